def matmul_kernel(
    a_ptr,
    b_ptr,
    c_ptr,
    M,
    N,
    K,
    stride_am,
    stride_ak,
    stride_bk,
    stride_bn,
    stride_cm,
    stride_cn,
    BLOCK_M: tl.constexpr,
    BLOCK_N: tl.constexpr,
    BLOCK_K: tl.constexpr,
    GROUP_M: tl.constexpr,
):
    pid = tl.program_id(axis=0)
    num_pid_m = tl.cdiv(M, BLOCK_M)
    num_pid_n = tl.cdiv(N, BLOCK_N)
    num_pid_in_group = GROUP_M * num_pid_n
    group_id = pid // num_pid_in_group
    first_pid_m = group_id * GROUP_M
    group_size_m = min(num_pid_m - first_pid_m, GROUP_M)
    pid_m = first_pid_m + ((pid % num_pid_in_group) % group_size_m)
    pid_n = (pid % num_pid_in_group) // group_size_m

    offs_am = (pid_m * BLOCK_M + tl.arange(0, BLOCK_M)) % M
    offs_bn = (pid_n * BLOCK_N + tl.arange(0, BLOCK_N)) % N
    offs_k = tl.arange(0, BLOCK_K)
    a_ptrs = a_ptr + offs_am[:, None] * stride_am + offs_k[None, :] * stride_ak
    b_ptrs = b_ptr + offs_k[:, None] * stride_bk + offs_bn[None, :] * stride_bn

    acc = tl.zeros((BLOCK_M, BLOCK_N), dtype=tl.float32)
    for kk in range(0, tl.cdiv(K, BLOCK_K)):
        a = tl.load(a_ptrs, mask=offs_k[None, :] < K - kk * BLOCK_K, other=0.0)
        b = tl.load(b_ptrs, mask=offs_k[:, None] < K - kk * BLOCK_K, other=0.0)
        acc = tl.dot(a, b, acc)
        a_ptrs += BLOCK_K * stride_ak
        b_ptrs += BLOCK_K * stride_bk

    c = acc.to(c_ptr.dtype.element_ty)
    offs_cm = pid_m * BLOCK_M + tl.arange(0, BLOCK_M)
    offs_cn = pid_n * BLOCK_N + tl.arange(0, BLOCK_N)
    c_ptrs = c_ptr + offs_cm[:, None] * stride_cm + offs_cn[None, :] * stride_cn
    mask = (offs_cm[:, None] < M) & (offs_cn[None, :] < N)
    tl.store(c_ptrs, c, mask=mask)

# config = {"BLOCK_K": 64, "BLOCK_M": 128, "BLOCK_N": 256, "GROUP_M": 1, "arch": "sm_100", "dtype": "fp32", "num_ctas": 1, "num_stages": 3, "num_warps": 4}
# arch = sm_100


// ===== COMPILED SASS (sm_100a) =====

	.target	sm_100a

	.elftype	@"ET_EXEC"


//--------------------- .note.nv.tkinfo           --------------------------
	.section	.note.nv.tkinfo,"",@"SHT_NOTE"
	.sectionflags	@"SHF_NOTE_NV_TKINFO"
	.tkinfo
        /*0018*/ 	.word	0x00000081
        /*0030*/ 	.string	""
        /*0030*/ 	.string	"ptxas-blackwell"
        /*0030*/ 	.string	"Cuda compilation tools, release 12.9, V12.9.86"
        /*0030*/ 	.string	"Build cuda_12.9.r12.9/compiler.36037853_0"
        /*0030*/ 	.string	"-v  -suppress-debug-info  -lineinfo  -arch sm_100a "



//--------------------- .note.nv.cuver            --------------------------
	.section	.note.nv.cuver,"",@"SHT_NOTE"
	.sectionflags	@"SHF_NOTE_NV_CUVER"
        /*0018*/ 	.short	0x0001
        /*001a*/ 	.short	0x0064
        /*001c*/ 	.short	0x0001
        /*001e*/ 	.short	0x0000
        /*0020*/ 	.short	0x0001
        /*0022*/ 	.short	0x0000


//--------------------- .nv.info                  --------------------------
	.section	.nv.info,"",@"SHT_CUDA_INFO"
	.align	4


	//----- nvinfo : EIATTR_REGCOUNT
	.align		4
        /*0000*/ 	.byte	0x04, 0x2f
        /*0002*/ 	.short	(.L_4 - .L_3)
	.align		4
.L_3:
        /*0004*/ 	.word	index@(matmul_kernel)
        /*0008*/ 	.word	0x000000ff


	//----- nvinfo : EIATTR_FRAME_SIZE
	.align		4
.L_4:
        /*000c*/ 	.byte	0x04, 0x11
        /*000e*/ 	.short	(.L_6 - .L_5)
	.align		4
.L_5:
        /*0010*/ 	.word	index@($__internal_2_$__cuda_sm10x_tcgen05_guardrail_trap_unallocated_columns_being_dealloced)
        /*0014*/ 	.word	0x00000758


	//----- nvinfo : EIATTR_FRAME_SIZE
	.align		4
.L_6:
        /*0018*/ 	.byte	0x04, 0x11
        /*001a*/ 	.short	(.L_8 - .L_7)
	.align		4
.L_7:
        /*001c*/ 	.word	index@($__internal_1_$__cuda_sm10x_tcgen05_guardrail_trap_phase_invalid_during_alloc)
        /*0020*/ 	.word	0x00000758


	//----- nvinfo : EIATTR_FRAME_SIZE
	.align		4
.L_8:
        /*0024*/ 	.byte	0x04, 0x11
        /*0026*/ 	.short	(.L_10 - .L_9)
	.align		4
.L_9:
        /*0028*/ 	.word	index@($__internal_0_$__cuda_sm10x_tcgen05_guardrail_trap_col_being_dealloced_not_returned_by_alloc)
        /*002c*/ 	.word	0x00000758


	//----- nvinfo : EIATTR_FRAME_SIZE
	.align		4
.L_10:
        /*0030*/ 	.byte	0x04, 0x11
        /*0032*/ 	.short	(.L_12 - .L_11)
	.align		4
.L_11:
        /*0034*/ 	.word	index@(matmul_kernel)
        /*0038*/ 	.word	0x00000758


	//----- nvinfo : EIATTR_MIN_STACK_SIZE
	.align		4
.L_12:
        /*003c*/ 	.byte	0x04, 0x12
        /*003e*/ 	.short	(.L_14 - .L_13)
	.align		4
.L_13:
        /*0040*/ 	.word	index@(matmul_kernel)
        /*0044*/ 	.word	0x00000758
.L_14:


//--------------------- .nv.info.matmul_kernel    --------------------------
	.section	.nv.info.matmul_kernel,"",@"SHT_CUDA_INFO"
	.sectionflags	@""
	.align	4


	//----- nvinfo : EIATTR_CUDA_API_VERSION
	.align		4
        /*0000*/ 	.byte	0x04, 0x37
        /*0002*/ 	.short	(.L_16 - .L_15)
.L_15:
        /*0004*/ 	.word	0x00000081


	//----- nvinfo : EIATTR_KPARAM_INFO
	.align		4
.L_16:
        /*0008*/ 	.byte	0x04, 0x17
        /*000a*/ 	.short	(.L_18 - .L_17)
.L_17:
        /*000c*/ 	.word	0x00000000
        /*0010*/ 	.short	0x000d
        /*0012*/ 	.short	0x0048
        /*0014*/ 	.byte	0x00, 0xf4, 0x21, 0x00


	//----- nvinfo : EIATTR_KPARAM_INFO
	.align		4
.L_18:
        /*0018*/ 	.byte	0x04, 0x17
        /*001a*/ 	.short	(.L_20 - .L_19)
.L_19:
        /*001c*/ 	.word	0x00000000
        /*0020*/ 	.short	0x000c
        /*0022*/ 	.short	0x0040
        /*0024*/ 	.byte	0x00, 0xf4, 0x21, 0x00


	//----- nvinfo : EIATTR_KPARAM_INFO
	.align		4
.L_20:
        /*0028*/ 	.byte	0x04, 0x17
        /*002a*/ 	.short	(.L_22 - .L_21)
.L_21:
        /*002c*/ 	.word	0x00000000
        /*0030*/ 	.short	0x000b
        /*0032*/ 	.short	0x0038
        /*0034*/ 	.byte	0x00, 0xf0, 0x11, 0x00


	//----- nvinfo : EIATTR_KPARAM_INFO
	.align		4
.L_22:
        /*0038*/ 	.byte	0x04, 0x17
        /*003a*/ 	.short	(.L_24 - .L_23)
.L_23:
        /*003c*/ 	.word	0x00000000
        /*0040*/ 	.short	0x000a
        /*0042*/ 	.short	0x0034
        /*0044*/ 	.byte	0x00, 0xf0, 0x11, 0x00


	//----- nvinfo : EIATTR_KPARAM_INFO
	.align		4
.L_24:
        /*0048*/ 	.byte	0x04, 0x17
        /*004a*/ 	.short	(.L_26 - .L_25)
.L_25:
        /*004c*/ 	.word	0x00000000
        /*0050*/ 	.short	0x0009
        /*0052*/ 	.short	0x0030
        /*0054*/ 	.byte	0x00, 0xf0, 0x11, 0x00


	//----- nvinfo : EIATTR_KPARAM_INFO
	.align		4
.L_26:
        /*0058*/ 	.byte	0x04, 0x17
        /*005a*/ 	.short	(.L_28 - .L_27)
.L_27:
        /*005c*/ 	.word	0x00000000
        /*0060*/ 	.short	0x0008
        /*0062*/ 	.short	0x002c
        /*0064*/ 	.byte	0x00, 0xf0, 0x11, 0x00


	//----- nvinfo : EIATTR_KPARAM_INFO
	.align		4
.L_28:
        /*0068*/ 	.byte	0x04, 0x17
        /*006a*/ 	.short	(.L_30 - .L_29)
.L_29:
        /*006c*/ 	.word	0x00000000
        /*0070*/ 	.short	0x0007
        /*0072*/ 	.short	0x0028
        /*0074*/ 	.byte	0x00, 0xf0, 0x11, 0x00


	//----- nvinfo : EIATTR_KPARAM_INFO
	.align		4
.L_30:
        /*0078*/ 	.byte	0x04, 0x17
        /*007a*/ 	.short	(.L_32 - .L_31)
.L_31:
        /*007c*/ 	.word	0x00000000
        /*0080*/ 	.short	0x0006
        /*0082*/ 	.short	0x0024
        /*0084*/ 	.byte	0x00, 0xf0, 0x11, 0x00


	//----- nvinfo : EIATTR_KPARAM_INFO
	.align		4
.L_32:
        /*0088*/ 	.byte	0x04, 0x17
        /*008a*/ 	.short	(.L_34 - .L_33)
.L_33:
        /*008c*/ 	.word	0x00000000
        /*0090*/ 	.short	0x0005
        /*0092*/ 	.short	0x0020
        /*0094*/ 	.byte	0x00, 0xf0, 0x11, 0x00


	//----- nvinfo : EIATTR_KPARAM_INFO
	.align		4
.L_34:
        /*0098*/ 	.byte	0x04, 0x17
        /*009a*/ 	.short	(.L_36 - .L_35)
.L_35:
        /*009c*/ 	.word	0x00000000
        /*00a0*/ 	.short	0x0004
        /*00a2*/ 	.short	0x001c
        /*00a4*/ 	.byte	0x00, 0xf0, 0x11, 0x00


	//----- nvinfo : EIATTR_KPARAM_INFO
	.align		4
.L_36:
        /*00a8*/ 	.byte	0x04, 0x17
        /*00aa*/ 	.short	(.L_38 - .L_37)
.L_37:
        /*00ac*/ 	.word	0x00000000
        /*00b0*/ 	.short	0x0003
        /*00b2*/ 	.short	0x0018
        /*00b4*/ 	.byte	0x00, 0xf0, 0x11, 0x00


	//----- nvinfo : EIATTR_KPARAM_INFO
	.align		4
.L_38:
        /*00b8*/ 	.byte	0x04, 0x17
        /*00ba*/ 	.short	(.L_40 - .L_39)
.L_39:
        /*00bc*/ 	.word	0x00000000
        /*00c0*/ 	.short	0x0002
        /*00c2*/ 	.short	0x0010
        /*00c4*/ 	.byte	0x00, 0xf4, 0x21, 0x00


	//----- nvinfo : EIATTR_KPARAM_INFO
	.align		4
.L_40:
        /*00c8*/ 	.byte	0x04, 0x17
        /*00ca*/ 	.short	(.L_42 - .L_41)
.L_41:
        /*00cc*/ 	.word	0x00000000
        /*00d0*/ 	.short	0x0001
        /*00d2*/ 	.short	0x0008
        /*00d4*/ 	.byte	0x00, 0xf4, 0x21, 0x00


	//----- nvinfo : EIATTR_KPARAM_INFO
	.align		4
.L_42:
        /*00d8*/ 	.byte	0x04, 0x17
        /*00da*/ 	.short	(.L_44 - .L_43)
.L_43:
        /*00dc*/ 	.word	0x00000000
        /*00e0*/ 	.short	0x0000
        /*00e2*/ 	.short	0x0000
        /*00e4*/ 	.byte	0x00, 0xf4, 0x21, 0x00


	//----- nvinfo : EIATTR_AT_ENTRY_FRAGMENTS
	.align		4
.L_44:
        /*00e8*/ 	.byte	0x04, 0x4f
        /*00ea*/ 	.short	(.L_46 - .L_45)


	//   ....[0]....
.L_45:
        /*00ec*/ 	.word	0x00000004


	//----- nvinfo : EIATTR_RESERVED_SMEM_USED
	.align		4
.L_46:
        /*00f0*/ 	.byte	0x01, 0x41
	.zero		2


	//----- nvinfo : EIATTR_SPARSE_MMA_MASK
	.align		4
        /*00f4*/ 	.byte	0x03, 0x50
        /*00f6*/ 	.short	0x0000


	//----- nvinfo : EIATTR_TCGEN05_1CTA_USED
	.align		4
        /*00f8*/ 	.byte	0x01, 0x51
	.zero		2


	//----- nvinfo : EIATTR_MAXREG_COUNT
	.align		4
        /*00fc*/ 	.byte	0x03, 0x1b
        /*00fe*/ 	.short	0x00ff


	//----- nvinfo : EIATTR_NUM_BARRIERS
	.align		4
        /*0100*/ 	.byte	0x02, 0x4c
        /*0102*/ 	.byte	0x01
	.zero		1


	//----- nvinfo : EIATTR_ANNOTATIONS
	.align		4
        /*0104*/ 	.byte	0x04, 0x55
        /*0106*/ 	.short	(.L_48 - .L_47)


	//   ....[0]....
.L_47:
        /*0108*/ 	.word	0x00000001
        /*010c*/ 	.byte	0x40, 0x0f, 0x00, 0x00, 0x01, 0x00, 0x00, 0x00, 0xf0, 0x0f, 0x00, 0x00, 0x01, 0x00, 0x00, 0x00
        /* <DEDUP_REMOVED lines=841> */
        /*35ac*/ 	.byte	0x20, 0x0a, 0x02, 0x00


	//----- nvinfo : EIATTR_INT_WARP_WIDE_INSTR_OFFSETS
	.align		4
.L_48:
        /*35b0*/ 	.byte	0x04, 0x31
        /*35b2*/ 	.short	(.L_50 - .L_49)


	//   ....[0]....
.L_49:
        /*35b4*/ 	.word	0x0000a4e0


	//   ....[1]....
        /*35b8*/ 	.word	0x0000a610


	//   ....[2]....
        /*35bc*/ 	.word	0x0000a630


	//   ....[3]....
        /*35c0*/ 	.word	0x00026360


	//   ....[4]....
        /*35c4*/ 	.word	0x000263b0


	//----- nvinfo : EIATTR_COOP_GROUP_MASK_REGIDS
	.align		4
.L_50:
        /*35c8*/ 	.byte	0x04, 0x29
        /*35ca*/ 	.short	(.L_52 - .L_51)


	//   ....[0]....
.L_51:
        /*35cc*/ 	.word	0xffffffff


	//   ....[1]....
        /*35d0*/ 	.word	0xffffffff


	//   ....[2]....
        /*35d4*/ 	.word	0xffffffff


	//   ....[3]....
        /*35d8*/ 	.word	0xffffffff


	//----- nvinfo : EIATTR_COOP_GROUP_INSTR_OFFSETS
	.align		4
.L_52:
        /*35dc*/ 	.byte	0x04, 0x28
        /*35de*/ 	.short	(.L_54 - .L_53)


	//   ....[0]....
.L_53:
        /*35e0*/ 	.word	0x00000070


	//   ....[1]....
        /*35e4*/ 	.word	0x00000330


	//   ....[2]....
        /*35e8*/ 	.word	0x000261f0


	//   ....[3]....
        /*35ec*/ 	.word	0x00026460


	//----- nvinfo : EIATTR_VRC_CTA_INIT_COUNT
	.align		4
.L_54:
        /*35f0*/ 	.byte	0x02, 0x4a
        /*35f2*/ 	.byte	0x80
	.zero		1


	//----- nvinfo : EIATTR_MBARRIER_INSTR_OFFSETS
	.align		4
        /*35f4*/ 	.byte	0x04, 0x39
        /*35f6*/ 	.short	(.L_56 - .L_55)


	//   ....[0]....
.L_55:
        /*35f8*/ 	.word	0x0000a650
        /*35fc*/ 	.word	0x000000ff
        /*3600*/ 	.word	0x00000000
        /*3604*/ 	.short	0x0100
        /*3606*/ 	.byte	0x08
	.zero		1


	//   ....[1]....
        /*3608*/ 	.word	0x0000a6a0
        /*360c*/ 	.word	0x000000ff
        /*3610*/ 	.word	0x00040008
        /*3614*/ 	.short	0x0100
        /*3616*/ 	.byte	0x0a
	.zero		1


	//   ....[2]....
        /*3618*/ 	.word	0x00017640
        /*361c*/ 	.word	0x000000ff
        /*3620*/ 	.word	0x00000000
        /*3624*/ 	.short	0x010a
        /*3626*/ 	.byte	0x08
	.zero		1


	//   ....[3]....
        /*3628*/ 	.word	0x0001e600
        /*362c*/ 	.word	0x000000ff
        /*3630*/ 	.word	0x00000000
        /*3634*/ 	.short	0x010a
        /*3636*/ 	.byte	0x08
	.zero		1


	//   ....[4]....
        /*3638*/ 	.word	0x0001e780
        /*363c*/ 	.word	0x000000ff
        /*3640*/ 	.word	0x00040000
        /*3644*/ 	.short	0x0108
        /*3646*/ 	.byte	0x0a
	.zero		1


	//   ....[5]....
        /*3648*/ 	.word	0x0001e800
        /*364c*/ 	.word	0x000000ff
        /*3650*/ 	.word	0x00040008
        /*3654*/ 	.short	0x0108
        /*3656*/ 	.byte	0x0a
	.zero		1


	//   ....[6]....
        /*3658*/ 	.word	0x00026480
        /*365c*/ 	.word	0x000000ff
        /*3660*/ 	.word	0x00000000
        /*3664*/ 	.short	0x010a
        /*3666*/ 	.byte	0x08
	.zero		1


	//   ....[7]....
        /*3668*/ 	.word	0x000264b0
        /*366c*/ 	.word	0x000000ff
        /*3670*/ 	.word	0x00000000
        /*3674*/ 	.short	0x010a
        /*3676*/ 	.byte	0x08
	.zero		1


	//----- nvinfo : EIATTR_NUM_MBARRIERS
	.align		4
.L_56:
        /*3678*/ 	.byte	0x03, 0x38
        /*367a*/ 	.short	0x0002


	//----- nvinfo : EIATTR_EXIT_INSTR_OFFSETS
	.align		4
        /*367c*/ 	.byte	0x04, 0x1c
        /*367e*/ 	.short	(.L_58 - .L_57)


	//   ....[0]....
.L_57:
        /*3680*/ 	.word	0x00026470


	//----- nvinfo : EIATTR_REQNTID
	.align		4
.L_58:
        /*3684*/ 	.byte	0x04, 0x10
        /*3686*/ 	.short	(.L_60 - .L_59)
.L_59:
        /*3688*/ 	.word	0x00000080
        /*368c*/ 	.word	0x00000001
        /*3690*/ 	.word	0x00000001


	//----- nvinfo : EIATTR_CRS_STACK_SIZE
	.align		4
.L_60:
        /*3694*/ 	.byte	0x04, 0x1e
        /*3696*/ 	.short	(.L_62 - .L_61)
.L_61:
        /*3698*/ 	.word	0x00000000


	//----- nvinfo : EIATTR_CBANK_PARAM_SIZE
	.align		4
.L_62:
        /*369c*/ 	.byte	0x03, 0x19
        /*369e*/ 	.short	0x0050


	//----- nvinfo : EIATTR_PARAM_CBANK
	.align		4
        /*36a0*/ 	.byte	0x04, 0x0a
        /*36a2*/ 	.short	(.L_64 - .L_63)
	.align		4
.L_63:
        /*36a4*/ 	.word	index@(.nv.constant0.matmul_kernel)
        /*36a8*/ 	.short	0x0380
        /*36aa*/ 	.short	0x0050


	//----- nvinfo : EIATTR_SW_WAR
	.align		4
.L_64:
        /*36ac*/ 	.byte	0x04, 0x36
        /*36ae*/ 	.short	(.L_66 - .L_65)
.L_65:
        /*36b0*/ 	.word	0x00000008
.L_66:


//--------------------- .nv.compat                --------------------------
	.section	.nv.compat,"",@"SHT_CUDA_COMPAT_INFO"
	.align	4
        /*0000*/ 	.byte	0x02, 0x02, 0x02, 0x00, 0x02, 0x05, 0x05, 0x00, 0x02, 0x03, 0x00, 0x00, 0x02, 0x06, 0x01, 0x00


//--------------------- .nv.callgraph             --------------------------
	.section	.nv.callgraph,"",@"SHT_CUDA_CALLGRAPH"
	.align	4
	.sectionentsize	8
	.align		4
        /*0000*/ 	.word	0x00000000
	.align		4
        /*0004*/ 	.word	0xffffffff
	.align		4
        /*0008*/ 	.word	0x00000000
	.align		4
        /*000c*/ 	.word	0xfffffffe
	.align		4
        /*0010*/ 	.word	0x00000000
	.align		4
        /*0014*/ 	.word	0xfffffffd
	.align		4
        /*0018*/ 	.word	0x00000000
	.align		4
        /*001c*/ 	.word	0xfffffffc


//--------------------- .text.matmul_kernel       --------------------------
	.section	.text.matmul_kernel,"ax",@progbits
	.align	128
        .global         matmul_kernel
        .type           matmul_kernel,@function
        .size           matmul_kernel,(.L_x_21 - matmul_kernel)
        .other          matmul_kernel,@"STO_CUDA_ENTRY STV_DEFAULT"
matmul_kernel:
.text.matmul_kernel:
[----:B------:R-:W1:Y:S01]  /*0000*/  LDC R1, c[0x0][0x37c] ;  /* 0x0000df00ff017b82 */ /* 0x000e620000000800 */
[----:B------:R-:W2:Y:S01]  /*0010*/  S2R R6, SR_TID.X ;  /* 0x0000000000067919 */ /* 0x000ea20000002100 */
[----:B-1----:R-:W-:Y:S01]  /*0020*/  VIADD R1, R1, 0xfffff8a8 ;  /* 0xfffff8a801017836 */ /* 0x002fe20000000000 */
[----:B--2---:R-:W-:-:S13]  /*0030*/  ISETP.GE.U32.AND P0, PT, R6, 0x20, PT ;  /* 0x000000200600780c */ /* 0x004fda0003f06070 */
[----:B------:R-:W-:Y:S02]  /*0040*/  VOTEU.ANY UP0, P0 ;  /* 0x0000000000ff7886 */ /* 0x000fe40000000100 */
[----:B------:R-:W-:Y:S05]  /*0050*/  BRA.U UP0, `(.L_x_0) ;  /* 0x0000000100b87547 */ /* 0x000fea000b800000 */
[----:B------:R-:W1:Y:S01]  /*0060*/  S2UR UR6, SR_CgaCtaId ;  /* 0x00000000000679c3 */ /* 0x000e620000008800 */
[----:B------:R-:W-:Y:S01]  /*0070*/  NOP ;  /* 0x0000000000007918 */ /* 0x000fe20000000000 */
[----:B------:R-:W-:Y:S02]  /*0080*/  UMOV UR4, 0x40 ;  /* 0x0000004000047882 */ /* 0x000fe40000000000 */
[----:B-1----:R-:W-:-:S09]  /*0090*/  ULEA UR4, UR6, UR4, 0x18 ;  /* 0x0000000406047291 */ /* 0x002fd2000f8ec0ff */
[----:B------:R-:W1:Y:S01]  /*00a0*/  LDS.U8 R0, [UR4] ;  /* 0x00000004ff007984 */ /* 0x000e620008000000 */
[----:B------:R-:W-:Y:S02]  /*00b0*/  UMOV UR4, 0x400 ;  /* 0x0000040000047882 */ /* 0x000fe40000000000 */
[----:B------:R-:W-:Y:S01]  /*00c0*/  ULEA UR4, UR6, UR4, 0x18 ;  /* 0x0000000406047291 */ /* 0x000fe2000f8ec0ff */
[----:B-1----:R-:W-:-:S13]  /*00d0*/  ISETP.NE.AND P0, PT, R0, RZ, PT ;  /* 0x000000ff0000720c */ /* 0x002fda0003f05270 */
[----:B------:R-:W-:Y:S05]  /*00e0*/  @P0 BRA `(.L_x_1) ;  /* 0x00000000007c0947 */ /* 0x000fea0003800000 */
[----:B------:R-:W-:-:S13]  /*00f0*/  ELECT P0, URZ, PT ;  /* 0x0000000000ff782f */ /* 0x000fda0003800000 */
[----:B------:R-:W-:Y:S05]  /*0100*/  @!P0 BRA `(.L_x_2) ;  /* 0x0000000000848947 */ /* 0x000fea0003800000 */
[----:B------:R-:W-:Y:S01]  /*0110*/  UMOV UR5, 0x10 ;  /* 0x0000001000057882 */ /* 0x000fe20000000000 */
[----:B------:R-:W-:Y:S02]  /*0120*/  IMAD.MOV.U32 R4, RZ, RZ, 0x1 ;  /* 0x00000001ff047424 */ /* 0x000fe400078e00ff */
[----:B------:R-:W-:Y:S02]  /*0130*/  IMAD.MOV.U32 R5, RZ, RZ, 0xffff ;  /* 0x0000ffffff057424 */ /* 0x000fe400078e00ff */
[----:B------:R-:W-:Y:S04]  /*0140*/  DEPBAR.LE SB1, 0x36 ;  /* 0x00009d800000791a */ /* 0x000fe80000000000 */
[----:B------:R-:W1:Y:S02]  /*0150*/  UTCATOMSWS.FIND_AND_SET.ALIGN UP1, UR5, UR5 ;  /* 0x00000005000575e3 */ /* 0x000e640008020800 */
[----:B-1----:R-:W-:-:S04]  /*0160*/  PLOP3.LUT P0, PT, PT, PT, UP1, 0x80, 0x8 ;  /* 0x000000000008781c */ /* 0x002fc80003f0f018 */
[----:B------:R-:W-:-:S04]  /*0170*/  SEL R0, RZ, 0xffffffff, !P0 ;  /* 0xffffffffff007807 */ /* 0x000fc80004000000 */
[----:B------:R-:W-:Y:S01]  /*0180*/  ISETP.NE.AND P0, PT, R0, RZ, PT ;  /* 0x000000ff0000720c */ /* 0x000fe20003f05270 */
[----:B------:R-:W-:-:S12]  /*0190*/  IMAD.U32 R0, RZ, RZ, UR5 ;  /* 0x00000005ff007e24 */ /* 0x000fd8000f8e00ff */
[----:B------:R-:W-:Y:S05]  /*01a0*/  @P0 BRA `(.L_x_3) ;  /* 0x0000000000240947 */ /* 0x000fea0003800000 */
.L_x_4:
[----:B------:R-:W-:Y:S05]  /*01b0*/  NANOSLEEP 0x64 ;  /* 0x000000640000795d */ /* 0x000fea0003800000 */
[----:B------:R-:W-:-:S05]  /*01c0*/  UMOV UR5, 0x10 ;  /* 0x0000001000057882 */ /* 0x000fca0000000000 */
[----:B------:R-:W-:Y:S04]  /*01d0*/  DEPBAR.LE SB1, 0x36 ;  /* 0x00009d800000791a */ /* 0x000fe80000000000 */
[----:B------:R-:W1:Y:S02]  /*01e0*/  UTCATOMSWS.FIND_AND_SET.ALIGN UP1, UR5, UR5 ;  /* 0x00000005000575e3 */ /* 0x000e640008020800 */
[----:B-1----:R-:W-:-:S04]  /*01f0*/  PLOP3.LUT P0, PT, PT, PT, UP1, 0x80, 0x8 ;  /* 0x000000000008781c */ /* 0x002fc80003f0f018 */
[----:B------:R-:W-:-:S04]  /*0200*/  SEL R0, RZ, 0xffffffff, !P0 ;  /* 0xffffffffff007807 */ /* 0x000fc80004000000 */
[----:B------:R-:W-:Y:S01]  /*0210*/  ISETP.NE.AND P0, PT, R0, RZ, PT ;  /* 0x000000ff0000720c */ /* 0x000fe20003f05270 */
[----:B------:R-:W-:-:S12]  /*0220*/  IMAD.U32 R0, RZ, RZ, UR5 ;  /* 0x00000005ff007e24 */ /* 0x000fd8000f8e00ff */
[----:B------:R-:W-:Y:S05]  /*0230*/  @!P0 BRA `(.L_x_4) ;  /* 0xfffffffc00dc8947 */ /* 0x000fea000383ffff */
.L_x_3:
[C---:B------:R-:W-:Y:S01]  /*0240*/  VIADD R3, R0.reuse, 0x10 ;  /* 0x0000001000037836 */ /* 0x040fe20000000000 */
[----:B------:R-:W-:Y:S01]  /*0250*/  UMOV UR5, 0x50 ;  /* 0x0000005000057882 */ /* 0x000fe20000000000 */
[----:B------:R-:W-:Y:S01]  /*0260*/  SHF.L.U32 R2, R5, R0, RZ ;  /* 0x0000000005027219 */ /* 0x000fe200000006ff */
[----:B------:R-:W-:Y:S01]  /*0270*/  ULEA UR5, UR6, UR5, 0x18 ;  /* 0x0000000506057291 */ /* 0x000fe2000f8ec0ff */
[----:B------:R-:W-:Y:S01]  /*0280*/  IMAD.SHL.U32 R0, R0, 0x20, RZ ;  /* 0x0000002000007824 */ /* 0x000fe200078e00ff */
[----:B------:R-:W-:-:S04]  /*0290*/  SHF.L.U32 R3, R4, R3, RZ ;  /* 0x0000000304037219 */ /* 0x000fc800000006ff */
[----:B------:R-:W-:-:S05]  /*02a0*/  LOP3.LUT R2, R3, R2, RZ, 0xfc, !PT ;  /* 0x0000000203027212 */ /* 0x000fca00078efcff */
[----:B------:R1:W-:Y:S04]  /*02b0*/  ATOMS.OR RZ, [UR5], R2 ;  /* 0x00000002ffff798c */ /* 0x0003e8000b000005 */
[----:B------:R1:W-:Y:S01]  /*02c0*/  STS [UR4], R0 ;  /* 0x00000000ff007988 */ /* 0x0003e20008000804 */
[----:B------:R-:W-:Y:S05]  /*02d0*/  BRA `(.L_x_2) ;  /* 0x0000000000107947 */ /* 0x000fea0003800000 */
.L_x_1:
[----:B------:R-:W-:Y:S01]  /*02e0*/  IMAD.MOV.U32 R0, RZ, RZ, -0x1 ;  /* 0xffffffffff007424 */ /* 0x000fe200078e00ff */
[----:B------:R-:W-:-:S04]  /*02f0*/  MOV R2, 0x320 ;  /* 0x0000032000027802 */ /* 0x000fc80000000f00 */
[----:B------:R1:W-:Y:S03]  /*0300*/  STS [UR4], R0 ;  /* 0x00000000ff007988 */ /* 0x0003e60008000804 */
[----:B-1----:R-:W-:Y:S05]  /*0310*/  CALL.REL.NOINC `($__internal_1_$__cuda_sm10x_tcgen05_guardrail_trap_phase_invalid_during_alloc) ;  /* 0x00000260007c7944 */ /* 0x002fea0003c00000 */
.L_x_2:
[----:B------:R-:W-:Y:S05]  /*0320*/  WARPSYNC.ALL ;  /* 0x0000000000007948 */ /* 0x000fea0003800000 */
[----:B------:R-:W-:Y:S01]  /*0330*/  NOP ;  /* 0x0000000000007918 */ /* 0x000fe20000000000 */
.L_x_0:
[----:B------:R-:W2:Y:S01]  /*0340*/  LDC.64 R8, c[0x0][0x398] ;  /* 0x0000e600ff087b82 */ /* 0x000ea20000000a00 */
[----:B------:R-:W3:Y:S01]  /*0350*/  S2R R5, SR_CTAID.X ;  /* 0x0000000000057919 */ /* 0x000ee20000002500 */
[----:B------:R-:W-:Y:S01]  /*0360*/  LOP3.LUT R17, R6, 0x7f, RZ, 0xc0, !PT ;  /* 0x0000007f06117812 */ /* 0x000fe200078ec0ff */
[----:B------:R-:W-:Y:S01]  /*0370*/  UMOV UR10, 0x400 ;  /* 0x00000400000a7882 */ /* 0x000fe20000000000 */
[----:B------:R-:W4:Y:S04]  /*0380*/  LDCU.64 UR4, c[0x0][0x3a8] ;  /* 0x00007500ff0477ac */ /* 0x000f280008000a00 */
[----:B------:R-:W1:Y:S01]  /*0390*/  S2UR UR6, SR_CgaCtaId ;  /* 0x00000000000679c3 */ /* 0x000e620000008800 */
[----:B------:R-:W1:Y:S01]  /*03a0*/  LDCU UR7, c[0x0][0x3a4] ;  /* 0x00007480ff0777ac */ /* 0x000e620008000800 */
[----:B------:R-:W1:Y:S06]  /*03b0*/  LDCU.128 UR12, c[0x0][0x380] ;  /* 0x00007000ff0c77ac */ /* 0x000e6c0008000c00 */
[----:B------:R-:W1:Y:S01]  /*03c0*/  LDC R38, c[0x0][0x3a0] ;  /* 0x0000e800ff267b82 */ /* 0x000e620000000800 */
[----:B------:R-:W1:Y:S01]  /*03d0*/  LDCU UR16, c[0x0][0x3b0] ;  /* 0x00007600ff1077ac */ /* 0x000e620008000800 */
[----:B----4-:R-:W-:-:S02]  /*03e0*/  USHF.L.U32 UR18, UR4, 0x1, URZ ;  /* 0x0000000104127899 */ /* 0x010fc400080006ff */
[----:B------:R-:W-:Y:S01]  /*03f0*/  IMAD.U32 R58, RZ, RZ, UR4 ;  /* 0x00000004ff3a7e24 */ /* 0x000fe2000f8e00ff */
[----:B------:R-:W-:Y:S01]  /*0400*/  UIMAD UR19, UR4, 0x3, URZ ;  /* 0x00000003041378a4 */ /* 0x000fe2000f8e02ff */
[----:B-12---:R-:W-:Y:S01]  /*0410*/  VIADD R0, R9, 0xff ;  /* 0x000000ff09007836 */ /* 0x006fe20000000000 */
[----:B------:R-:W-:Y:S01]  /*0420*/  UIMAD UR30, UR4, 0xc, URZ ;  /* 0x0000000c041e78a4 */ /* 0x000fe2000f8e02ff */
[C---:B------:R-:W-:Y:S01]  /*0430*/  IMAD R42, R58.reuse, 0x60, RZ ;  /* 0x000000603a2a7824 */ /* 0x040fe200078e02ff */
[----:B------:R-:W-:Y:S01]  /*0440*/  USHF.L.U32 UR29, UR4, 0x2, URZ ;  /* 0x00000002041d7899 */ /* 0x000fe200080006ff */
[C---:B------:R-:W-:Y:S01]  /*0450*/  IMAD R40, R58.reuse, 0x5c, RZ ;  /* 0x0000005c3a287824 */ /* 0x040fe200078e02ff */
[----:B------:R-:W-:Y:S01]  /*0460*/  SHF.R.S32.HI R3, RZ, 0x1f, R0 ;  /* 0x0000001fff037819 */ /* 0x000fe20000011400 */
[----:B------:R-:W-:Y:S01]  /*0470*/  UIMAD UR66, UR4, 0x6, URZ ;  /* 0x00000006044278a4 */ /* 0x000fe2000f8e02ff */
[C---:B------:R-:W-:Y:S01]  /*0480*/  IMAD R46, R58.reuse, 0x68, RZ ;  /* 0x000000683a2e7824 */ /* 0x040fe200078e02ff */
[----:B---3--:R-:W-:Y:S01]  /*0490*/  IABS R12, R5 ;  /* 0x00000005000c7213 */ /* 0x008fe20000000000 */
[----:B------:R-:W-:Y:S01]  /*04a0*/  ULEA UR10, UR6, UR10, 0x18 ;  /* 0x0000000a060a7291 */ /* 0x000fe2000f8ec0ff */
[----:B------:R-:W-:Y:S01]  /*04b0*/  LEA.HI R3, R3, R0, RZ, 0x8 ;  /* 0x0000000003037211 */ /* 0x000fe200078f40ff */
[----:B------:R-:W-:Y:S01]  /*04c0*/  UIMAD UR27, UR4, 0x18, URZ ;  /* 0x00000018041b78a4 */ /* 0x000fe2000f8e02ff */
[C---:B------:R-:W-:Y:S01]  /*04d0*/  IMAD R44, R58.reuse, 0x64, RZ ;  /* 0x000000643a2c7824 */ /* 0x040fe200078e02ff */
[----:B------:R-:W-:Y:S01]  /*04e0*/  UIMAD UR67, UR4, 0x5, URZ ;  /* 0x00000005044378a4 */ /* 0x000fe2000f8e02ff */
[----:B------:R-:W-:Y:S01]  /*04f0*/  SHF.R.S32.HI R4, RZ, 0x8, R3 ;  /* 0x00000008ff047819 */ /* 0x000fe20000011403 */
[----:B------:R-:W-:Y:S01]  /*0500*/  UIMAD UR28, UR4, 0x14, URZ ;  /* 0x00000014041c78a4 */ /* 0x000fe2000f8e02ff */
[C---:B------:R-:W-:Y:S01]  /*0510*/  IMAD R50, R58.reuse, 0x70, RZ ;  /* 0x000000703a327824 */ /* 0x040fe200078e02ff */
[----:B------:R-:W-:Y:S01]  /*0520*/  USHF.L.U32 UR64, UR4, 0x3, URZ ;  /* 0x0000000304407899 */ /* 0x000fe200080006ff */
[-C--:B------:R-:W-:Y:S01]  /*0530*/  IABS R7, R4.reuse ;  /* 0x0000000400077213 */ /* 0x080fe20000000000 */
[----:B------:R-:W-:Y:S01]  /*0540*/  UIMAD UR65, UR4, 0x7, URZ ;  /* 0x00000007044178a4 */ /* 0x000fe2000f8e02ff */
[----:B------:R-:W-:Y:S01]  /*0550*/  IABS R13, R4 ;  /* 0x00000004000d7213 */ /* 0x000fe20000000000 */
[----:B------:R-:W-:Y:S01]  /*0560*/  UIMAD UR26, UR4, 0x1c, URZ ;  /* 0x0000001c041a78a4 */ /* 0x000fe2000f8e02ff */
[----:B------:R-:W1:Y:S01]  /*0570*/  I2F.RP R0, R7 ;  /* 0x0000000700007306 */ /* 0x000e620000209400 */
[----:B------:R-:W-:Y:S01]  /*0580*/  UIMAD UR62, UR4, 0xa, URZ ;  /* 0x0000000a043e78a4 */ /* 0x000fe2000f8e02ff */
[C---:B------:R-:W-:Y:S01]  /*0590*/  IMAD R48, R58.reuse, 0x6c, RZ ;  /* 0x0000006c3a307824 */ /* 0x040fe200078e02ff */
        /* <DEDUP_REMOVED lines=12> */
[----:B-1----:R-:W1:Y:S01]  /*0660*/  MUFU.RCP R0, R0 ;  /* 0x0000000000007308 */ /* 0x002e620000001000 */
        /* <DEDUP_REMOVED lines=8> */
[----:B------:R-:W-:Y:S01]  /*06f0*/  USHF.L.U32 UR57, UR4, 0x4, URZ ;  /* 0x0000000404397899 */ /* 0x000fe200080006ff */
[C---:B------:R-:W-:Y:S01]  /*0700*/  IMAD R74, R58.reuse, 0xa0, RZ ;  /* 0x000000a03a4a7824 */ /* 0x040fe200078e02ff */
[----:B------:R-:W-:Y:S01]  /*0710*/  UIMAD UR58, UR4, 0xf, URZ ;  /* 0x0000000f043a78a4 */ /* 0x000fe2000f8e02ff */
[C---:B------:R-:W-:Y:S01]  /*0720*/  IMAD R76, R58.reuse, 0xa4, RZ ;  /* 0x000000a43a4c7824 */ /* 0x040fe200078e02ff */
[----:B------:R-:W-:Y:S01]  /*0730*/  UIMAD UR17, UR4, 0x3c, URZ ;  /* 0x0000003c041178a4 */ /* 0x000fe2000f8e02ff */
[C---:B------:R-:W-:Y:S01]  /*0740*/  IMAD R78, R58.reuse, 0xa8, RZ ;  /* 0x000000a83a4e7824 */ /* 0x040fe200078e02ff */
[----:B------:R-:W-:Y:S01]  /*0750*/  UIMAD UR55, UR4, 0x12, URZ ;  /* 0x00000012043778a4 */ /* 0x000fe2000f8e02ff */
[----:B------:R-:W-:Y:S01]  /*0760*/  IMAD R80, R58, 0xac, RZ ;  /* 0x000000ac3a507824 */ /* 0x000fe200078e02ff */
[----:B------:R-:W-:Y:S01]  /*0770*/  UIMAD UR56, UR4, 0x11, URZ ;  /* 0x00000011043878a4 */ /* 0x000fe2000f8e02ff */
[----:B-1----:R-:W-:Y:S01]  /*0780*/  VIADD R2, R0, 0xffffffe ;  /* 0x0ffffffe00027836 */ /* 0x002fe20000000000 */
[----:B------:R-:W-:Y:S01]  /*0790*/  UIMAD UR54, UR4, 0x13, URZ ;  /* 0x00000013043678a4 */ /* 0x000fe2000f8e02ff */
[----:B------:R-:W-:Y:S01]  /*07a0*/  IMAD.MOV R0, RZ, RZ, -R13 ;  /* 0x000000ffff007224 */ /* 0x000fe200078e0a0d */
[----:B------:R-:W-:Y:S01]  /*07b0*/  IABS R13, R8 ;  /* 0x00000008000d7213 */ /* 0x000fe20000000000 */
[----:B------:R1:W2:Y:S01]  /*07c0*/  F2I.FTZ.U32.TRUNC.NTZ R3, R2 ;  /* 0x0000000200037305 */ /* 0x0002a2000021f000 */
        /* <DEDUP_REMOVED lines=9> */
[----:B-1----:R-:W-:Y:S01]  /*0860*/  IMAD.MOV.U32 R2, RZ, RZ, RZ ;  /* 0x000000ffff027224 */ /* 0x002fe200078e00ff */
[----:B------:R-:W-:Y:S01]  /*0870*/  UIMAD UR48, UR4, 0x1b, URZ ;  /* 0x0000001b043078a4 */ /* 0x000fe2000f8e02ff */
[C---:B------:R-:W-:Y:S01]  /*0880*/  IMAD R90, R58.reuse, 0xc0, RZ ;  /* 0x000000c03a5a7824 */ /* 0x040fe200078e02ff */
[----:B------:R-:W-:Y:S01]  /*0890*/  UIMAD UR46, UR4, 0x1e, URZ ;  /* 0x0000001e042e78a4 */ /* 0x000fe2000f8e02ff */
[C---:B------:R-:W-:Y:S01]  /*08a0*/  IMAD R92, R58.reuse, 0xc4, RZ ;  /* 0x000000c43a5c7824 */ /* 0x040fe200078e02ff */
[----:B------:R-:W-:Y:S01]  /*08b0*/  UIMAD UR47, UR4, 0x1d, URZ ;  /* 0x0000001d042f78a4 */ /* 0x000fe2000f8e02ff */
[--C-:B--2---:R-:W-:Y:S01]  /*08c0*/  IMAD.MOV R10, RZ, RZ, -R3.reuse ;  /* 0x000000ffff0a7224 */ /* 0x104fe200078e0a03 */
[----:B------:R-:W-:Y:S01]  /*08d0*/  USHF.L.U32 UR44, UR4, 0x5, URZ ;  /* 0x00000005042c7899 */ /* 0x000fe200080006ff */
[----:B------:R-:W-:Y:S01]  /*08e0*/  IMAD R94, R58, 0xc8, RZ ;  /* 0x000000c83a5e7824 */ /* 0x000fe200078e02ff */
[----:B------:R-:W-:Y:S01]  /*08f0*/  UIMAD UR45, UR4, 0x1f, URZ ;  /* 0x0000001f042d78a4 */ /* 0x000fe2000f8e02ff */
[----:B------:R-:W-:Y:S01]  /*0900*/  IMAD R11, R10, R7, RZ ;  /* 0x000000070a0b7224 */ /* 0x000fe200078e02ff */
[----:B------:R-:W-:Y:S01]  /*0910*/  UIMAD UR42, UR4, 0x22, URZ ;  /* 0x00000022042a78a4 */ /* 0x000fe2000f8e02ff */
[----:B------:R-:W-:Y:S01]  /*0920*/  IMAD.MOV.U32 R10, RZ, RZ, R12 ;  /* 0x000000ffff0a7224 */ /* 0x000fe200078e000c */
[----:B------:R-:W-:Y:S01]  /*0930*/  UIMAD UR43, UR4, 0x21, URZ ;  /* 0x00000021042b78a4 */ /* 0x000fe2000f8e02ff */
[----:B------:R-:W-:Y:S01]  /*0940*/  IMAD.HI.U32 R3, R3, R11, R2 ;  /* 0x0000000b03037227 */ /* 0x000fe200078e0002 */
[----:B------:R-:W-:-:S02]  /*0950*/  UIMAD UR41, UR4, 0x23, URZ ;  /* 0x00000023042978a4 */ /* 0x000fc4000f8e02ff */
[----:B------:R-:W-:Y:S01]  /*0960*/  UIMAD UR39, UR4, 0x26, URZ ;  /* 0x00000026042778a4 */ /* 0x000fe2000f8e02ff */
[C---:B------:R-:W-:Y:S01]  /*0970*/  IMAD R96, R58.reuse, 0xcc, RZ ;  /* 0x000000cc3a607824 */ /* 0x040fe200078e02ff */
[----:B------:R-:W-:Y:S01]  /*0980*/  UIMAD UR40, UR4, 0x25, URZ ;  /* 0x00000025042878a4 */ /* 0x000fe2000f8e02ff */
[----:B------:R-:W-:Y:S01]  /*0990*/  IMAD.HI.U32 R3, R3, R10, RZ ;  /* 0x0000000a03037227 */ /* 0x000fe200078e00ff */
[----:B------:R-:W-:Y:S02]  /*09a0*/  UIMAD UR38, UR4, 0x27, URZ ;  /* 0x00000027042678a4 */ /* 0x000fe4000f8e02ff */
[----:B------:R-:W-:Y:S01]  /*09b0*/  UIMAD UR36, UR4, 0x2a, URZ ;  /* 0x0000002a042478a4 */ /* 0x000fe2000f8e02ff */
[----:B------:R-:W-:Y:S01]  /*09c0*/  IMAD R0, R3, R0, R10 ;  /* 0x0000000003007224 */ /* 0x000fe200078e020a */
[----:B------:R-:W-:Y:S01]  /*09d0*/  UIMAD UR37, UR4, 0x29, URZ ;  /* 0x00000029042578a4 */ /* 0x000fe2000f8e02ff */
[C---:B------:R-:W-:Y:S01]  /*09e0*/  IMAD R98, R58.reuse, 0xd0, RZ ;  /* 0x000000d03a627824 */ /* 0x040fe200078e02ff */
[----:B------:R-:W-:Y:S01]  /*09f0*/  UIMAD UR35, UR4, 0x2b, URZ ;  /* 0x0000002b042378a4 */ /* 0x000fe2000f8e02ff */
[C---:B------:R-:W-:Y:S01]  /*0a00*/  IMAD R100, R58.reuse, 0xd4, RZ ;  /* 0x000000d43a647824 */ /* 0x040fe200078e02ff */
[----:B------:R-:W-:Y:S01]  /*0a10*/  ISETP.GT.U32.AND P1, PT, R7, R0, PT ;  /* 0x000000000700720c */ /* 0x000fe20003f24070 */
[C---:B------:R-:W-:Y:S01]  /*0a20*/  IMAD R102, R58.reuse, 0xd8, RZ ;  /* 0x000000d83a667824 */ /* 0x040fe200078e02ff */
[----:B------:R-:W-:Y:S01]  /*0a30*/  UIMAD UR33, UR4, 0x2e, URZ ;  /* 0x0000002e042178a4 */ /* 0x000fe2000f8e02ff */
[C---:B------:R-:W-:Y:S01]  /*0a40*/  IMAD R104, R58.reuse, 0xdc, RZ ;  /* 0x000000dc3a687824 */ /* 0x040fe200078e02ff */
[----:B------:R-:W-:Y:S01]  /*0a50*/  UIMAD UR34, UR4, 0x2d, URZ ;  /* 0x0000002d042278a4 */ /* 0x000fe2000f8e02ff */
[----:B------:R-:W-:Y:S01]  /*0a60*/  IMAD R106, R58, 0xe0, RZ ;  /* 0x000000e03a6a7824 */ /* 0x000fe200078e02ff */
[----:B------:R-:W-:-:S02]  /*0a70*/  UIMAD UR32, UR4, 0x2f, URZ ;  /* 0x0000002f042078a4 */ /* 0x000fc4000f8e02ff */
[----:B------:R-:W-:Y:S02]  /*0a80*/  UIMAD UR31, UR4, 0x31, URZ ;  /* 0x00000031041f78a4 */ /* 0x000fe4000f8e02ff */
[----:B------:R-:W-:Y:S02]  /*0a90*/  UIMAD UR68, UR4, 0x37, URZ ;  /* 0x00000037044478a4 */ /* 0x000fe4000f8e02ff */
[----:B------:R-:W-:Y:S01]  /*0aa0*/  UIMAD UR70, UR4, 0x3a, URZ ;  /* 0x0000003a044678a4 */ /* 0x000fe2000f8e02ff */
[----:B------:R-:W-:Y:S01]  /*0ab0*/  @!P1 IMAD.IADD R0, R0, 0x1, -R7 ;  /* 0x0000000100009824 */ /* 0x000fe200078e0a07 */
[----:B------:R-:W-:Y:S01]  /*0ac0*/  UIMAD UR71, UR4, 0x3b, URZ ;  /* 0x0000003b044778a4 */ /* 0x000fe2000f8e02ff */
[----:B------:R-:W-:Y:S01]  /*0ad0*/  @!P1 VIADD R3, R3, 0x1 ;  /* 0x0000000103039836 */ /* 0x000fe20000000000 */
[----:B------:R-:W-:Y:S01]  /*0ae0*/  BAR.SYNC.DEFER_BLOCKING 0x0 ;  /* 0x0000000000007b1d */ /* 0x000fe20000010000 */
[----:B------:R-:W-:Y:S01]  /*0af0*/  ISETP.NE.AND P1, PT, R4, RZ, PT ;  /* 0x000000ff0400720c */ /* 0x000fe20003f25270 */
[----:B------:R-:W-:Y:S01]  /*0b00*/  UIMAD UR72, UR4, 0x3d, URZ ;  /* 0x0000003d044878a4 */ /* 0x000fe2000f8e02ff */
[----:B------:R-:W-:Y:S01]  /*0b10*/  ISETP.GE.U32.AND P0, PT, R0, R7, PT ;  /* 0x000000070000720c */ /* 0x000fe20003f06070 */
[----:B------:R-:W-:Y:S01]  /*0b20*/  UIMAD UR73, UR4, 0x3e, URZ ;  /* 0x0000003e044978a4 */ /* 0x000fe2000f8e02ff */
[----:B------:R-:W-:Y:S01]  /*0b30*/  LOP3.LUT R0, R5, R4, RZ, 0x3c, !PT ;  /* 0x0000000405007212 */ /* 0x000fe200078e3cff */
[----:B------:R-:W-:-:S02]  /*0b40*/  UIMAD UR74, UR4, 0x3f, URZ ;  /* 0x0000003f044a78a4 */ /* 0x000fc4000f8e02ff */
[----:B------:R-:W-:Y:S01]  /*0b50*/  UIMAD UR69, UR4, 0x39, URZ ;  /* 0x00000039044578a4 */ /* 0x000fe2000f8e02ff */
[----:B------:R-:W-:Y:S01]  /*0b60*/  ISETP.GE.AND P2, PT, R0, RZ, PT ;  /* 0x000000ff0000720c */ /* 0x000fe20003f46270 */
[----:B------:R-:W-:Y:S01]  /*0b70*/  VIADD R0, R8, 0x7f ;  /* 0x0000007f08007836 */ /* 0x000fe20000000000 */
[----:B------:R-:W-:-:S05]  /*0b80*/  UIADD3 UR8, UPT, UPT, UR10, 0x40000, URZ ;  /* 0x000400000a087890 */ /* 0x000fca000fffe0ff */
[----:B------:R-:W-:-:S04]  /*0b90*/  @P0 VIADD R3, R3, 0x1 ;  /* 0x0000000103030836 */ /* 0x000fc80000000000 */
[----:B------:R-:W-:Y:S01]  /*0ba0*/  IMAD.MOV.U32 R12, RZ, RZ, R3 ;  /* 0x000000ffff0c7224 */ /* 0x000fe200078e0003 */
[----:B------:R-:W-:-:S03]  /*0bb0*/  SHF.R.S32.HI R3, RZ, 0x1f, R0 ;  /* 0x0000001fff037819 */ /* 0x000fc60000011400 */
[----:B------:R-:W-:Y:S01]  /*0bc0*/  @!P2 IMAD.MOV R12, RZ, RZ, -R12 ;  /* 0x000000ffff0ca224 */ /* 0x000fe200078e0a0c */
[----:B------:R-:W-:Y:S02]  /*0bd0*/  LEA.HI R3, R3, R0, RZ, 0x7 ;  /* 0x0000000003037211 */ /* 0x000fe400078f38ff */
[----:B------:R-:W-:-:S04]  /*0be0*/  @!P1 LOP3.LUT R12, RZ, R4, RZ, 0x33, !PT ;  /* 0x00000004ff0c9212 */ /* 0x000fc800078e33ff */
[----:B------:R-:W-:Y:S01]  /*0bf0*/  LEA.HI.SX32 R3, R3, -R12, 0x19 ;  /* 0x8000000c03037211 */ /* 0x000fe200078fcaff */
[----:B------:R-:W-:-:S03]  /*0c00*/  IMAD.MOV R7, RZ, RZ, -R12 ;  /* 0x000000ffff077224 */ /* 0x000fc600078e0a0c */
[----:B------:R-:W-:Y:S01]  /*0c10*/  VIMNMX R15, PT, PT, R3, 0x1, PT ;  /* 0x00000001030f7848 */ /* 0x000fe20003fe0100 */
[----:B------:R-:W-:-:S03]  /*0c20*/  IMAD R14, R4, R7, R5 ;  /* 0x00000007040e7224 */ /* 0x000fc600078e0205 */
[----:B------:R-:W-:Y:S02]  /*0c30*/  IABS R11, R15 ;  /* 0x0000000f000b7213 */ /* 0x000fe40000000000 */
[----:B------:R-:W-:Y:S02]  /*0c40*/  IABS R7, R14 ;  /* 0x0000000e00077213 */ /* 0x000fe40000000000 */
[----:B------:R-:W1:Y:S08]  /*0c50*/  I2F.RP R0, R11 ;  /* 0x0000000b00007306 */ /* 0x000e700000209400 */
[----:B-1----:R-:W1:Y:S02]  /*0c60*/  MUFU.RCP R0, R0 ;  /* 0x0000000000007308 */ /* 0x002e640000001000 */
[----:B-1----:R-:W-:-:S06]  /*0c70*/  VIADD R2, R0, 0xffffffe ;  /* 0x0ffffffe00027836 */ /* 0x002fcc0000000000 */
[----:B------:R1:W2:Y:S02]  /*0c80*/  F2I.FTZ.U32.TRUNC.NTZ R3, R2 ;  /* 0x0000000200037305 */ /* 0x0002a4000021f000 */
[----:B-1----:R-:W-:Y:S02]  /*0c90*/  IMAD.MOV.U32 R2, RZ, RZ, RZ ;  /* 0x000000ffff027224 */ /* 0x002fe400078e00ff */
[----:B--2---:R-:W-:-:S04]  /*0ca0*/  IMAD.MOV R10, RZ, RZ, -R3 ;  /* 0x000000ffff0a7224 */ /* 0x004fc800078e0a03 */
[----:B------:R-:W-:Y:S01]  /*0cb0*/  IMAD.MOV.U32 R4, RZ, RZ, R10 ;  /* 0x000000ffff047224 */ /* 0x000fe200078e000a */
[----:B------:R-:W-:-:S03]  /*0cc0*/  IABS R10, R15 ;  /* 0x0000000f000a7213 */ /* 0x000fc60000000000 */
[----:B------:R-:W-:Y:S02]  /*0cd0*/  IMAD R5, R4, R11, RZ ;  /* 0x0000000b04057224 */ /* 0x000fe400078e02ff */
[----:B------:R-:W-:Y:S02]  /*0ce0*/  IMAD.MOV.U32 R4, RZ, RZ, R7 ;  /* 0x000000ffff047224 */ /* 0x000fe400078e0007 */
[----:B------:R-:W-:Y:S01]  /*0cf0*/  IMAD.HI.U32 R3, R3, R5, R2 ;  /* 0x0000000503037227 */ /* 0x000fe200078e0002 */
[----:B------:R-:W-:-:S03]  /*0d00*/  IABS R2, R9 ;  /* 0x0000000900027213 */ /* 0x000fc60000000000 */
[----:B------:R-:W-:Y:S01]  /*0d10*/  IMAD.MOV R0, RZ, RZ, -R10 ;  /* 0x000000ffff007224 */ /* 0x000fe200078e0a0a */
[----:B------:R-:W1:Y:S01]  /*0d20*/  I2F.RP R7, R2 ;  /* 0x0000000200077306 */ /* 0x000e620000209400 */
[----:B------:R-:W-:-:S04]  /*0d30*/  IMAD.HI.U32 R3, R3, R4, RZ ;  /* 0x0000000403037227 */ /* 0x000fc800078e00ff */
[----:B------:R-:W-:-:S03]  /*0d40*/  IMAD R0, R3, R0, R4 ;  /* 0x0000000003007224 */ /* 0x000fc600078e0204 */
[----:B------:R-:W2:Y:S02]  /*0d50*/  I2F.RP R4, R13 ;  /* 0x0000000d00047306 */ /* 0x000ea40000209400 */
[----:B------:R-:W-:-:S06]  /*0d60*/  ISETP.GT.U32.AND P1, PT, R11, R0, PT ;  /* 0x000000000b00720c */ /* 0x000fcc0003f24070 */
[----:B-1----:R-:W1:Y:S07]  /*0d70*/  MUFU.RCP R7, R7 ;  /* 0x0000000700077308 */ /* 0x002e6e0000001000 */
[----:B------:R-:W-:Y:S01]  /*0d80*/  @!P1 IMAD.IADD R0, R0, 0x1, -R11 ;  /* 0x0000000100009824 */ /* 0x000fe200078e0a0b */
[----:B--2---:R-:W2:Y:S01]  /*0d90*/  MUFU.RCP R4, R4 ;  /* 0x0000000400047308 */ /* 0x004ea20000001000 */
[----:B------:R-:W-:Y:S01]  /*0da0*/  @!P1 VIADD R3, R3, 0x1 ;  /* 0x0000000103039836 */ /* 0x000fe20000000000 */
[----:B------:R-:W-:-:S02]  /*0db0*/  ISETP.NE.AND P1, PT, R15, RZ, PT ;  /* 0x000000ff0f00720c */ /* 0x000fc40003f25270 */
[----:B------:R-:W-:Y:S02]  /*0dc0*/  ISETP.GE.U32.AND P0, PT, R0, R11, PT ;  /* 0x0000000b0000720c */ /* 0x000fe40003f06070 */
[----:B------:R-:W-:Y:S01]  /*0dd0*/  LOP3.LUT R0, R14, R15, RZ, 0x3c, !PT ;  /* 0x0000000f0e007212 */ /* 0x000fe200078e3cff */
[----:B-1----:R-:W-:-:S03]  /*0de0*/  VIADD R10, R7, 0xffffffe ;  /* 0x0ffffffe070a7836 */ /* 0x002fc60000000000 */
[----:B------:R-:W-:Y:S01]  /*0df0*/  ISETP.GE.AND P2, PT, R0, RZ, PT ;  /* 0x000000ff0000720c */ /* 0x000fe20003f46270 */
[----:B------:R1:W-:Y:S06]  /*0e00*/  F2I.FTZ.U32.TRUNC.NTZ R11, R10 ;  /* 0x0000000a000b7305 */ /* 0x0003ec000021f000 */
[----:B------:R-:W-:Y:S02]  /*0e10*/  @P0 VIADD R3, R3, 0x1 ;  /* 0x0000000103030836 */ /* 0x000fe40000000000 */
[----:B--2---:R-:W-:Y:S02]  /*0e20*/  VIADD R5, R4, 0xffffffe ;  /* 0x0ffffffe04057836 */ /* 0x004fe40000000000 */
[----:B------:R-:W-:-:S02]  /*0e30*/  IMAD.MOV.U32 R16, RZ, RZ, R3 ;  /* 0x000000ffff107224 */ /* 0x000fc400078e0003 */
[----:B-1----:R-:W-:Y:S02]  /*0e40*/  IMAD.MOV.U32 R10, RZ, RZ, RZ ;  /* 0x000000ffff0a7224 */ /* 0x002fe400078e00ff */
[----:B------:R-:W1:Y:S01]  /*0e50*/  F2I.FTZ.U32.TRUNC.NTZ R5, R5 ;  /* 0x0000000500057305 */ /* 0x000e62000021f000 */
[----:B------:R-:W-:Y:S01]  /*0e60*/  @!P2 IMAD.MOV R16, RZ, RZ, -R16 ;  /* 0x000000ffff10a224 */ /* 0x000fe200078e0a10 */
[----:B------:R-:W-:-:S05]  /*0e70*/  @!P1 LOP3.LUT R16, RZ, R15, RZ, 0x33, !PT ;  /* 0x0000000fff109212 */ /* 0x000fca00078e33ff */
[----:B------:R-:W-:-:S04]  /*0e80*/  IMAD.MOV R0, RZ, RZ, -R16 ;  /* 0x000000ffff007224 */ /* 0x000fc800078e0a10 */
[----:B------:R-:W-:Y:S02]  /*0e90*/  IMAD R0, R15, R0, R14 ;  /* 0x000000000f007224 */ /* 0x000fe400078e020e */
[----:B------:R-:W2:Y:S01]  /*0ea0*/  LDS R14, [UR10] ;  /* 0x0000000aff0e7984 */ /* 0x000ea20008000800 */
[----:B-1----:R-:W-:Y:S02]  /*0eb0*/  IMAD.MOV R4, RZ, RZ, -R5 ;  /* 0x000000ffff047224 */ /* 0x002fe400078e0a05 */
[----:B------:R-:W-:Y:S02]  /*0ec0*/  IMAD.IADD R0, R12, 0x1, R0 ;  /* 0x000000010c007824 */ /* 0x000fe400078e0200 */
[----:B------:R-:W-:Y:S02]  /*0ed0*/  IMAD R3, R4, R13, RZ ;  /* 0x0000000d04037224 */ /* 0x000fe400078e02ff */
[----:B------:R-:W-:Y:S01]  /*0ee0*/  IMAD R17, R0, 0x80, R17 ;  /* 0x0000008000117824 */ /* 0x000fe200078e0211 */
[----:B------:R-:W-:Y:S01]  /*0ef0*/  SHF.R.U32.HI R0, RZ, 0x6, R6 ;  /* 0x00000006ff007819 */ /* 0x000fe20000011606 */
[----:B------:R-:W-:-:S03]  /*0f00*/  IMAD.MOV.U32 R4, RZ, RZ, RZ ;  /* 0x000000ffff047224 */ /* 0x000fc600078e00ff */
[----:B------:R-:W-:Y:S01]  /*0f10*/  IABS R7, R17 ;  /* 0x0000001100077213 */ /* 0x000fe20000000000 */
[----:B------:R-:W-:Y:S01]  /*0f20*/  IMAD.HI.U32 R4, R5, R3, R4 ;  /* 0x0000000305047227 */ /* 0x000fe200078e0004 */
[----:B------:R-:W-:Y:S01]  /*0f30*/  SGXT.U32 R0, R0, 0x1 ;  /* 0x000000010000781a */ /* 0x000fe20000000000 */
[----:B------:R-:W-:Y:S01]  /*0f40*/  STL [R1+0x5fc], R17 ;  /* 0x0005fc1101007387 */ /* 0x000fe20000100800 */
[----:B------:R-:W-:Y:S01]  /*0f50*/  BAR.SYNC.DEFER_BLOCKING 0x0 ;  /* 0x0000000000007b1d */ /* 0x000fe20000010000 */
[----:B------:R-:W-:Y:S01]  /*0f60*/  IMAD.MOV R5, RZ, RZ, -R11 ;  /* 0x000000ffff057224 */ /* 0x000fe200078e0a0b */
[----:B------:R-:W-:Y:S01]  /*0f70*/  ISETP.GE.AND P4, PT, R17, RZ, PT ;  /* 0x000000ff1100720c */ /* 0x000fe20003f86270 */
[----:B------:R-:W-:-:S04]  /*0f80*/  IMAD.HI.U32 R4, R4, R7, RZ ;  /* 0x0000000704047227 */ /* 0x000fc800078e00ff */
[----:B------:R-:W-:Y:S02]  /*0f90*/  IMAD R5, R5, R2, RZ ;  /* 0x0000000205057224 */ /* 0x000fe400078e02ff */
[----:B------:R-:W-:Y:S01]  /*0fa0*/  IMAD.SHL.U32 R3, R16, 0x100, RZ ;  /* 0x0000010010037824 */ /* 0x000fe200078e00ff */
[----:B------:R-:W-:Y:S01]  /*0fb0*/  SHF.R.U32.HI R16, RZ, 0x5, R6 ;  /* 0x00000005ff107819 */ /* 0x000fe20000011606 */
[----:B------:R-:W-:Y:S02]  /*0fc0*/  IMAD.MOV R12, RZ, RZ, -R4 ;  /* 0x000000ffff0c7224 */ /* 0x000fe400078e0a04 */
[----:B------:R-:W-:Y:S01]  /*0fd0*/  IMAD.HI.U32 R4, R11, R5, R10 ;  /* 0x000000050b047227 */ /* 0x000fe200078e000a */
[----:B------:R-:W-:Y:S01]  /*0fe0*/  LOP3.LUT R5, R3, R0, RZ, 0xfc, !PT ;  /* 0x0000000003057212 */ /* 0x000fe200078efcff */
[----:B------:R1:W-:Y:S01]  /*0ff0*/  STL [R1+0x618], R3 ;  /* 0x0006180301007387 */ /* 0x0003e20000100800 */
[----:B------:R-:W-:Y:S01]  /*1000*/  R2UR UR9, R16 ;  /* 0x00000000100972ca */ /* 0x000fe200000e0000 */
[----:B------:R-:W-:Y:S01]  /*1010*/  IMAD R0, R13, R12, R7 ;  /* 0x0000000c0d007224 */ /* 0x000fe200078e0207 */
[----:B------:R-:W-:Y:S01]  /*1020*/  SHF.R.S32.HI R7, RZ, 0x6, R6 ;  /* 0x00000006ff077819 */ /* 0x000fe20000011406 */
[----:B------:R-:W-:Y:S01]  /*1030*/  IMAD.SHL.U32 R10, R6, 0x4, RZ ;  /* 0x00000004060a7824 */ /* 0x000fe200078e00ff */
[----:B------:R-:W-:-:S02]  /*1040*/  LOP3.LUT R15, R5, 0xfe, RZ, 0xfc, !PT ;  /* 0x000000fe050f7812 */ /* 0x000fc400078efcff */
[----:B------:R-:W-:Y:S02]  /*1050*/  SGXT R7, R7, 0x1 ;  /* 0x000000010707781a */ /* 0x000fe40000000200 */
[----:B------:R-:W-:Y:S02]  /*1060*/  ISETP.GT.U32.AND P0, PT, R13, R0, PT ;  /* 0x000000000d00720c */ /* 0x000fe40003f04070 */
[----:B------:R-:W-:Y:S02]  /*1070*/  IABS R39, R15 ;  /* 0x0000000f00277213 */ /* 0x000fe40000000000 */
[----:B------:R-:W-:Y:S02]  /*1080*/  LOP3.LUT R11, R7, 0x90, RZ, 0xc0, !PT ;  /* 0x00000090070b7812 */ /* 0x000fe400078ec0ff */
[----:B------:R-:W-:Y:S02]  /*1090*/  IABS R109, R5 ;  /* 0x00000005006d7213 */ /* 0x000fe40000000000 */
[----:B-1----:R-:W-:Y:S01]  /*10a0*/  LOP3.LUT R3, R11, 0x7c, R10, 0x78, !PT ;  /* 0x0000007c0b037812 */ /* 0x002fe200078e780a */
[----:B------:R-:W-:Y:S01]  /*10b0*/  IMAD.HI.U32 R10, R4, R39, RZ ;  /* 0x00000027040a7227 */ /* 0x000fe200078e00ff */
[----:B------:R-:W-:-:S02]  /*10c0*/  LOP3.LUT R12, R5, 0x2, RZ, 0xfc, !PT ;  /* 0x00000002050c7812 */ /* 0x000fc400078efcff */
[----:B------:R-:W-:Y:S01]  /*10d0*/  LOP3.LUT R11, R5, 0x4, RZ, 0xfc, !PT ;  /* 0x00000004050b7812 */ /* 0x000fe200078efcff */
[----:B------:R-:W-:Y:S01]  /*10e0*/  IMAD.MOV R10, RZ, RZ, -R10 ;  /* 0x000000ffff0a7224 */ /* 0x000fe200078e0a0a */
[----:B------:R-:W-:Y:S01]  /*10f0*/  IABS R111, R12 ;  /* 0x0000000c006f7213 */ /* 0x000fe20000000000 */
[----:B------:R-:W-:Y:S01]  /*1100*/  IMAD.HI.U32 R7, R4, R109, RZ ;  /* 0x0000006d04077227 */ /* 0x000fe200078e00ff */
[----:B------:R-:W-:Y:S01]  /*1110*/  IABS R113, R11 ;  /* 0x0000000b00717213 */ /* 0x000fe20000000000 */
[----:B------:R1:W-:Y:S01]  /*1120*/  STL [R1+0x244], R3 ;  /* 0x0002440301007387 */ /* 0x0003e20000100800 */
[----:B------:R-:W-:Y:S01]  /*1130*/  ISETP.GE.AND P5, PT, R15, RZ, PT ;  /* 0x000000ff0f00720c */ /* 0x000fe20003fa6270 */
[----:B------:R-:W-:Y:S01]  /*1140*/  @!P0 IMAD.IADD R0, R0, 0x1, -R13 ;  /* 0x0000000100008824 */ /* 0x000fe200078e0a0d */
[----:B------:R-:W-:Y:S01]  /*1150*/  ISETP.GE.AND P6, PT, R12, RZ, PT ;  /* 0x000000ff0c00720c */ /* 0x000fe20003fc6270 */
[----:B------:R-:W-:Y:S01]  /*1160*/  IMAD R39, R2, R10, R39 ;  /* 0x0000000a02277224 */ /* 0x000fe200078e0227 */
[----:B------:R-:W-:Y:S01]  /*1170*/  LOP3.LUT R10, R5, 0x6, RZ, 0xfc, !PT ;  /* 0x00000006050a7812 */ /* 0x000fe200078efcff */
[----:B------:R-:W-:Y:S01]  /*1180*/  IMAD.MOV R7, RZ, RZ, -R7 ;  /* 0x000000ffff077224 */ /* 0x000fe200078e0a07 */
[----:B------:R-:W-:-:S02]  /*1190*/  ISETP.GT.U32.AND P2, PT, R13, R0, PT ;  /* 0x000000000d00720c */ /* 0x000fc40003f44070 */
[C---:B------:R-:W-:Y:S01]  /*11a0*/  ISETP.GT.U32.AND P0, PT, R2.reuse, R39, PT ;  /* 0x000000270200720c */ /* 0x040fe20003f04070 */
[----:B------:R-:W-:Y:S01]  /*11b0*/  IMAD R109, R2, R7, R109 ;  /* 0x00000007026d7224 */ /* 0x000fe200078e026d */
[----:B------:R-:W-:Y:S01]  /*11c0*/  IABS R115, R10 ;  /* 0x0000000a00737213 */ /* 0x000fe20000000000 */
[----:B------:R-:W-:Y:S01]  /*11d0*/  IMAD.HI.U32 R7, R4, R111, RZ ;  /* 0x0000006f04077227 */ /* 0x000fe200078e00ff */
[----:B------:R-:W-:Y:S02]  /*11e0*/  LOP3.LUT R12, R5, 0xa, RZ, 0xfc, !PT ;  /* 0x0000000a050c7812 */ /* 0x000fe400078efcff */
[C---:B------:R-:W-:Y:S01]  /*11f0*/  ISETP.GT.U32.AND P1, PT, R2.reuse, R109, PT ;  /* 0x0000006d0200720c */ /* 0x040fe20003f24070 */
[----:B------:R-:W-:Y:S01]  /*1200*/  IMAD.MOV R7, RZ, RZ, -R7 ;  /* 0x000000ffff077224 */ /* 0x000fe200078e0a07 */
[----:B------:R-:W-:Y:S02]  /*1210*/  IABS R119, R12 ;  /* 0x0000000c00777213 */ /* 0x000fe40000000000 */
[----:B------:R-:W-:Y:S01]  /*1220*/  ISETP.GE.AND P3, PT, R11, RZ, PT ;  /* 0x000000ff0b00720c */ /* 0x000fe20003f66270 */
[----:B------:R-:W-:Y:S01]  /*1230*/  IMAD R111, R2, R7, R111 ;  /* 0x00000007026f7224 */ /* 0x000fe200078e026f */
[----:B------:R-:W-:Y:S01]  /*1240*/  LOP3.LUT R11, R5, 0x8, RZ, 0xfc, !PT ;  /* 0x00000008050b7812 */ /* 0x000fe200078efcff */
[----:B------:R-:W-:Y:S01]  /*1250*/  @!P2 IMAD.IADD R0, R0, 0x1, -R13 ;  /* 0x000000010000a824 */ /* 0x000fe200078e0a0d */
[----:B------:R-:W-:Y:S01]  /*1260*/  ISETP.NE.AND P2, PT, R8, RZ, PT ;  /* 0x000000ff0800720c */ /* 0x000fe20003f45270 */
[----:B------:R-:W-:Y:S01]  /*1270*/  IMAD.HI.U32 R7, R4, R113, RZ ;  /* 0x0000007104077227 */ /* 0x000fe200078e00ff */
[----:B------:R-:W-:-:S02]  /*1280*/  IABS R117, R11 ;  /* 0x0000000b00757213 */ /* 0x000fc40000000000 */
[----:B------:R-:W-:Y:S01]  /*1290*/  LOP3.LUT R13, R5, 0x18, RZ, 0xfc, !PT ;  /* 0x00000018050d7812 */ /* 0x000fe200078efcff */
[----:B------:R-:W-:Y:S01]  /*12a0*/  @!P0 IMAD.IADD R39, R39, 0x1, -R2 ;  /* 0x0000000127278824 */ /* 0x000fe200078e0a02 */
[C---:B------:R-:W-:Y:S01]  /*12b0*/  ISETP.GT.U32.AND P0, PT, R2.reuse, R111, PT ;  /* 0x0000006f0200720c */ /* 0x040fe20003f04070 */
[----:B------:R-:W-:Y:S01]  /*12c0*/  IMAD.MOV R7, RZ, RZ, -R7 ;  /* 0x000000ffff077224 */ /* 0x000fe200078e0a07 */
[----:B------:R-:W-:Y:S01]  /*12d0*/  IABS R133, R13 ;  /* 0x0000000d00857213 */ /* 0x000fe20000000000 */
[----:B------:R-:W-:Y:S01]  /*12e0*/  @!P4 IMAD.MOV R0, RZ, RZ, -R0 ;  /* 0x000000ffff00c224 */ /* 0x000fe200078e0a00 */
[C---:B------:R-:W-:Y:S01]  /*12f0*/  ISETP.GT.U32.AND P4, PT, R2.reuse, R39, PT ;  /* 0x000000270200720c */ /* 0x040fe20003f84070 */
[----:B------:R-:W-:Y:S01]  /*1300*/  IMAD R113, R2, R7, R113 ;  /* 0x0000000702717224 */ /* 0x000fe200078e0271 */
[----:B--2---:R-:W-:Y:S01]  /*1310*/  R2UR UR11, R14 ;  /* 0x000000000e0b72ca */ /* 0x004fe200000e0000 */
[----:B------:R-:W-:Y:S01]  /*1320*/  IMAD.HI.U32 R7, R4, R115, RZ ;  /* 0x0000007304077227 */ /* 0x000fe200078e00ff */
[----:B------:R-:W-:-:S02]  /*1330*/  @!P2 LOP3.LUT R0, RZ, R8, RZ, 0x33, !PT ;  /* 0x00000008ff00a212 */ /* 0x000fc400078e33ff */
[C---:B------:R-:W-:Y:S01]  /*1340*/  ISETP.GT.U32.AND P2, PT, R2.reuse, R113, PT ;  /* 0x000000710200720c */ /* 0x040fe20003f44070 */
[--C-:B------:R-:W-:Y:S01]  /*1350*/  @!P1 IMAD.IADD R109, R109, 0x1, -R2.reuse ;  /* 0x000000016d6d9824 */ /* 0x100fe200078e0a02 */
[----:B------:R-:W-:Y:S01]  /*1360*/  LOP3.LUT R14, R5, 0x2c, RZ, 0xfc, !PT ;  /* 0x0000002c050e7812 */ /* 0x000fe200078efcff */
[--C-:B------:R-:W-:Y:S01]  /*1370*/  @!P0 IMAD.IADD R111, R111, 0x1, -R2.reuse ;  /* 0x000000016f6f8824 */ /* 0x100fe200078e0a02 */
[----:B------:R-:W-:Y:S01]  /*1380*/  LOP3.LUT R16, R5, 0x30, RZ, 0xfc, !PT ;  /* 0x0000003005107812 */ /* 0x000fe200078efcff */
[----:B------:R-:W-:Y:S01]  /*1390*/  IMAD.MOV R7, RZ, RZ, -R7 ;  /* 0x000000ffff077224 */ /* 0x000fe200078e0a07 */
[C---:B------:R-:W-:Y:S01]  /*13a0*/  ISETP.GT.U32.AND P1, PT, R2.reuse, R109, PT ;  /* 0x0000006d0200720c */ /* 0x040fe20003f24070 */
[----:B------:R-:W-:Y:S01]  /*13b0*/  @!P4 IMAD.IADD R39, R39, 0x1, -R2 ;  /* 0x000000012727c824 */ /* 0x000fe200078e0a02 */
[C---:B------:R-:W-:Y:S01]  /*13c0*/  ISETP.GT.U32.AND P0, PT, R2.reuse, R111, PT ;  /* 0x0000006f0200720c */ /* 0x040fe20003f04070 */
[----:B------:R-:W-:Y:S01]  /*13d0*/  IMAD R115, R2, R7, R115 ;  /* 0x0000000702737224 */ /* 0x000fe200078e0273 */
[----:B------:R-:W-:Y:S01]  /*13e0*/  ISETP.GE.AND P4, PT, R10, RZ, PT ;  /* 0x000000ff0a00720c */ /* 0x000fe20003f86270 */
[----:B------:R-:W-:Y:S01]  /*13f0*/  IMAD.HI.U32 R8, R4, R119, RZ ;  /* 0x0000007704087227 */ /* 0x000fe200078e00ff */
[----:B------:R-:W-:-:S02]  /*1400*/  LOP3.LUT R10, R5, 0xc, RZ, 0xfc, !PT ;  /* 0x0000000c050a7812 */ /* 0x000fc400078efcff */
[----:B------:R-:W-:Y:S01]  /*1410*/  IABS R153, R14 ;  /* 0x0000000e00997213 */ /* 0x000fe20000000000 */
[----:B------:R-:W-:Y:S01]  /*1420*/  @!P2 IMAD.IADD R113, R113, 0x1, -R2 ;  /* 0x000000017171a824 */ /* 0x000fe200078e0a02 */
[----:B------:R-:W-:Y:S01]  /*1430*/  IABS R121, R10 ;  /* 0x0000000a00797213 */ /* 0x000fe20000000000 */
[----:B------:R-:W-:Y:S01]  /*1440*/  @!P5 IMAD.MOV R39, RZ, RZ, -R39 ;  /* 0x000000ffff27d224 */ /* 0x000fe200078e0a27 */
[C---:B------:R-:W-:Y:S01]  /*1450*/  ISETP.GT.U32.AND P5, PT, R2.reuse, R115, PT ;  /* 0x000000730200720c */ /* 0x040fe20003fa4070 */
[----:B------:R-:W-:Y:S01]  /*1460*/  IMAD.MOV R8, RZ, RZ, -R8 ;  /* 0x000000ffff087224 */ /* 0x000fe200078e0a08 */
[----:B------:R-:W-:Y:S01]  /*1470*/  ISETP.GT.U32.AND P2, PT, R2, R113, PT ;  /* 0x000000710200720c */ /* 0x000fe20003f44070 */
[----:B------:R-:W-:Y:S01]  /*1480*/  IMAD.HI.U32 R7, R4, R117, RZ ;  /* 0x0000007504077227 */ /* 0x000fe200078e00ff */
[----:B------:R-:W-:Y:S02]  /*1490*/  LOP3.LUT R15, R5, 0x2e, RZ, 0xfc, !PT ;  /* 0x0000002e050f7812 */ /* 0x000fe400078efcff */
[----:B------:R-:W-:Y:S01]  /*14a0*/  IABS R157, R16 ;  /* 0x00000010009d7213 */ /* 0x000fe20000000000 */
[--C-:B------:R-:W-:Y:S01]  /*14b0*/  @!P0 IMAD.IADD R111, R111, 0x1, -R2.reuse ;  /* 0x000000016f6f8824 */ /* 0x100fe200078e0a02 */
[----:B------:R-:W-:Y:S01]  /*14c0*/  ISETP.GE.AND P0, PT, R12, RZ, PT ;  /* 0x000000ff0c00720c */ /* 0x000fe20003f06270 */
[C---:B------:R-:W-:Y:S01]  /*14d0*/  IMAD R119, R2.reuse, R8, R119 ;  /* 0x0000000802777224 */ /* 0x040fe200078e0277 */
[----:B------:R-:W-:Y:S01]  /*14e0*/  LOP3.LUT R8, R5, 0xe, RZ, 0xfc, !PT ;  /* 0x0000000e05087812 */ /* 0x000fe200078efcff */
[--C-:B------:R-:W-:Y:S01]  /*14f0*/  @!P1 IMAD.IADD R109, R109, 0x1, -R2.reuse ;  /* 0x000000016d6d9824 */ /* 0x100fe200078e0a02 */
[C---:B------:R-:W-:Y:S01]  /*1500*/  ISETP.GE.AND P1, PT, R5.reuse, RZ, PT ;  /* 0x000000ff0500720c */ /* 0x040fe20003f26270 */
[----:B------:R-:W-:Y:S01]  /*1510*/  IMAD.MOV R7, RZ, RZ, -R7 ;  /* 0x000000ffff077224 */ /* 0x000fe200078e0a07 */
[----:B------:R-:W-:Y:S01]  /*1520*/  IABS R123, R8 ;  /* 0x00000008007b7213 */ /* 0x000fe20000000000 */
[----:B------:R-:W-:Y:S01]  /*1530*/  @!P6 IMAD.MOV R111, RZ, RZ, -R111 ;  /* 0x000000ffff6fe224 */ /* 0x000fe200078e0a6f */
[C---:B------:R-:W-:Y:S01]  /*1540*/  ISETP.GT.U32.AND P6, PT, R2.reuse, R119, PT ;  /* 0x000000770200720c */ /* 0x040fe20003fc4070 */
[C---:B------:R-:W-:Y:S01]  /*1550*/  IMAD R117, R2.reuse, R7, R117 ;  /* 0x0000000702757224 */ /* 0x040fe200078e0275 */
[----:B------:R-:W-:Y:S01]  /*1560*/  LOP3.LUT R12, R5, 0x16, RZ, 0xfc, !PT ;  /* 0x00000016050c7812 */ /* 0x000fe200078efcff */
[--C-:B------:R-:W-:Y:S01]  /*1570*/  @!P5 IMAD.IADD R115, R115, 0x1, -R2.reuse ;  /* 0x000000017373d824 */ /* 0x100fe200078e0a02 */
[----:B------:R-:W-:Y:S01]  /*1580*/  IABS R155, R15 ;  /* 0x0000000f009b7213 */ /* 0x000fe20000000000 */
[----:B------:R-:W-:Y:S01]  /*1590*/  @!P2 IMAD.IADD R113, R113, 0x1, -R2 ;  /* 0x000000017171a824 */ /* 0x000fe200078e0a02 */
[----:B------:R-:W-:Y:S01]  /*15a0*/  ISETP.GT.U32.AND P2, PT, R2, R117, PT ;  /* 0x000000750200720c */ /* 0x000fe20003f44070 */
[----:B------:R-:W-:Y:S01]  /*15b0*/  IMAD.HI.U32 R7, R4, R121, RZ ;  /* 0x0000007904077227 */ /* 0x000fe200078e00ff */
[----:B------:R-:W-:-:S02]  /*15c0*/  ISETP.GT.U32.AND P5, PT, R2, R115, PT ;  /* 0x000000730200720c */ /* 0x000fc40003fa4070 */
[----:B------:R-:W-:Y:S01]  /*15d0*/  IABS R131, R12 ;  /* 0x0000000c00837213 */ /* 0x000fe20000000000 */
[----:B------:R-:W-:Y:S01]  /*15e0*/  @!P1 IMAD.MOV R109, RZ, RZ, -R109 ;  /* 0x000000ffff6d9224 */ /* 0x000fe200078e0a6d */
[----:B------:R-:W-:Y:S01]  /*15f0*/  ISETP.GE.AND P1, PT, R11, RZ, PT ;  /* 0x000000ff0b00720c */ /* 0x000fe20003f26270 */
[--C-:B------:R-:W-:Y:S01]  /*1600*/  @!P6 IMAD.IADD R119, R119, 0x1, -R2.reuse ;  /* 0x000000017777e824 */ /* 0x100fe200078e0a02 */
[----:B------:R-:W-:Y:S01]  /*1610*/  LOP3.LUT R11, R5, 0x10, RZ, 0xfc, !PT ;  /* 0x00000010050b7812 */ /* 0x000fe200078efcff */
[----:B------:R-:W-:Y:S01]  /*1620*/  @!P3 IMAD.MOV R113, RZ, RZ, -R113 ;  /* 0x000000ffff71b224 */ /* 0x000fe200078e0a71 */
[----:B------:R-:W-:Y:S01]  /*1630*/  ISETP.GE.AND P3, PT, R10, RZ, PT ;  /* 0x000000ff0a00720c */ /* 0x000fe20003f66270 */
[----:B------:R-:W-:Y:S01]  /*1640*/  IMAD.MOV R10, RZ, RZ, -R7 ;  /* 0x000000ffff0a7224 */ /* 0x000fe200078e0a07 */
[----:B------:R-:W-:Y:S01]  /*1650*/  IABS R125, R11 ;  /* 0x0000000b007d7213 */ /* 0x000fe20000000000 */
[--C-:B------:R-:W-:Y:S01]  /*1660*/  @!P2 IMAD.IADD R117, R117, 0x1, -R2.reuse ;  /* 0x000000017575a824 */ /* 0x100fe200078e0a02 */
[----:B------:R-:W-:Y:S01]  /*1670*/  ISETP.GT.U32.AND P6, PT, R2, R119, PT ;  /* 0x000000770200720c */ /* 0x000fe20003fc4070 */
[----:B------:R-:W-:Y:S01]  /*1680*/  @!P5 IMAD.IADD R115, R115, 0x1, -R2 ;  /* 0x000000017373d824 */ /* 0x000fe200078e0a02 */
[----:B------:R-:W-:Y:S01]  /*1690*/  ISETP.GE.AND P5, PT, R8, RZ, PT ;  /* 0x000000ff0800720c */ /* 0x000fe20003fa6270 */
[----:B------:R-:W-:Y:S01]  /*16a0*/  IMAD.HI.U32 R8, R4, R125, RZ ;  /* 0x0000007d04087227 */ /* 0x000fe200078e00ff */
[----:B------:R-:W-:-:S02]  /*16b0*/  ISETP.GT.U32.AND P2, PT, R2, R117, PT ;  /* 0x000000750200720c */ /* 0x000fc40003f44070 */
[C---:B------:R-:W-:Y:S01]  /*16c0*/  LOP3.LUT R17, R5.reuse, 0xda, RZ, 0xfc, !PT ;  /* 0x000000da05117812 */ /* 0x040fe200078efcff */
[----:B------:R-:W-:Y:S01]  /*16d0*/  IMAD.MOV R8, RZ, RZ, -R8 ;  /* 0x000000ffff087224 */ /* 0x000fe200078e0a08 */
[C---:B------:R-:W-:Y:S01]  /*16e0*/  LOP3.LUT R22, R5.reuse, 0xec, RZ, 0xfc, !PT ;  /* 0x000000ec05167812 */ /* 0x040fe200078efcff */
[C---:B------:R-:W-:Y:S01]  /*16f0*/  IMAD R121, R2.reuse, R10, R121 ;  /* 0x0000000a02797224 */ /* 0x040fe200078e0279 */
[----:B------:R-:W-:Y:S01]  /*1700*/  LOP3.LUT R24, R5, 0xee, RZ, 0xfc, !PT ;  /* 0x000000ee05187812 */ /* 0x000fe200078efcff */
[----:B------:R-:W-:Y:S01]  /*1710*/  IMAD R125, R2, R8, R125 ;  /* 0x00000008027d7224 */ /* 0x000fe200078e027d */
[----:B------:R-:W-:Y:S01]  /*1720*/  IABS R21, R22 ;  /* 0x0000001600157213 */ /* 0x000fe20000000000 */
[----:B------:R-:W-:Y:S01]  /*1730*/  @!P6 IMAD.IADD R119, R119, 0x1, -R2 ;  /* 0x000000017777e824 */ /* 0x000fe200078e0a02 */
[C---:B------:R-:W-:Y:S01]  /*1740*/  LOP3.LUT R28, R5.reuse, 0xf2, RZ, 0xfc, !PT ;  /* 0x000000f2051c7812 */ /* 0x040fe200078efcff */
[----:B------:R-:W-:Y:S01]  /*1750*/  IMAD.HI.U32 R7, R4, R123, RZ ;  /* 0x0000007b04077227 */ /* 0x000fe200078e00ff */
[----:B------:R-:W-:-:S02]  /*1760*/  LOP3.LUT R26, R5, 0xf0, RZ, 0xfc, !PT ;  /* 0x000000f0051a7812 */ /* 0x000fc400078efcff */
[----:B------:R-:W-:Y:S01]  /*1770*/  IABS R19, R28 ;  /* 0x0000001c00137213 */ /* 0x000fe20000000000 */
[----:B------:R-:W-:Y:S01]  /*1780*/  @!P0 IMAD.MOV R119, RZ, RZ, -R119 ;  /* 0x000000ffff778224 */ /* 0x000fe200078e0a77 */
[C---:B------:R-:W-:Y:S01]  /*1790*/  ISETP.GT.U32.AND P0, PT, R2.reuse, R125, PT ;  /* 0x0000007d0200720c */ /* 0x040fe20003f04070 */
[----:B------:R-:W-:Y:S01]  /*17a0*/  @!P4 IMAD.MOV R115, RZ, RZ, -R115 ;  /* 0x000000ffff73c224 */ /* 0x000fe200078e0a73 */
[----:B------:R-:W-:Y:S01]  /*17b0*/  ISETP.GE.AND P4, PT, R11, RZ, PT ;  /* 0x000000ff0b00720c */ /* 0x000fe20003f86270 */
[----:B------:R-:W-:Y:S01]  /*17c0*/  @!P2 IMAD.IADD R117, R117, 0x1, -R2 ;  /* 0x000000017575a824 */ /* 0x000fe200078e0a02 */
[C---:B------:R-:W-:Y:S01]  /*17d0*/  ISETP.GT.U32.AND P2, PT, R2.reuse, R121, PT ;  /* 0x000000790200720c */ /* 0x040fe20003f44070 */
[----:B------:R-:W-:Y:S01]  /*17e0*/  IMAD.MOV R7, RZ, RZ, -R7 ;  /* 0x000000ffff077224 */ /* 0x000fe200078e0a07 */
[C---:B------:R-:W-:Y:S01]  /*17f0*/  LOP3.LUT R11, R5.reuse, 0x14, RZ, 0xfc, !PT ;  /* 0x00000014050b7812 */ /* 0x040fe200078efcff */
[----:B------:R-:W-:Y:S01]  /*1800*/  @!P1 IMAD.MOV R117, RZ, RZ, -R117 ;  /* 0x000000ffff759224 */ /* 0x000fe200078e0a75 */
[----:B------:R-:W-:Y:S01]  /*1810*/  LOP3.LUT R30, R5, 0xf4, RZ, 0xfc, !PT ;  /* 0x000000f4051e7812 */ /* 0x000fe200078efcff */
[----:B------:R-:W-:Y:S01]  /*1820*/  IMAD R123, R2, R7, R123 ;  /* 0x00000007027b7224 */ /* 0x000fe200078e027b */
[----:B------:R-:W-:-:S02]  /*1830*/  IABS R129, R11 ;  /* 0x0000000b00817213 */ /* 0x000fc40000000000 */
[----:B------:R-:W-:Y:S01]  /*1840*/  LOP3.LUT R7, R5, 0x12, RZ, 0xfc, !PT ;  /* 0x0000001205077812 */ /* 0x000fe200078efcff */
[--C-:B------:R-:W-:Y:S01]  /*1850*/  @!P0 IMAD.IADD R125, R125, 0x1, -R2.reuse ;  /* 0x000000017d7d8824 */ /* 0x100fe200078e0a02 */
[----:B------:R-:W-:Y:S01]  /*1860*/  ISETP.GT.U32.AND P1, PT, R2, R123, PT ;  /* 0x0000007b0200720c */ /* 0x000fe20003f24070 */
[----:B------:R-:W-:Y:S01]  /*1870*/  IMAD.HI.U32 R8, R4, R129, RZ ;  /* 0x0000008104087227 */ /* 0x000fe200078e00ff */
[----:B------:R-:W-:Y:S02]  /*1880*/  IABS R127, R7 ;  /* 0x00000007007f7213 */ /* 0x000fe40000000000 */
[----:B------:R-:W-:Y:S01]  /*1890*/  ISETP.GT.U32.AND P0, PT, R2, R125, PT ;  /* 0x0000007d0200720c */ /* 0x000fe20003f04070 */
[----:B------:R-:W-:Y:S01]  /*18a0*/  @!P2 IMAD.IADD R121, R121, 0x1, -R2 ;  /* 0x000000017979a824 */ /* 0x000fe200078e0a02 */
[----:B------:R-:W-:Y:S01]  /*18b0*/  ISETP.GE.AND P6, PT, R7, RZ, PT ;  /* 0x000000ff0700720c */ /* 0x000fe20003fc6270 */
[----:B------:R-:W-:Y:S01]  /*18c0*/  IMAD.MOV R8, RZ, RZ, -R8 ;  /* 0x000000ffff087224 */ /* 0x000fe200078e0a08 */
[----:B------:R-:W-:Y:S01]  /*18d0*/  LOP3.LUT R32, R5, 0xf6, RZ, 0xfc, !PT ;  /* 0x000000f605207812 */ /* 0x000fe200078efcff */
[----:B------:R-:W-:Y:S01]  /*18e0*/  IMAD.HI.U32 R7, R4, R127, RZ ;  /* 0x0000007f04077227 */ /* 0x000fe200078e00ff */
[----:B------:R-:W-:-:S02]  /*18f0*/  ISETP.GT.U32.AND P2, PT, R2, R121, PT ;  /* 0x000000790200720c */ /* 0x000fc40003f44070 */
[C---:B------:R-:W-:Y:S01]  /*1900*/  LOP3.LUT R34, R5.reuse, 0xf8, RZ, 0xfc, !PT ;  /* 0x000000f805227812 */ /* 0x040fe200078efcff */
[----:B------:R-:W-:Y:S01]  /*1910*/  IMAD R129, R2, R8, R129 ;  /* 0x0000000802817224 */ /* 0x000fe200078e0281 */
[----:B------:R-:W-:Y:S01]  /*1920*/  IABS R18, R32 ;  /* 0x0000002000127213 */ /* 0x000fe20000000000 */
[----:B------:R-:W-:Y:S01]  /*1930*/  IMAD.HI.U32 R8, R4, R133, RZ ;  /* 0x0000008504087227 */ /* 0x000fe200078e00ff */
[----:B------:R-:W-:Y:S02]  /*1940*/  IABS R20, R34 ;  /* 0x0000002200147213 */ /* 0x000fe40000000000 */
[----:B------:R-:W-:Y:S01]  /*1950*/  LOP3.LUT R36, R5, 0xfa, RZ, 0xfc, !PT ;  /* 0x000000fa05247812 */ /* 0x000fe200078efcff */
[----:B------:R-:W-:Y:S01]  /*1960*/  IMAD.MOV R8, RZ, RZ, -R8 ;  /* 0x000000ffff087224 */ /* 0x000fe200078e0a08 */
[----:B-1----:R-:W-:Y:S01]  /*1970*/  LOP3.LUT R3, R6, 0x3f, RZ, 0xc0, !PT ;  /* 0x0000003f06037812 */ /* 0x002fe200078ec0ff */
[----:B------:R-:W-:Y:S02]  /*1980*/  @!P1 IMAD.IADD R123, R123, 0x1, -R2 ;  /* 0x000000017b7b9824 */ /* 0x000fe400078e0a02 */
[----:B------:R-:W-:-:S02]  /*1990*/  IMAD R133, R2, R8, R133 ;  /* 0x0000000802857224 */ /* 0x000fc400078e0285 */
[--C-:B------:R-:W-:Y:S01]  /*19a0*/  @!P0 IMAD.IADD R125, R125, 0x1, -R2.reuse ;  /* 0x000000017d7d8824 */ /* 0x100fe200078e0a02 */
[C---:B------:R-:W-:Y:S01]  /*19b0*/  ISETP.GT.U32.AND P1, PT, R2.reuse, R123, PT ;  /* 0x0000007b0200720c */ /* 0x040fe20003f24070 */
[----:B------:R-:W-:Y:S02]  /*19c0*/  IMAD.MOV R10, RZ, RZ, -R7 ;  /* 0x000000ffff0a7224 */ /* 0x000fe400078e0a07 */
[----:B------:R-:W-:Y:S01]  /*19d0*/  @!P2 IMAD.IADD R121, R121, 0x1, -R2 ;  /* 0x000000017979a824 */ /* 0x000fe200078e0a02 */
[----:B------:R-:W-:Y:S01]  /*19e0*/  ISETP.GE.AND P2, PT, R11, RZ, PT ;  /* 0x000000ff0b00720c */ /* 0x000fe20003f46270 */
[----:B------:R-:W-:Y:S01]  /*19f0*/  @!P4 IMAD.MOV R125, RZ, RZ, -R125 ;  /* 0x000000ffff7dc224 */ /* 0x000fe200078e0a7d */
[C---:B------:R-:W-:Y:S01]  /*1a00*/  ISETP.GT.U32.AND P4, PT, R2.reuse, R133, PT ;  /* 0x000000850200720c */ /* 0x040fe20003f84070 */
[----:B------:R-:W-:Y:S01]  /*1a10*/  IMAD R127, R2, R10, R127 ;  /* 0x0000000a027f7224 */ /* 0x000fe200078e027f */
[C---:B------:R-:W-:Y:S01]  /*1a20*/  LOP3.LUT R10, R5.reuse, 0x1a, RZ, 0xfc, !PT ;  /* 0x0000001a050a7812 */ /* 0x040fe200078efcff */
[----:B------:R-:W-:Y:S01]  /*1a30*/  IMAD.HI.U32 R7, R4, R131, RZ ;  /* 0x0000008304077227 */ /* 0x000fe200078e00ff */
[----:B------:R-:W-:-:S02]  /*1a40*/  LOP3.LUT R11, R5, 0x1c, RZ, 0xfc, !PT ;  /* 0x0000001c050b7812 */ /* 0x000fc400078efcff */
[----:B------:R-:W-:Y:S01]  /*1a50*/  IABS R135, R10 ;  /* 0x0000000a00877213 */ /* 0x000fe20000000000 */
[----:B------:R-:W-:Y:S01]  /*1a60*/  @!P3 IMAD.MOV R121, RZ, RZ, -R121 ;  /* 0x000000ffff79b224 */ /* 0x000fe200078e0a79 */
[C---:B------:R-:W-:Y:S01]  /*1a70*/  ISETP.GT.U32.AND P3, PT, R2.reuse, R129, PT ;  /* 0x000000810200720c */ /* 0x040fe20003f64070 */
[----:B------:R-:W-:Y:S01]  /*1a80*/  IMAD.MOV R7, RZ, RZ, -R7 ;  /* 0x000000ffff077224 */ /* 0x000fe200078e0a07 */
[----:B------:R-:W-:Y:S01]  /*1a90*/  IABS R137, R11 ;  /* 0x0000000b00897213 */ /* 0x000fe20000000000 */
[----:B------:R-:W-:Y:S01]  /*1aa0*/  @!P1 IMAD.IADD R123, R123, 0x1, -R2 ;  /* 0x000000017b7b9824 */ /* 0x000fe200078e0a02 */
[C---:B------:R-:W-:Y:S01]  /*1ab0*/  ISETP.GT.U32.AND P1, PT, R2.reuse, R127, PT ;  /* 0x0000007f0200720c */ /* 0x040fe20003f24070 */
[----:B------:R-:W-:Y:S02]  /*1ac0*/  IMAD R131, R2, R7, R131 ;  /* 0x0000000702837224 */ /* 0x000fe400078e0283 */
[----:B------:R-:W-:-:S03]  /*1ad0*/  IMAD.HI.U32 R7, R4, R135, RZ ;  /* 0x0000008704077227 */ /* 0x000fc600078e00ff */
[C---:B------:R-:W-:Y:S01]  /*1ae0*/  ISETP.GT.U32.AND P0, PT, R2.reuse, R131, PT ;  /* 0x000000830200720c */ /* 0x040fe20003f04070 */
[--C-:B------:R-:W-:Y:S02]  /*1af0*/  @!P4 IMAD.IADD R133, R133, 0x1, -R2.reuse ;  /* 0x000000018585c824 */ /* 0x100fe400078e0a02 */
[----:B------:R-:W-:Y:S02]  /*1b00*/  IMAD.MOV R7, RZ, RZ, -R7 ;  /* 0x000000ffff077224 */ /* 0x000fe400078e0a07 */
[----:B------:R-:W-:Y:S01]  /*1b10*/  @!P3 IMAD.IADD R129, R129, 0x1, -R2 ;  /* 0x000000018181b824 */ /* 0x000fe200078e0a02 */
[C---:B------:R-:W-:Y:S01]  /*1b20*/  ISETP.GT.U32.AND P4, PT, R2.reuse, R133, PT ;  /* 0x000000850200720c */ /* 0x040fe20003f84070 */
[----:B------:R-:W-:Y:S02]  /*1b30*/  IMAD R135, R2, R7, R135 ;  /* 0x0000000702877224 */ /* 0x000fe400078e0287 */
[----:B------:R-:W-:Y:S01]  /*1b40*/  IMAD.HI.U32 R7, R4, R137, RZ ;  /* 0x0000008904077227 */ /* 0x000fe200078e00ff */
[----:B------:R-:W-:-:S03]  /*1b50*/  ISETP.GT.U32.AND P3, PT, R2, R129, PT ;  /* 0x000000810200720c */ /* 0x000fc60003f64070 */
[----:B------:R-:W-:Y:S02]  /*1b60*/  IMAD.MOV R7, RZ, RZ, -R7 ;  /* 0x000000ffff077224 */ /* 0x000fe400078e0a07 */
[--C-:B------:R-:W-:Y:S02]  /*1b70*/  @!P1 IMAD.IADD R127, R127, 0x1, -R2.reuse ;  /* 0x000000017f7f9824 */ /* 0x100fe400078e0a02 */
[--C-:B------:R-:W-:Y:S02]  /*1b80*/  @!P0 IMAD.IADD R131, R131, 0x1, -R2.reuse ;  /* 0x0000000183838824 */ /* 0x100fe400078e0a02 */
[C---:B------:R-:W-:Y:S01]  /*1b90*/  IMAD R137, R2.reuse, R7, R137 ;  /* 0x0000000702897224 */ /* 0x040fe200078e0289 */
[----:B------:R-:W-:Y:S01]  /*1ba0*/  ISETP.GT.U32.AND P1, PT, R2, R127, PT ;  /* 0x0000007f0200720c */ /* 0x000fe20003f24070 */
[----:B------:R-:W-:Y:S01]  /*1bb0*/  @!P5 IMAD.MOV R123, RZ, RZ, -R123 ;  /* 0x000000ffff7bd224 */ /* 0x000fe200078e0a7b */
[----:B------:R-:W-:Y:S01]  /*1bc0*/  ISETP.GE.AND P5, PT, R12, RZ, PT ;  /* 0x000000ff0c00720c */ /* 0x000fe20003fa6270 */
[--C-:B------:R-:W-:Y:S01]  /*1bd0*/  @!P4 IMAD.IADD R133, R133, 0x1, -R2.reuse ;  /* 0x000000018585c824 */ /* 0x100fe200078e0a02 */
[----:B------:R-:W-:Y:S01]  /*1be0*/  LOP3.LUT R12, R5, 0x1e, RZ, 0xfc, !PT ;  /* 0x0000001e050c7812 */ /* 0x000fe200078efcff */
[----:B------:R-:W-:Y:S01]  /*1bf0*/  @!P3 IMAD.IADD R129, R129, 0x1, -R2 ;  /* 0x000000018181b824 */ /* 0x000fe200078e0a02 */
[----:B------:R-:W-:-:S02]  /*1c00*/  ISETP.GT.U32.AND P0, PT, R2, R131, PT ;  /* 0x000000830200720c */ /* 0x000fc40003f04070 */
[C---:B------:R-:W-:Y:S01]  /*1c10*/  ISETP.GT.U32.AND P4, PT, R2.reuse, R137, PT ;  /* 0x000000890200720c */ /* 0x040fe20003f84070 */
[----:B------:R-:W-:Y:S01]  /*1c20*/  @!P2 IMAD.MOV R129, RZ, RZ, -R129 ;  /* 0x000000ffff81a224 */ /* 0x000fe200078e0a81 */
[----:B------:R-:W-:Y:S02]  /*1c30*/  IABS R139, R12 ;  /* 0x0000000c008b7213 */ /* 0x000fe40000000000 */
[----:B------:R-:W-:Y:S01]  /*1c40*/  ISETP.GT.U32.AND P3, PT, R2, R135, PT ;  /* 0x000000870200720c */ /* 0x000fe20003f64070 */
[----:B------:R-:W-:Y:S01]  /*1c50*/  @!P1 IMAD.IADD R127, R127, 0x1, -R2 ;  /* 0x000000017f7f9824 */ /* 0x000fe200078e0a02 */
[----:B------:R-:W-:Y:S01]  /*1c60*/  LOP3.LUT R7, R5, 0x20, RZ, 0xfc, !PT ;  /* 0x0000002005077812 */ /* 0x000fe200078efcff */
[----:B------:R-:W-:Y:S01]  /*1c70*/  IMAD.HI.U32 R8, R4, R139, RZ ;  /* 0x0000008b04087227 */ /* 0x000fe200078e00ff */
[----:B------:R-:W-:Y:S02]  /*1c80*/  ISETP.GE.AND P1, PT, R13, RZ, PT ;  /* 0x000000ff0d00720c */ /* 0x000fe40003f26270 */
[----:B------:R-:W-:Y:S01]  /*1c90*/  IABS R141, R7 ;  /* 0x00000007008d7213 */ /* 0x000fe20000000000 */
[----:B------:R-:W-:Y:S01]  /*1ca0*/  IMAD.MOV R8, RZ, RZ, -R8 ;  /* 0x000000ffff087224 */ /* 0x000fe200078e0a08 */
[----:B------:R-:W-:Y:S01]  /*1cb0*/  ISETP.GE.AND P2, PT, R11, RZ, PT ;  /* 0x000000ff0b00720c */ /* 0x000fe20003f46270 */
[--C-:B------:R-:W-:Y:S01]  /*1cc0*/  @!P0 IMAD.IADD R131, R131, 0x1, -R2.reuse ;  /* 0x0000000183838824 */ /* 0x100fe200078e0a02 */
[----:B------:R-:W-:Y:S01]  /*1cd0*/  LOP3.LUT R11, R5, 0x26, RZ, 0xfc, !PT ;  /* 0x00000026050b7812 */ /* 0x000fe200078efcff */
[--C-:B------:R-:W-:Y:S01]  /*1ce0*/  @!P4 IMAD.IADD R137, R137, 0x1, -R2.reuse ;  /* 0x000000018989c824 */ /* 0x100fe200078e0a02 */
[----:B------:R-:W-:Y:S01]  /*1cf0*/  ISETP.GE.AND P0, PT, R12, RZ, PT ;  /* 0x000000ff0c00720c */ /* 0x000fe20003f06270 */
[----:B------:R-:W-:Y:S01]  /*1d00*/  @!P3 IMAD.IADD R135, R135, 0x1, -R2 ;  /* 0x000000018787b824 */ /* 0x000fe200078e0a02 */
[----:B------:R-:W-:Y:S01]  /*1d10*/  IABS R147, R11 ;  /* 0x0000000b00937213 */ /* 0x000fe20000000000 */
[----:B------:R-:W-:Y:S01]  /*1d20*/  IMAD R139, R2, R8, R139 ;  /* 0x00000008028b7224 */ /* 0x000fe200078e028b */
[----:B------:R-:W-:Y:S01]  /*1d30*/  LOP3.LUT R8, R5, 0x22, RZ, 0xfc, !PT ;  /* 0x0000002205087812 */ /* 0x000fe200078efcff */
[----:B------:R-:W-:Y:S01]  /*1d40*/  @!P5 IMAD.MOV R131, RZ, RZ, -R131 ;  /* 0x000000ffff83d224 */ /* 0x000fe200078e0a83 */
[----:B------:R-:W-:Y:S01]  /*1d50*/  ISETP.GE.AND P5, PT, R7, RZ, PT ;  /* 0x000000ff0700720c */ /* 0x000fe20003fa6270 */
[----:B------:R-:W-:Y:S01]  /*1d60*/  IMAD.HI.U32 R7, R4, R141, RZ ;  /* 0x0000008d04077227 */ /* 0x000fe200078e00ff */
[----:B------:R-:W-:-:S02]  /*1d70*/  ISETP.GT.U32.AND P4, PT, R2, R137, PT ;  /* 0x000000890200720c */ /* 0x000fc40003f84070 */
[----:B------:R-:W-:Y:S01]  /*1d80*/  ISETP.GT.U32.AND P3, PT, R2, R135, PT ;  /* 0x000000870200720c */ /* 0x000fe20003f64070 */
[----:B------:R-:W-:Y:S01]  /*1d90*/  IMAD.MOV R7, RZ, RZ, -R7 ;  /* 0x000000ffff077224 */ /* 0x000fe200078e0a07 */
[----:B------:R-:W-:Y:S01]  /*1da0*/  IABS R143, R8 ;  /* 0x00000008008f7213 */ /* 0x000fe20000000000 */
[----:B------:R-:W-:Y:S01]  /*1db0*/  @!P6 IMAD.MOV R127, RZ, RZ, -R127 ;  /* 0x000000ffff7fe224 */ /* 0x000fe200078e0a7f */
[----:B------:R-:W-:Y:S01]  /*1dc0*/  ISETP.GE.AND P6, PT, R10, RZ, PT ;  /* 0x000000ff0a00720c */ /* 0x000fe20003fc6270 */
[----:B------:R-:W-:Y:S01]  /*1dd0*/  @!P1 IMAD.MOV R133, RZ, RZ, -R133 ;  /* 0x000000ffff859224 */ /* 0x000fe200078e0a85 */
[----:B------:R-:W-:Y:S01]  /*1de0*/  ISETP.GE.AND P1, PT, R8, RZ, PT ;  /* 0x000000ff0800720c */ /* 0x000fe20003f26270 */
[----:B------:R-:W-:Y:S01]  /*1df0*/  IMAD.HI.U32 R8, R4, R143, RZ ;  /* 0x0000008f04087227 */ /* 0x000fe200078e00ff */
[C---:B------:R-:W-:Y:S02]  /*1e00*/  LOP3.LUT R10, R5.reuse, 0x24, RZ, 0xfc, !PT ;  /* 0x00000024050a7812 */ /* 0x040fe400078efcff */
[----:B------:R-:W-:Y:S01]  /*1e10*/  LOP3.LUT R12, R5, 0x28, RZ, 0xfc, !PT ;  /* 0x00000028050c7812 */ /* 0x000fe200078efcff */
[C---:B------:R-:W-:Y:S01]  /*1e20*/  IMAD R141, R2.reuse, R7, R141 ;  /* 0x00000007028d7224 */ /* 0x040fe200078e028d */
[----:B------:R-:W-:Y:S01]  /*1e30*/  IABS R145, R10 ;  /* 0x0000000a00917213 */ /* 0x000fe20000000000 */
[----:B------:R-:W-:Y:S01]  /*1e40*/  IMAD.MOV R8, RZ, RZ, -R8 ;  /* 0x000000ffff087224 */ /* 0x000fe200078e0a08 */
[----:B------:R-:W-:Y:S01]  /*1e50*/  IABS R149, R12 ;  /* 0x0000000c00957213 */ /* 0x000fe20000000000 */
[--C-:B------:R-:W-:Y:S01]  /*1e60*/  @!P4 IMAD.IADD R137, R137, 0x1, -R2.reuse ;  /* 0x000000018989c824 */ /* 0x100fe200078e0a02 */
[C---:B------:R-:W-:Y:S01]  /*1e70*/  ISETP.GT.U32.AND P4, PT, R2.reuse, R141, PT ;  /* 0x0000008d0200720c */ /* 0x040fe20003f84070 */
[----:B------:R-:W-:Y:S01]  /*1e80*/  @!P3 IMAD.IADD R135, R135, 0x1, -R2 ;  /* 0x000000018787b824 */ /* 0x000fe200078e0a02 */
[C---:B------:R-:W-:Y:S01]  /*1e90*/  ISETP.GT.U32.AND P3, PT, R2.reuse, R139, PT ;  /* 0x0000008b0200720c */ /* 0x040fe20003f64070 */
[----:B------:R-:W-:Y:S01]  /*1ea0*/  IMAD R143, R2, R8, R143 ;  /* 0x00000008028f7224 */ /* 0x000fe200078e028f */
[----:B------:R-:W-:Y:S01]  /*1eb0*/  LOP3.LUT R13, R5, 0x2a, RZ, 0xfc, !PT ;  /* 0x0000002a050d7812 */ /* 0x000fe200078efcff */
[----:B------:R-:W-:-:S02]  /*1ec0*/  @!P6 IMAD.MOV R135, RZ, RZ, -R135 ;  /* 0x000000ffff87e224 */ /* 0x000fc400078e0a87 */
[----:B------:R-:W-:Y:S01]  /*1ed0*/  IMAD.HI.U32 R7, R4, R145, RZ ;  /* 0x0000009104077227 */ /* 0x000fe200078e00ff */
[----:B------:R-:W-:Y:S02]  /*1ee0*/  ISETP.GT.U32.AND P6, PT, R2, R143, PT ;  /* 0x0000008f0200720c */ /* 0x000fe40003fc4070 */
[----:B------:R-:W-:Y:S01]  /*1ef0*/  IABS R151, R13 ;  /* 0x0000000d00977213 */ /* 0x000fe20000000000 */
[----:B------:R-:W-:Y:S02]  /*1f00*/  IMAD.MOV R7, RZ, RZ, -R7 ;  /* 0x000000ffff077224 */ /* 0x000fe400078e0a07 */
[--C-:B------:R-:W-:Y:S02]  /*1f10*/  @!P4 IMAD.IADD R141, R141, 0x1, -R2.reuse ;  /* 0x000000018d8dc824 */ /* 0x100fe400078e0a02 */
[----:B------:R-:W-:Y:S02]  /*1f20*/  @!P3 IMAD.IADD R139, R139, 0x1, -R2 ;  /* 0x000000018b8bb824 */ /* 0x000fe400078e0a02 */
[----:B------:R-:W-:Y:S01]  /*1f30*/  IMAD.HI.U32 R8, R4, R147, RZ ;  /* 0x0000009304087227 */ /* 0x000fe200078e00ff */
[----:B------:R-:W-:-:S02]  /*1f40*/  ISETP.GT.U32.AND P4, PT, R2, R141, PT ;  /* 0x0000008d0200720c */ /* 0x000fc40003f84070 */
[C---:B------:R-:W-:Y:S01]  /*1f50*/  ISETP.GT.U32.AND P3, PT, R2.reuse, R139, PT ;  /* 0x0000008b0200720c */ /* 0x040fe20003f64070 */
[----:B------:R-:W-:Y:S02]  /*1f60*/  @!P6 IMAD.IADD R143, R143, 0x1, -R2 ;  /* 0x000000018f8fe824 */ /* 0x000fe400078e0a02 */
[C---:B------:R-:W-:Y:S02]  /*1f70*/  IMAD R145, R2.reuse, R7, R145 ;  /* 0x0000000702917224 */ /* 0x040fe400078e0291 */
[----:B------:R-:W-:Y:S01]  /*1f80*/  IMAD.MOV R8, RZ, RZ, -R8 ;  /* 0x000000ffff087224 */ /* 0x000fe200078e0a08 */
[----:B------:R-:W-:Y:S01]  /*1f90*/  ISETP.GT.U32.AND P6, PT, R2, R143, PT ;  /* 0x0000008f0200720c */ /* 0x000fe20003fc4070 */
[----:B------:R-:W-:-:S04]  /*1fa0*/  IMAD.HI.U32 R7, R4, R149, RZ ;  /* 0x0000009504077227 */ /* 0x000fc800078e00ff */
[--C-:B------:R-:W-:Y:S01]  /*1fb0*/  @!P4 IMAD.IADD R141, R141, 0x1, -R2.reuse ;  /* 0x000000018d8dc824 */ /* 0x100fe200078e0a02 */
[----:B------:R-:W-:Y:S01]  /*1fc0*/  ISETP.GT.U32.AND P4, PT, R2, R145, PT ;  /* 0x000000910200720c */ /* 0x000fe20003f84070 */
[----:B------:R-:W-:Y:S01]  /*1fd0*/  @!P2 IMAD.MOV R137, RZ, RZ, -R137 ;  /* 0x000000ffff89a224 */ /* 0x000fe200078e0a89 */
[----:B------:R-:W-:Y:S01]  /*1fe0*/  ISETP.GE.AND P2, PT, R10, RZ, PT ;  /* 0x000000ff0a00720c */ /* 0x000fe20003f46270 */
[C---:B------:R-:W-:Y:S02]  /*1ff0*/  IMAD R147, R2.reuse, R8, R147 ;  /* 0x0000000802937224 */ /* 0x040fe400078e0293 */
[----:B------:R-:W-:Y:S02]  /*2000*/  IMAD.MOV R10, RZ, RZ, -R7 ;  /* 0x000000ffff0a7224 */ /* 0x000fe400078e0a07 */
[----:B------:R-:W-:Y:S01]  /*2010*/  @!P6 IMAD.IADD R143, R143, 0x1, -R2 ;  /* 0x000000018f8fe824 */ /* 0x000fe200078e0a02 */
[----:B------:R-:W-:Y:S01]  /*2020*/  ISETP.GT.U32.AND P6, PT, R2, R147, PT ;  /* 0x000000930200720c */ /* 0x000fe20003fc4070 */
[----:B------:R-:W-:-:S04]  /*2030*/  IMAD.HI.U32 R7, R4, R151, RZ ;  /* 0x0000009704077227 */ /* 0x000fc800078e00ff */
[C---:B------:R-:W-:Y:S02]  /*2040*/  IMAD R149, R2.reuse, R10, R149 ;  /* 0x0000000a02957224 */ /* 0x040fe400078e0295 */
[--C-:B------:R-:W-:Y:S01]  /*2050*/  @!P3 IMAD.IADD R139, R139, 0x1, -R2.reuse ;  /* 0x000000018b8bb824 */ /* 0x100fe200078e0a02 */
[----:B------:R-:W-:Y:S01]  /*2060*/  ISETP.GE.AND P3, PT, R11, RZ, PT ;  /* 0x000000ff0b00720c */ /* 0x000fe20003f66270 */
[----:B------:R-:W-:Y:S02]  /*2070*/  IMAD.MOV R11, RZ, RZ, -R7 ;  /* 0x000000ffff0b7224 */ /* 0x000fe400078e0a07 */
[--C-:B------:R-:W-:Y:S01]  /*2080*/  @!P4 IMAD.IADD R145, R145, 0x1, -R2.reuse ;  /* 0x000000019191c824 */ /* 0x100fe200078e0a02 */
[C---:B------:R-:W-:Y:S01]  /*2090*/  ISETP.GT.U32.AND P4, PT, R2.reuse, R149, PT ;  /* 0x000000950200720c */ /* 0x040fe20003f84070 */
[----:B------:R-:W-:Y:S01]  /*20a0*/  IMAD R151, R2, R11, R151 ;  /* 0x0000000b02977224 */ /* 0x000fe200078e0297 */
[----:B------:R-:W-:Y:S01]  /*20b0*/  LOP3.LUT R11, R5, 0x34, RZ, 0xfc, !PT ;  /* 0x00000034050b7812 */ /* 0x000fe200078efcff */
[----:B------:R-:W-:-:S02]  /*20c0*/  @!P6 IMAD.IADD R147, R147, 0x1, -R2 ;  /* 0x000000019393e824 */ /* 0x000fc400078e0a02 */
[----:B------:R-:W-:Y:S01]  /*20d0*/  IMAD.HI.U32 R8, R4, R153, RZ ;  /* 0x0000009904087227 */ /* 0x000fe200078e00ff */
[C---:B------:R-:W-:Y:S02]  /*20e0*/  ISETP.GT.U32.AND P6, PT, R2.reuse, R151, PT ;  /* 0x000000970200720c */ /* 0x040fe40003fc4070 */
[----:B------:R-:W-:Y:S01]  /*20f0*/  IABS R161, R11 ;  /* 0x0000000b00a17213 */ /* 0x000fe20000000000 */
[----:B------:R-:W-:Y:S02]  /*2100*/  IMAD.MOV R8, RZ, RZ, -R8 ;  /* 0x000000ffff087224 */ /* 0x000fe400078e0a08 */
[----:B------:R-:W-:Y:S02]  /*2110*/  @!P5 IMAD.MOV R141, RZ, RZ, -R141 ;  /* 0x000000ffff8dd224 */ /* 0x000fe400078e0a8d */
[----:B------:R-:W-:Y:S01]  /*2120*/  @!P4 IMAD.IADD R149, R149, 0x1, -R2 ;  /* 0x000000019595c824 */ /* 0x000fe200078e0a02 */
[----:B------:R-:W-:Y:S01]  /*2130*/  ISETP.GT.U32.AND P4, PT, R2, R147, PT ;  /* 0x000000930200720c */ /* 0x000fe20003f84070 */
[----:B------:R-:W-:-:S03]  /*2140*/  IMAD.HI.U32 R7, R4, R157, RZ ;  /* 0x0000009d04077227 */ /* 0x000fc600078e00ff */
[C---:B------:R-:W-:Y:S01]  /*2150*/  ISETP.GT.U32.AND P5, PT, R2.reuse, R149, PT ;  /* 0x000000950200720c */ /* 0x040fe20003fa4070 */
[----:B------:R-:W-:Y:S02]  /*2160*/  IMAD R153, R2, R8, R153 ;  /* 0x0000000802997224 */ /* 0x000fe400078e0299 */
[----:B------:R-:W-:Y:S02]  /*2170*/  @!P6 IMAD.IADD R151, R151, 0x1, -R2 ;  /* 0x000000019797e824 */ /* 0x000fe400078e0a02 */
[----:B------:R-:W-:-:S03]  /*2180*/  IMAD.HI.U32 R10, R4, R155, RZ ;  /* 0x0000009b040a7227 */ /* 0x000fc600078e00ff */
[C---:B------:R-:W-:Y:S01]  /*2190*/  ISETP.GT.U32.AND P6, PT, R2.reuse, R151, PT ;  /* 0x000000970200720c */ /* 0x040fe20003fc4070 */
[----:B------:R-:W-:Y:S02]  /*21a0*/  IMAD.MOV R7, RZ, RZ, -R7 ;  /* 0x000000ffff077224 */ /* 0x000fe400078e0a07 */
[----:B------:R-:W-:Y:S01]  /*21b0*/  @!P0 IMAD.MOV R139, RZ, RZ, -R139 ;  /* 0x000000ffff8b8224 */ /* 0x000fe200078e0a8b */
[C---:B------:R-:W-:Y:S01]  /*21c0*/  ISETP.GT.U32.AND P0, PT, R2.reuse, R145, PT ;  /* 0x000000910200720c */ /* 0x040fe20003f04070 */
[----:B------:R-:W-:Y:S01]  /*21d0*/  @!P1 IMAD.MOV R143, RZ, RZ, -R143 ;  /* 0x000000ffff8f9224 */ /* 0x000fe200078e0a8f */
[C---:B------:R-:W-:Y:S01]  /*21e0*/  ISETP.GT.U32.AND P1, PT, R2.reuse, R153, PT ;  /* 0x000000990200720c */ /* 0x040fe20003f24070 */
[----:B------:R-:W-:Y:S02]  /*21f0*/  IMAD.MOV R10, RZ, RZ, -R10 ;  /* 0x000000ffff0a7224 */ /* 0x000fe400078e0a0a */
[C---:B------:R-:W-:Y:S02]  /*2200*/  IMAD R157, R2.reuse, R7, R157 ;  /* 0x00000007029d7224 */ /* 0x040fe400078e029d */
[C---:B------:R-:W-:Y:S01]  /*2210*/  IMAD R155, R2.reuse, R10, R155 ;  /* 0x0000000a029b7224 */ /* 0x040fe200078e029b */
[----:B------:R-:W-:Y:S01]  /*2220*/  LOP3.LUT R10, R5, 0x32, RZ, 0xfc, !PT ;  /* 0x00000032050a7812 */ /* 0x000fe200078efcff */
[----:B------:R-:W-:Y:S01]  /*2230*/  @!P5 IMAD.IADD R149, R149, 0x1, -R2 ;  /* 0x000000019595d824 */ /* 0x000fe200078e0a02 */
[----:B------:R-:W-:Y:S01]  /*2240*/  ISETP.GT.U32.AND P5, PT, R2, R157, PT ;  /* 0x0000009d0200720c */ /* 0x000fe20003fa4070 */
[----:B------:R-:W-:Y:S01]  /*2250*/  IMAD.HI.U32 R8, R4, R161, RZ ;  /* 0x000000a104087227 */ /* 0x000fe200078e00ff */
[----:B------:R-:W-:-:S03]  /*2260*/  IABS R159, R10 ;  /* 0x0000000a009f7213 */ /* 0x000fc60000000000 */
[--C-:B------:R-:W-:Y:S01]  /*2270*/  @!P0 IMAD.IADD R145, R145, 0x1, -R2.reuse ;  /* 0x0000000191918824 */ /* 0x100fe200078e0a02 */
[----:B------:R-:W-:Y:S01]  /*2280*/  ISETP.GT.U32.AND P0, PT, R2, R155, PT ;  /* 0x0000009b0200720c */ /* 0x000fe20003f04070 */
[--C-:B------:R-:W-:Y:S01]  /*2290*/  @!P4 IMAD.IADD R147, R147, 0x1, -R2.reuse ;  /* 0x000000019393c824 */ /* 0x100fe200078e0a02 */
[----:B------:R-:W-:Y:S01]  /*22a0*/  ISETP.GE.AND P4, PT, R12, RZ, PT ;  /* 0x000000ff0c00720c */ /* 0x000fe20003f86270 */
[--C-:B------:R-:W-:Y:S01]  /*22b0*/  @!P6 IMAD.IADD R151, R151, 0x1, -R2.reuse ;  /* 0x000000019797e824 */ /* 0x100fe200078e0a02 */
[----:B------:R-:W-:Y:S01]  /*22c0*/  ISETP.GE.AND P6, PT, R13, RZ, PT ;  /* 0x000000ff0d00720c */ /* 0x000fe20003fc6270 */
[----:B------:R-:W-:Y:S01]  /*22d0*/  @!P1 IMAD.IADD R153, R153, 0x1, -R2 ;  /* 0x0000000199999824 */ /* 0x000fe200078e0a02 */
[C---:B------:R-:W-:Y:S01]  /*22e0*/  LOP3.LUT R12, R5.reuse, 0x38, RZ, 0xfc, !PT ;  /* 0x00000038050c7812 */ /* 0x040fe200078efcff */
[----:B------:R-:W-:Y:S01]  /*22f0*/  IMAD.HI.U32 R7, R4, R159, RZ ;  /* 0x0000009f04077227 */ /* 0x000fe200078e00ff */
[----:B------:R-:W-:Y:S02]  /*2300*/  ISETP.GE.AND P1, PT, R14, RZ, PT ;  /* 0x000000ff0e00720c */ /* 0x000fe40003f26270 */
[----:B------:R-:W-:Y:S01]  /*2310*/  IABS R41, R12 ;  /* 0x0000000c00297213 */ /* 0x000fe20000000000 */
[----:B------:R-:W-:Y:S01]  /*2320*/  IMAD.MOV R8, RZ, RZ, -R8 ;  /* 0x000000ffff087224 */ /* 0x000fe200078e0a08 */
[C---:B------:R-:W-:Y:S01]  /*2330*/  LOP3.LUT R13, R5.reuse, 0x46, RZ, 0xfc, !PT ;  /* 0x00000046050d7812 */ /* 0x040fe200078efcff */
[----:B------:R-:W-:Y:S01]  /*2340*/  @!P2 IMAD.MOV R145, RZ, RZ, -R145 ;  /* 0x000000ffff91a224 */ /* 0x000fe200078e0a91 */
[C---:B------:R-:W-:Y:S01]  /*2350*/  ISETP.GT.U32.AND P2, PT, R2.reuse, R153, PT ;  /* 0x000000990200720c */ /* 0x040fe20003f44070 */
[----:B------:R-:W-:Y:S01]  /*2360*/  IMAD.MOV R7, RZ, RZ, -R7 ;  /* 0x000000ffff077224 */ /* 0x000fe200078e0a07 */
[----:B------:R-:W-:Y:S01]  /*2370*/  IABS R179, R13 ;  /* 0x0000000d00b37213 */ /* 0x000fe20000000000 */
[C---:B------:R-:W-:Y:S01]  /*2380*/  IMAD R161, R2.reuse, R8, R161 ;  /* 0x0000000802a17224 */ /* 0x040fe200078e02a1 */
[----:B------:R-:W-:Y:S01]  /*2390*/  LOP3.LUT R8, R5, 0x36, RZ, 0xfc, !PT ;  /* 0x0000003605087812 */ /* 0x000fe200078efcff */
[----:B------:R-:W-:Y:S01]  /*23a0*/  @!P5 IMAD.IADD R157, R157, 0x1, -R2 ;  /* 0x000000019d9dd824 */ /* 0x000fe200078e0a02 */
[----:B------:R-:W-:Y:S01]  /*23b0*/  LOP3.LUT R14, R5, 0x5a, RZ, 0xfc, !PT ;  /* 0x0000005a050e7812 */ /* 0x000fe200078efcff */
[C---:B------:R-:W-:Y:S01]  /*23c0*/  IMAD R159, R2.reuse, R7, R159 ;  /* 0x00000007029f7224 */ /* 0x040fe200078e029f */
[----:B------:R-:W-:Y:S01]  /*23d0*/  IABS R163, R8 ;  /* 0x0000000800a37213 */ /* 0x000fe20000000000 */
[----:B------:R-:W-:Y:S01]  /*23e0*/  @!P4 IMAD.MOV R149, RZ, RZ, -R149 ;  /* 0x000000ffff95c224 */ /* 0x000fe200078e0a95 */
[C---:B------:R-:W-:Y:S01]  /*23f0*/  ISETP.GT.U32.AND P5, PT, R2.reuse, R157, PT ;  /* 0x0000009d0200720c */ /* 0x040fe20003fa4070 */
[----:B------:R-:W-:Y:S01]  /*2400*/  @!P6 IMAD.MOV R151, RZ, RZ, -R151 ;  /* 0x000000ffff97e224 */ /* 0x000fe200078e0a97 */
[----:B------:R-:W-:Y:S01]  /*2410*/  ISETP.GT.U32.AND P4, PT, R2, R159, PT ;  /* 0x0000009f0200720c */ /* 0x000fe20003f84070 */
[----:B------:R-:W-:Y:S01]  /*2420*/  IMAD.HI.U32 R7, R4, R163, RZ ;  /* 0x000000a304077227 */ /* 0x000fe200078e00ff */
[----:B------:R-:W-:-:S02]  /*2430*/  ISETP.GE.AND P6, PT, R16, RZ, PT ;  /* 0x000000ff1000720c */ /* 0x000fc40003fc6270 */
[----:B------:R-:W-:Y:S01]  /*2440*/  IABS R199, R14 ;  /* 0x0000000e00c77213 */ /* 0x000fe20000000000 */
[--C-:B------:R-:W-:Y:S01]  /*2450*/  @!P2 IMAD.IADD R153, R153, 0x1, -R2.reuse ;  /* 0x000000019999a824 */ /* 0x100fe200078e0a02 */
[C---:B------:R-:W-:Y:S01]  /*2460*/  ISETP.GT.U32.AND P2, PT, R2.reuse, R161, PT ;  /* 0x000000a10200720c */ /* 0x040fe20003f44070 */
[--C-:B------:R-:W-:Y:S01]  /*2470*/  @!P0 IMAD.IADD R155, R155, 0x1, -R2.reuse ;  /* 0x000000019b9b8824 */ /* 0x100fe200078e0a02 */
[----:B------:R-:W-:Y:S01]  /*2480*/  ISETP.GE.AND P0, PT, R15, RZ, PT ;  /* 0x000000ff0f00720c */ /* 0x000fe20003f06270 */
[----:B------:R-:W-:Y:S01]  /*2490*/  IMAD.MOV R7, RZ, RZ, -R7 ;  /* 0x000000ffff077224 */ /* 0x000fe200078e0a07 */
[----:B------:R-:W-:Y:S01]  /*24a0*/  LOP3.LUT R15, R5, 0x86, RZ, 0xfc, !PT ;  /* 0x00000086050f7812 */ /* 0x000fe200078efcff */
[----:B------:R-:W-:Y:S01]  /*24b0*/  @!P3 IMAD.MOV R147, RZ, RZ, -R147 ;  /* 0x000000ffff93b224 */ /* 0x000fe200078e0a93 */
[C---:B------:R-:W-:Y:S01]  /*24c0*/  ISETP.GT.U32.AND P3, PT, R2.reuse, R155, PT ;  /* 0x0000009b0200720c */ /* 0x040fe20003f64070 */
[--C-:B------:R-:W-:Y:S01]  /*24d0*/  @!P5 IMAD.IADD R157, R157, 0x1, -R2.reuse ;  /* 0x000000019d9dd824 */ /* 0x100fe200078e0a02 */
[----:B------:R-:W-:Y:S01]  /*24e0*/  ISETP.GE.AND P5, PT, R11, RZ, PT ;  /* 0x000000ff0b00720c */ /* 0x000fe20003fa6270 */
[----:B------:R-:W-:Y:S01]  /*24f0*/  IMAD R163, R2, R7, R163 ;  /* 0x0000000702a37224 */ /* 0x000fe200078e02a3 */
[----:B------:R-:W-:Y:S01]  /*2500*/  LOP3.LUT R7, R5, 0x3a, RZ, 0xfc, !PT ;  /* 0x0000003a05077812 */ /* 0x000fe200078efcff */
[--C-:B------:R-:W-:Y:S01]  /*2510*/  @!P4 IMAD.IADD R159, R159, 0x1, -R2.reuse ;  /* 0x000000019f9fc824 */ /* 0x100fe200078e0a02 */
[----:B------:R-:W-:Y:S01]  /*2520*/  ISETP.GE.AND P4, PT, R8, RZ, PT ;  /* 0x000000ff0800720c */ /* 0x000fe20003f86270 */
[----:B------:R-:W-:Y:S01]  /*2530*/  @!P6 IMAD.MOV R157, RZ, RZ, -R157 ;  /* 0x000000ffff9de224 */ /* 0x000fe200078e0a9d */
[C---:B------:R-:W-:Y:S01]  /*2540*/  ISETP.GT.U32.AND P6, PT, R2.reuse, R163, PT ;  /* 0x000000a30200720c */ /* 0x040fe20003fc4070 */
[----:B------:R-:W-:Y:S01]  /*2550*/  @!P2 IMAD.IADD R161, R161, 0x1, -R2 ;  /* 0x00000001a1a1a824 */ /* 0x000fe200078e0a02 */
[----:B------:R-:W-:Y:S01]  /*2560*/  ISETP.GT.U32.AND P2, PT, R2, R159, PT ;  /* 0x0000009f0200720c */ /* 0x000fe20003f44070 */
[----:B------:R-:W-:Y:S01]  /*2570*/  IMAD.HI.U32 R8, R4, R41, RZ ;  /* 0x0000002904087227 */ /* 0x000fe200078e00ff */
[----:B------:R-:W-:-:S02]  /*2580*/  IABS R167, R7 ;  /* 0x0000000700a77213 */ /* 0x000fc40000000000 */
[----:B------:R-:W-:Y:S01]  /*2590*/  LOP3.LUT R11, R5, 0x3e, RZ, 0xfc, !PT ;  /* 0x0000003e050b7812 */ /* 0x000fe200078efcff */
[----:B------:R-:W-:Y:S01]  /*25a0*/  @!P3 IMAD.IADD R155, R155, 0x1, -R2 ;  /* 0x000000019b9bb824 */ /* 0x000fe200078e0a02 */
[----:B------:R-:W-:Y:S01]  /*25b0*/  ISETP.GE.AND P3, PT, R10, RZ, PT ;  /* 0x000000ff0a00720c */ /* 0x000fe20003f66270 */
[----:B------:R-:W-:Y:S01]  /*25c0*/  IMAD.MOV R8, RZ, RZ, -R8 ;  /* 0x000000ffff087224 */ /* 0x000fe200078e0a08 */
[----:B------:R-:W-:Y:S01]  /*25d0*/  IABS R171, R11 ;  /* 0x0000000b00ab7213 */ /* 0x000fe20000000000 */
[----:B------:R-:W-:Y:S01]  /*25e0*/  @!P0 IMAD.MOV R155, RZ, RZ, -R155 ;  /* 0x000000ffff9b8224 */ /* 0x000fe200078e0a9b */
[----:B------:R-:W-:Y:S01]  /*25f0*/  ISETP.GT.U32.AND P0, PT, R2, R161, PT ;  /* 0x000000a10200720c */ /* 0x000fe20003f04070 */
[--C-:B------:R-:W-:Y:S01]  /*2600*/  @!P6 IMAD.IADD R163, R163, 0x1, -R2.reuse ;  /* 0x00000001a3a3e824 */ /* 0x100fe200078e0a02 */
[----:B------:R-:W-:Y:S01]  /*2610*/  IABS R81, R15 ;  /* 0x0000000f00517213 */ /* 0x000fe20000000000 */
[----:B------:R-:W-:Y:S01]  /*2620*/  @!P2 IMAD.IADD R159, R159, 0x1, -R2 ;  /* 0x000000019f9fa824 */ /* 0x000fe200078e0a02 */
[----:B------:R-:W-:Y:S01]  /*2630*/  ISETP.GE.AND P2, PT, R7, RZ, PT ;  /* 0x000000ff0700720c */ /* 0x000fe20003f46270 */
[----:B------:R-:W-:Y:S01]  /*2640*/  IMAD.HI.U32 R7, R4, R167, RZ ;  /* 0x000000a704077227 */ /* 0x000fe200078e00ff */
[----:B------:R-:W-:-:S02]  /*2650*/  ISETP.GT.U32.AND P6, PT, R2, R163, PT ;  /* 0x000000a30200720c */ /* 0x000fc40003fc4070 */
[C---:B------:R-:W-:Y:S01]  /*2660*/  LOP3.LUT R16, R5.reuse, 0xc6, RZ, 0xfc, !PT ;  /* 0x000000c605107812 */ /* 0x040fe200078efcff */
[C---:B------:R-:W-:Y:S01]  /*2670*/  IMAD R41, R2.reuse, R8, R41 ;  /* 0x0000000802297224 */ /* 0x040fe200078e0229 */
[----:B------:R-:W-:Y:S01]  /*2680*/  LOP3.LUT R8, R5, 0x3c, RZ, 0xfc, !PT ;  /* 0x0000003c05087812 */ /* 0x000fe200078efcff */
[----:B------:R-:W-:Y:S01]  /*2690*/  IMAD.MOV R7, RZ, RZ, -R7 ;  /* 0x000000ffff077224 */ /* 0x000fe200078e0a07 */
[----:B------:R-:W-:Y:S01]  /*26a0*/  IABS R99, R16 ;  /* 0x0000001000637213 */ /* 0x000fe20000000000 */
[----:B------:R-:W-:Y:S01]  /*26b0*/  @!P0 IMAD.IADD R161, R161, 0x1, -R2 ;  /* 0x00000001a1a18824 */ /* 0x000fe200078e0a02 */
[C---:B------:R-:W-:Y:S01]  /*26c0*/  ISETP.GT.U32.AND P0, PT, R2.reuse, R41, PT ;  /* 0x000000290200720c */ /* 0x040fe20003f04070 */
[----:B------:R-:W-:Y:S01]  /*26d0*/  IMAD R167, R2, R7, R167 ;  /* 0x0000000702a77224 */ /* 0x000fe200078e02a7 */
[----:B------:R-:W-:Y:S01]  /*26e0*/  IABS R43, R8 ;  /* 0x00000008002b7213 */ /* 0x000fe20000000000 */
[----:B------:R-:W-:-:S04]  /*26f0*/  IMAD.HI.U32 R10, R4, R171, RZ ;  /* 0x000000ab040a7227 */ /* 0x000fc800078e00ff */
[----:B------:R-:W-:Y:S01]  /*2700*/  @!P6 IMAD.IADD R163, R163, 0x1, -R2 ;  /* 0x00000001a3a3e824 */ /* 0x000fe200078e0a02 */
[----:B------:R-:W-:Y:S01]  /*2710*/  ISETP.GT.U32.AND P6, PT, R2, R167, PT ;  /* 0x000000a70200720c */ /* 0x000fe20003fc4070 */
[----:B------:R-:W-:Y:S02]  /*2720*/  IMAD.MOV R10, RZ, RZ, -R10 ;  /* 0x000000ffff0a7224 */ /* 0x000fe400078e0a0a */
[----:B------:R-:W-:Y:S01]  /*2730*/  @!P3 IMAD.MOV R159, RZ, RZ, -R159 ;  /* 0x000000ffff9fb224 */ /* 0x000fe200078e0a9f */
[----:B------:R-:W-:Y:S01]  /*2740*/  ISETP.GE.AND P3, PT, R8, RZ, PT ;  /* 0x000000ff0800720c */ /* 0x000fe20003f66270 */
[----:B------:R-:W-:Y:S02]  /*2750*/  @!P0 IMAD.IADD R41, R41, 0x1, -R2 ;  /* 0x0000000129298824 */ /* 0x000fe400078e0a02 */
[----:B------:R-:W-:Y:S02]  /*2760*/  IMAD R171, R2, R10, R171 ;  /* 0x0000000a02ab7224 */ /* 0x000fe400078e02ab */
[----:B------:R-:W-:Y:S01]  /*2770*/  IMAD.HI.U32 R8, R4, R43, RZ ;  /* 0x0000002b04087227 */ /* 0x000fe200078e00ff */
[----:B------:R-:W-:-:S03]  /*2780*/  ISETP.GT.U32.AND P0, PT, R2, R41, PT ;  /* 0x000000290200720c */ /* 0x000fc60003f04070 */
[----:B------:R-:W-:Y:S01]  /*2790*/  @!P6 IMAD.IADD R167, R167, 0x1, -R2 ;  /* 0x00000001a7a7e824 */ /* 0x000fe200078e0a02 */
[----:B------:R-:W-:Y:S01]  /*27a0*/  ISETP.GT.U32.AND P6, PT, R2, R171, PT ;  /* 0x000000ab0200720c */ /* 0x000fe20003fc4070 */
[----:B------:R-:W-:Y:S01]  /*27b0*/  @!P1 IMAD.MOV R153, RZ, RZ, -R153 ;  /* 0x000000ffff999224 */ /* 0x000fe200078e0a99 */
[----:B------:R-:W-:Y:S01]  /*27c0*/  ISETP.GE.AND P1, PT, R12, RZ, PT ;  /* 0x000000ff0c00720c */ /* 0x000fe20003f26270 */
[----:B------:R-:W-:Y:S01]  /*27d0*/  IMAD.MOV R8, RZ, RZ, -R8 ;  /* 0x000000ffff087224 */ /* 0x000fe200078e0a08 */
[C---:B------:R-:W-:Y:S01]  /*27e0*/  LOP3.LUT R12, R5.reuse, 0x44, RZ, 0xfc, !PT ;  /* 0x00000044050c7812 */ /* 0x040fe200078efcff */
[----:B------:R-:W-:Y:S01]  /*27f0*/  @!P4 IMAD.MOV R163, RZ, RZ, -R163 ;  /* 0x000000ffffa3c224 */ /* 0x000fe200078e0aa3 */
[C---:B------:R-:W-:Y:S01]  /*2800*/  ISETP.GT.U32.AND P4, PT, R2.reuse, R167, PT ;  /* 0x000000a70200720c */ /* 0x040fe20003f84070 */
[----:B------:R-:W-:Y:S01]  /*2810*/  IMAD R43, R2, R8, R43 ;  /* 0x00000008022b7224 */ /* 0x000fe200078e022b */
[----:B------:R-:W-:Y:S01]  /*2820*/  LOP3.LUT R8, R5, 0x40, RZ, 0xfc, !PT ;  /* 0x0000004005087812 */ /* 0x000fe200078efcff */
[--C-:B------:R-:W-:Y:S01]  /*2830*/  @!P0 IMAD.IADD R41, R41, 0x1, -R2.reuse ;  /* 0x0000000129298824 */ /* 0x100fe200078e0a02 */
[----:B------:R-:W-:Y:S01]  /*2840*/  IABS R47, R12 ;  /* 0x0000000c002f7213 */ /* 0x000fe20000000000 */
[----:B------:R-:W-:Y:S01]  /*2850*/  @!P5 IMAD.MOV R161, RZ, RZ, -R161 ;  /* 0x000000ffffa1d224 */ /* 0x000fe200078e0aa1 */
[----:B------:R-:W-:Y:S01]  /*2860*/  IABS R45, R8 ;  /* 0x00000008002d7213 */ /* 0x000fe20000000000 */
[----:B------:R-:W-:Y:S01]  /*2870*/  @!P6 IMAD.IADD R171, R171, 0x1, -R2 ;  /* 0x00000001ababe824 */ /* 0x000fe200078e0a02 */
[----:B------:R-:W-:Y:S01]  /*2880*/  ISETP.GE.AND P5, PT, R11, RZ, PT ;  /* 0x000000ff0b00720c */ /* 0x000fe20003fa6270 */
[----:B------:R-:W-:Y:S01]  /*2890*/  @!P1 IMAD.MOV R41, RZ, RZ, -R41 ;  /* 0x000000ffff299224 */ /* 0x000fe200078e0a29 */
[----:B------:R-:W-:Y:S01]  /*28a0*/  ISETP.GE.AND P1, PT, R8, RZ, PT ;  /* 0x000000ff0800720c */ /* 0x000fe20003f26270 */
[----:B------:R-:W-:Y:S01]  /*28b0*/  IMAD.HI.U32 R7, R4, R45, RZ ;  /* 0x0000002d04077227 */ /* 0x000fe200078e00ff */
[----:B------:R-:W-:-:S02]  /*28c0*/  ISETP.GT.U32.AND P6, PT, R2, R171, PT ;  /* 0x000000ab0200720c */ /* 0x000fc40003fc4070 */
[----:B------:R-:W-:Y:S01]  /*28d0*/  LOP3.LUT R11, R5, 0x42, RZ, 0xfc, !PT ;  /* 0x00000042050b7812 */ /* 0x000fe200078efcff */
[----:B------:R-:W-:Y:S01]  /*28e0*/  IMAD.HI.U32 R8, R4, R47, RZ ;  /* 0x0000002f04087227 */ /* 0x000fe200078e00ff */
[----:B------:R-:W-:Y:S02]  /*28f0*/  ISETP.GT.U32.AND P0, PT, R2, R43, PT ;  /* 0x0000002b0200720c */ /* 0x000fe40003f04070 */
[----:B------:R-:W-:Y:S01]  /*2900*/  IABS R175, R11 ;  /* 0x0000000b00af7213 */ /* 0x000fe20000000000 */
[----:B------:R-:W-:Y:S02]  /*2910*/  IMAD.MOV R7, RZ, RZ, -R7 ;  /* 0x000000ffff077224 */ /* 0x000fe400078e0a07 */
[----:B------:R-:W-:-:S04]  /*2920*/  IMAD.HI.U32 R10, R4, R179, RZ ;  /* 0x000000b3040a7227 */ /* 0x000fc800078e00ff */
[----:B------:R-:W-:Y:S02]  /*2930*/  IMAD.MOV R8, RZ, RZ, -R8 ;  /* 0x000000ffff087224 */ /* 0x000fe400078e0a08 */
[C---:B------:R-:W-:Y:S02]  /*2940*/  IMAD R45, R2.reuse, R7, R45 ;  /* 0x00000007022d7224 */ /* 0x040fe400078e022d */
[----:B------:R-:W-:Y:S02]  /*2950*/  IMAD.MOV R10, RZ, RZ, -R10 ;  /* 0x000000ffff0a7224 */ /* 0x000fe400078e0a0a */
[C---:B------:R-:W-:Y:S01]  /*2960*/  IMAD R47, R2.reuse, R8, R47 ;  /* 0x00000008022f7224 */ /* 0x040fe200078e022f */
[----:B------:R-:W-:Y:S01]  /*2970*/  LOP3.LUT R8, R5, 0x48, RZ, 0xfc, !PT ;  /* 0x0000004805087812 */ /* 0x000fe200078efcff */
[--C-:B------:R-:W-:Y:S01]  /*2980*/  @!P4 IMAD.IADD R167, R167, 0x1, -R2.reuse ;  /* 0x00000001a7a7c824 */ /* 0x100fe200078e0a02 */
[C---:B------:R-:W-:Y:S01]  /*2990*/  ISETP.GT.U32.AND P4, PT, R2.reuse, R45, PT ;  /* 0x0000002d0200720c */ /* 0x040fe20003f84070 */
[C---:B------:R-:W-:Y:S01]  /*29a0*/  IMAD R179, R2.reuse, R10, R179 ;  /* 0x0000000a02b37224 */ /* 0x040fe200078e02b3 */
[----:B------:R-:W-:Y:S01]  /*29b0*/  IABS R49, R8 ;  /* 0x0000000800317213 */ /* 0x000fe20000000000 */
[----:B------:R-:W-:Y:S01]  /*29c0*/  @!P6 IMAD.IADD R171, R171, 0x1, -R2 ;  /* 0x00000001ababe824 */ /* 0x000fe200078e0a02 */
[----:B------:R-:W-:Y:S01]  /*29d0*/  ISETP.GT.U32.AND P6, PT, R2, R47, PT ;  /* 0x0000002f0200720c */ /* 0x000fe20003fc4070 */
[----:B------:R-:W-:Y:S01]  /*29e0*/  IMAD.HI.U32 R7, R4, R175, RZ ;  /* 0x000000af04077227 */ /* 0x000fe200078e00ff */
[----:B------:R-:W-:-:S03]  /*29f0*/  LOP3.LUT R10, R5, 0x4a, RZ, 0xfc, !PT ;  /* 0x0000004a050a7812 */ /* 0x000fc600078efcff */
[----:B------:R-:W-:Y:S01]  /*2a00*/  @!P5 IMAD.MOV R171, RZ, RZ, -R171 ;  /* 0x000000ffffabd224 */ /* 0x000fe200078e0aab */
[C---:B------:R-:W-:Y:S01]  /*2a10*/  ISETP.GT.U32.AND P5, PT, R2.reuse, R179, PT ;  /* 0x000000b30200720c */ /* 0x040fe20003fa4070 */
[----:B------:R-:W-:Y:S01]  /*2a20*/  IMAD.MOV R7, RZ, RZ, -R7 ;  /* 0x000000ffff077224 */ /* 0x000fe200078e0a07 */
[----:B------:R-:W-:Y:S01]  /*2a30*/  IABS R183, R10 ;  /* 0x0000000a00b77213 */ /* 0x000fe20000000000 */
[----:B------:R-:W-:Y:S02]  /*2a40*/  @!P4 IMAD.IADD R45, R45, 0x1, -R2 ;  /* 0x000000012d2dc824 */ /* 0x000fe400078e0a02 */
[----:B------:R-:W-:Y:S02]  /*2a50*/  IMAD R175, R2, R7, R175 ;  /* 0x0000000702af7224 */ /* 0x000fe400078e02af */
[----:B------:R-:W-:-:S03]  /*2a60*/  IMAD.HI.U32 R7, R4, R49, RZ ;  /* 0x0000003104077227 */ /* 0x000fc600078e00ff */
[C---:B------:R-:W-:Y:S01]  /*2a70*/  ISETP.GT.U32.AND P4, PT, R2.reuse, R175, PT ;  /* 0x000000af0200720c */ /* 0x040fe20003f84070 */
[--C-:B------:R-:W-:Y:S02]  /*2a80*/  @!P6 IMAD.IADD R47, R47, 0x1, -R2.reuse ;  /* 0x000000012f2fe824 */ /* 0x100fe400078e0a02 */
[--C-:B------:R-:W-:Y:S02]  /*2a90*/  @!P0 IMAD.IADD R43, R43, 0x1, -R2.reuse ;  /* 0x000000012b2b8824 */ /* 0x100fe400078e0a02 */
[----:B------:R-:W-:Y:S02]  /*2aa0*/  IMAD.MOV R7, RZ, RZ, -R7 ;  /* 0x000000ffff077224 */ /* 0x000fe400078e0a07 */
[----:B------:R-:W-:Y:S01]  /*2ab0*/  @!P2 IMAD.MOV R167, RZ, RZ, -R167 ;  /* 0x000000ffffa7a224 */ /* 0x000fe200078e0aa7 */
[C---:B------:R-:W-:Y:S01]  /*2ac0*/  ISETP.GT.U32.AND P2, PT, R2.reuse, R45, PT ;  /* 0x0000002d0200720c */ /* 0x040fe20003f44070 */
[----:B------:R-:W-:Y:S01]  /*2ad0*/  @!P5 IMAD.IADD R179, R179, 0x1, -R2 ;  /* 0x00000001b3b3d824 */ /* 0x000fe200078e0a02 */
[C---:B------:R-:W-:Y:S01]  /*2ae0*/  ISETP.GT.U32.AND P5, PT, R2.reuse, R47, PT ;  /* 0x0000002f0200720c */ /* 0x040fe20003fa4070 */
[C---:B------:R-:W-:Y:S01]  /*2af0*/  IMAD R49, R2.reuse, R7, R49 ;  /* 0x0000000702317224 */ /* 0x040fe200078e0231 */
[----:B------:R-:W-:Y:S01]  /*2b00*/  ISETP.GT.U32.AND P0, PT, R2, R43, PT ;  /* 0x0000002b0200720c */ /* 0x000fe20003f04070 */
[----:B------:R-:W-:-:S04]  /*2b10*/  IMAD.HI.U32 R7, R4, R183, RZ ;  /* 0x000000b704077227 */ /* 0x000fc800078e00ff */
[----:B------:R-:W-:Y:S02]  /*2b20*/  IMAD.MOV R7, RZ, RZ, -R7 ;  /* 0x000000ffff077224 */ /* 0x000fe400078e0a07 */
[--C-:B------:R-:W-:Y:S01]  /*2b30*/  @!P4 IMAD.IADD R175, R175, 0x1, -R2.reuse ;  /* 0x00000001afafc824 */ /* 0x100fe200078e0a02 */
[----:B------:R-:W-:Y:S01]  /*2b40*/  ISETP.GE.AND P4, PT, R8, RZ, PT ;  /* 0x000000ff0800720c */ /* 0x000fe20003f86270 */
[C---:B------:R-:W-:Y:S02]  /*2b50*/  IMAD R183, R2.reuse, R7, R183 ;  /* 0x0000000702b77224 */ /* 0x040fe400078e02b7 */
[--C-:B------:R-:W-:Y:S01]  /*2b60*/  @!P2 IMAD.IADD R45, R45, 0x1, -R2.reuse ;  /* 0x000000012d2da824 */ /* 0x100fe200078e0a02 */
[----:B------:R-:W-:Y:S01]  /*2b70*/  ISETP.GE.AND P2, PT, R13, RZ, PT ;  /* 0x000000ff0d00720c */ /* 0x000fe20003f46270 */
[--C-:B------:R-:W-:Y:S01]  /*2b80*/  @!P5 IMAD.IADD R47, R47, 0x1, -R2.reuse ;  /* 0x000000012f2fd824 */ /* 0x100fe200078e0a02 */
[C---:B------:R-:W-:Y:S01]  /*2b90*/  ISETP.GT.U32.AND P5, PT, R2.reuse, R183, PT ;  /* 0x000000b70200720c */ /* 0x040fe20003fa4070 */
[----:B------:R-:W-:Y:S01]  /*2ba0*/  @!P0 IMAD.IADD R43, R43, 0x1, -R2 ;  /* 0x000000012b2b8824 */ /* 0x000fe200078e0a02 */
[C---:B------:R-:W-:Y:S01]  /*2bb0*/  ISETP.GT.U32.AND P6, PT, R2.reuse, R175, PT ;  /* 0x000000af0200720c */ /* 0x040fe20003fc4070 */
[----:B------:R-:W-:Y:S01]  /*2bc0*/  @!P1 IMAD.MOV R45, RZ, RZ, -R45 ;  /* 0x000000ffff2d9224 */ /* 0x000fe200078e0a2d */
[----:B------:R-:W-:Y:S01]  /*2bd0*/  ISETP.GT.U32.AND P1, PT, R2, R179, PT ;  /* 0x000000b30200720c */ /* 0x000fe20003f24070 */
[----:B------:R-:W-:Y:S01]  /*2be0*/  @!P3 IMAD.MOV R43, RZ, RZ, -R43 ;  /* 0x000000ffff2bb224 */ /* 0x000fe200078e0a2b */
[----:B------:R-:W-:-:S02]  /*2bf0*/  ISETP.GE.AND P3, PT, R12, RZ, PT ;  /* 0x000000ff0c00720c */ /* 0x000fc40003f66270 */
[C---:B------:R-:W-:Y:S02]  /*2c00*/  LOP3.LUT R12, R5.reuse, 0x4e, RZ, 0xfc, !PT ;  /* 0x0000004e050c7812 */ /* 0x040fe400078efcff */
[----:B------:R-:W-:Y:S02]  /*2c10*/  LOP3.LUT R13, R5, 0x50, RZ, 0xfc, !PT ;  /* 0x00000050050d7812 */ /* 0x000fe400078efcff */
[----:B------:R-:W-:Y:S01]  /*2c20*/  IABS R187, R12 ;  /* 0x0000000c00bb7213 */ /* 0x000fe20000000000 */
[--C-:B------:R-:W-:Y:S01]  /*2c30*/  @!P5 IMAD.IADD R183, R183, 0x1, -R2.reuse ;  /* 0x00000001b7b7d824 */ /* 0x100fe200078e0a02 */
[----:B------:R-:W-:Y:S01]  /*2c40*/  IABS R53, R13 ;  /* 0x0000000d00357213 */ /* 0x000fe20000000000 */
[----:B------:R-:W-:Y:S01]  /*2c50*/  @!P6 IMAD.IADD R175, R175, 0x1, -R2 ;  /* 0x00000001afafe824 */ /* 0x000fe200078e0a02 */
[----:B------:R-:W-:Y:S01]  /*2c60*/  ISETP.GE.AND P0, PT, R11, RZ, PT ;  /* 0x000000ff0b00720c */ /* 0x000fe20003f06270 */
[----:B------:R-:W-:Y:S01]  /*2c70*/  IMAD.HI.U32 R8, R4, R187, RZ ;  /* 0x000000bb04087227 */ /* 0x000fe200078e00ff */
[----:B------:R-:W-:-:S02]  /*2c80*/  ISETP.GT.U32.AND P5, PT, R2, R183, PT ;  /* 0x000000b70200720c */ /* 0x000fc40003fa4070 */
[----:B------:R-:W-:Y:S01]  /*2c90*/  ISETP.GT.U32.AND P6, PT, R2, R49, PT ;  /* 0x000000310200720c */ /* 0x000fe20003fc4070 */
[----:B------:R-:W-:Y:S01]  /*2ca0*/  @!P1 IMAD.IADD R179, R179, 0x1, -R2 ;  /* 0x00000001b3b39824 */ /* 0x000fe200078e0a02 */
[----:B------:R-:W-:Y:S01]  /*2cb0*/  ISETP.GE.AND P1, PT, R10, RZ, PT ;  /* 0x000000ff0a00720c */ /* 0x000fe20003f26270 */
[----:B------:R-:W-:Y:S01]  /*2cc0*/  IMAD.HI.U32 R10, R4, R53, RZ ;  /* 0x00000035040a7227 */ /* 0x000fe200078e00ff */
[----:B------:R-:W-:-:S03]  /*2cd0*/  LOP3.LUT R11, R5, 0x4c, RZ, 0xfc, !PT ;  /* 0x0000004c050b7812 */ /* 0x000fc600078efcff */
[----:B------:R-:W-:Y:S01]  /*2ce0*/  IMAD.MOV R8, RZ, RZ, -R8 ;  /* 0x000000ffff087224 */ /* 0x000fe200078e0a08 */
[----:B------:R-:W-:Y:S01]  /*2cf0*/  IABS R51, R11 ;  /* 0x0000000b00337213 */ /* 0x000fe20000000000 */
[----:B------:R-:W-:Y:S02]  /*2d00*/  IMAD.MOV R10, RZ, RZ, -R10 ;  /* 0x000000ffff0a7224 */ /* 0x000fe400078e0a0a */
[C---:B------:R-:W-:Y:S02]  /*2d10*/  IMAD R187, R2.reuse, R8, R187 ;  /* 0x0000000802bb7224 */ /* 0x040fe400078e02bb */
[C---:B------:R-:W-:Y:S01]  /*2d20*/  IMAD R53, R2.reuse, R10, R53 ;  /* 0x0000000a02357224 */ /* 0x040fe200078e0235 */
[----:B------:R-:W-:Y:S01]  /*2d30*/  LOP3.LUT R10, R5, 0x52, RZ, 0xfc, !PT ;  /* 0x00000052050a7812 */ /* 0x000fe200078efcff */
[----:B------:R-:W-:Y:S01]  /*2d40*/  @!P2 IMAD.MOV R179, RZ, RZ, -R179 ;  /* 0x000000ffffb3a224 */ /* 0x000fe200078e0ab3 */
[C---:B------:R-:W-:Y:S01]  /*2d50*/  ISETP.GT.U32.AND P2, PT, R2.reuse, R187, PT ;  /* 0x000000bb0200720c */ /* 0x040fe20003f44070 */
[----:B------:R-:W-:Y:S01]  /*2d60*/  @!P5 IMAD.IADD R183, R183, 0x1, -R2 ;  /* 0x00000001b7b7d824 */ /* 0x000fe200078e0a02 */
[----:B------:R-:W-:Y:S01]  /*2d70*/  ISETP.GT.U32.AND P5, PT, R2, R53, PT ;  /* 0x000000350200720c */ /* 0x000fe20003fa4070 */
[----:B------:R-:W-:Y:S01]  /*2d80*/  IMAD.HI.U32 R7, R4, R51, RZ ;  /* 0x0000003304077227 */ /* 0x000fe200078e00ff */
[----:B------:R-:W-:-:S03]  /*2d90*/  IABS R191, R10 ;  /* 0x0000000a00bf7213 */ /* 0x000fc60000000000 */
[--C-:B------:R-:W-:Y:S01]  /*2da0*/  @!P6 IMAD.IADD R49, R49, 0x1, -R2.reuse ;  /* 0x000000013131e824 */ /* 0x100fe200078e0a02 */
[----:B------:R-:W-:Y:S01]  /*2db0*/  ISETP.GE.AND P6, PT, R11, RZ, PT ;  /* 0x000000ff0b00720c */ /* 0x000fe20003fc6270 */
[----:B------:R-:W-:Y:S01]  /*2dc0*/  IMAD.MOV R7, RZ, RZ, -R7 ;  /* 0x000000ffff077224 */ /* 0x000fe200078e0a07 */
[----:B------:R-:W-:Y:S01]  /*2dd0*/  LOP3.LUT R11, R5, 0x54, RZ, 0xfc, !PT ;  /* 0x00000054050b7812 */ /* 0x000fe200078efcff */
[----:B------:R-:W-:Y:S01]  /*2de0*/  @!P0 IMAD.MOV R175, RZ, RZ, -R175 ;  /* 0x000000ffffaf8224 */ /* 0x000fe200078e0aaf */
[C---:B------:R-:W-:Y:S01]  /*2df0*/  ISETP.GT.U32.AND P0, PT, R2.reuse, R49, PT ;  /* 0x000000310200720c */ /* 0x040fe20003f04070 */
[----:B------:R-:W-:Y:S01]  /*2e00*/  IMAD R51, R2, R7, R51 ;  /* 0x0000000702337224 */ /* 0x000fe200078e0233 */
[----:B------:R-:W-:Y:S01]  /*2e10*/  IABS R55, R11 ;  /* 0x0000000b00377213 */ /* 0x000fe20000000000 */
[----:B------:R-:W-:Y:S02]  /*2e20*/  @!P2 IMAD.IADD R187, R187, 0x1, -R2 ;  /* 0x00000001bbbba824 */ /* 0x000fe400078e0a02 */
[----:B------:R-:W-:-:S04]  /*2e30*/  IMAD.HI.U32 R7, R4, R191, RZ ;  /* 0x000000bf04077227 */ /* 0x000fc800078e00ff */
[----:B------:R-:W-:Y:S01]  /*2e40*/  @!P5 IMAD.IADD R53, R53, 0x1, -R2 ;  /* 0x000000013535d824 */ /* 0x000fe200078e0a02 */
[----:B------:R-:W-:Y:S01]  /*2e50*/  ISETP.GT.U32.AND P5, PT, R2, R187, PT ;  /* 0x000000bb0200720c */ /* 0x000fe20003fa4070 */
[----:B------:R-:W-:Y:S02]  /*2e60*/  IMAD.MOV R8, RZ, RZ, -R7 ;  /* 0x000000ffff087224 */ /* 0x000fe400078e0a07 */
[----:B------:R-:W-:-:S04]  /*2e70*/  IMAD.HI.U32 R7, R4, R55, RZ ;  /* 0x0000003704077227 */ /* 0x000fc800078e00ff */
[----:B------:R-:W-:Y:S02]  /*2e80*/  IMAD.MOV R7, RZ, RZ, -R7 ;  /* 0x000000ffff077224 */ /* 0x000fe400078e0a07 */
[----:B------:R-:W-:Y:S01]  /*2e90*/  @!P3 IMAD.MOV R47, RZ, RZ, -R47 ;  /* 0x000000ffff2fb224 */ /* 0x000fe200078e0a2f */
[C---:B------:R-:W-:Y:S01]  /*2ea0*/  ISETP.GT.U32.AND P3, PT, R2.reuse, R51, PT ;  /* 0x000000330200720c */ /* 0x040fe20003f64070 */
[C---:B------:R-:W-:Y:S02]  /*2eb0*/  IMAD R55, R2.reuse, R7, R55 ;  /* 0x0000000702377224 */ /* 0x040fe400078e0237 */
[--C-:B------:R-:W-:Y:S02]  /*2ec0*/  @!P5 IMAD.IADD R187, R187, 0x1, -R2.reuse ;  /* 0x00000001bbbbd824 */ /* 0x100fe400078e0a02 */
[--C-:B------:R-:W-:Y:S01]  /*2ed0*/  @!P0 IMAD.IADD R49, R49, 0x1, -R2.reuse ;  /* 0x0000000131318824 */ /* 0x100fe200078e0a02 */
[C---:B------:R-:W-:Y:S01]  /*2ee0*/  ISETP.GT.U32.AND P5, PT, R2.reuse, R55, PT ;  /* 0x000000370200720c */ /* 0x040fe20003fa4070 */
[----:B------:R-:W-:Y:S01]  /*2ef0*/  IMAD R191, R2, R8, R191 ;  /* 0x0000000802bf7224 */ /* 0x000fe200078e02bf */
[----:B------:R-:W-:Y:S01]  /*2f00*/  ISETP.GE.AND P0, PT, R12, RZ, PT ;  /* 0x000000ff0c00720c */ /* 0x000fe20003f06270 */
[----:B------:R-:W-:Y:S01]  /*2f10*/  @!P4 IMAD.MOV R49, RZ, RZ, -R49 ;  /* 0x000000ffff31c224 */ /* 0x000fe200078e0a31 */
[----:B------:R-:W-:Y:S01]  /*2f20*/  LOP3.LUT R12, R5, 0x56, RZ, 0xfc, !PT ;  /* 0x00000056050c7812 */ /* 0x000fe200078efcff */
[----:B------:R-:W-:Y:S01]  /*2f30*/  @!P1 IMAD.MOV R183, RZ, RZ, -R183 ;  /* 0x000000ffffb79224 */ /* 0x000fe200078e0ab7 */
[----:B------:R-:W-:Y:S01]  /*2f40*/  ISETP.GT.U32.AND P4, PT, R2, R53, PT ;  /* 0x000000350200720c */ /* 0x000fe20003f84070 */
[----:B------:R-:W-:Y:S01]  /*2f50*/  @!P3 IMAD.IADD R51, R51, 0x1, -R2 ;  /* 0x000000013333b824 */ /* 0x000fe200078e0a02 */
[----:B------:R-:W-:-:S02]  /*2f60*/  ISETP.GE.AND P3, PT, R13, RZ, PT ;  /* 0x000000ff0d00720c */ /* 0x000fc40003f66270 */
[----:B------:R-:W-:Y:S02]  /*2f70*/  IABS R195, R12 ;  /* 0x0000000c00c37213 */ /* 0x000fe40000000000 */
[----:B------:R-:W-:Y:S01]  /*2f80*/  LOP3.LUT R13, R5, 0x58, RZ, 0xfc, !PT ;  /* 0x00000058050d7812 */ /* 0x000fe200078efcff */
[----:B------:R-:W-:Y:S01]  /*2f90*/  @!P5 IMAD.IADD R55, R55, 0x1, -R2 ;  /* 0x000000013737d824 */ /* 0x000fe200078e0a02 */
[----:B------:R-:W-:Y:S01]  /*2fa0*/  ISETP.GT.U32.AND P2, PT, R2, R51, PT ;  /* 0x000000330200720c */ /* 0x000fe20003f44070 */
[----:B------:R-:W-:Y:S01]  /*2fb0*/  IMAD.HI.U32 R7, R4, R195, RZ ;  /* 0x000000c304077227 */ /* 0x000fe200078e00ff */
[----:B------:R-:W-:Y:S02]  /*2fc0*/  IABS R57, R13 ;  /* 0x0000000d00397213 */ /* 0x000fe40000000000 */
[----:B------:R-:W-:Y:S01]  /*2fd0*/  ISETP.GT.U32.AND P5, PT, R2, R55, PT ;  /* 0x000000370200720c */ /* 0x000fe20003fa4070 */
[----:B------:R-:W-:Y:S02]  /*2fe0*/  IMAD.MOV R8, RZ, RZ, -R7 ;  /* 0x000000ffff087224 */ /* 0x000fe400078e0a07 */
[----:B------:R-:W-:-:S04]  /*2ff0*/  IMAD.HI.U32 R7, R4, R57, RZ ;  /* 0x0000003904077227 */ /* 0x000fc800078e00ff */
[C---:B------:R-:W-:Y:S02]  /*3000*/  IMAD R195, R2.reuse, R8, R195 ;  /* 0x0000000802c37224 */ /* 0x040fe400078e02c3 */
[----:B------:R-:W-:Y:S02]  /*3010*/  IMAD.MOV R8, RZ, RZ, -R7 ;  /* 0x000000ffff087224 */ /* 0x000fe400078e0a07 */
[--C-:B------:R-:W-:Y:S01]  /*3020*/  @!P2 IMAD.IADD R51, R51, 0x1, -R2.reuse ;  /* 0x000000013333a824 */ /* 0x100fe200078e0a02 */
[C---:B------:R-:W-:Y:S01]  /*3030*/  ISETP.GT.U32.AND P2, PT, R2.reuse, R191, PT ;  /* 0x000000bf0200720c */ /* 0x040fe20003f44070 */
[----:B------:R-:W-:Y:S01]  /*3040*/  IMAD R57, R2, R8, R57 ;  /* 0x0000000802397224 */ /* 0x000fe200078e0239 */
[----:B------:R-:W-:Y:S01]  /*3050*/  LOP3.LUT R8, R5, 0x5c, RZ, 0xfc, !PT ;  /* 0x0000005c05087812 */ /* 0x000fe200078efcff */
[----:B------:R-:W-:Y:S02]  /*3060*/  @!P5 IMAD.IADD R55, R55, 0x1, -R2 ;  /* 0x000000013737d824 */ /* 0x000fe400078e0a02 */
[----:B------:R-:W-:Y:S01]  /*3070*/  IMAD.HI.U32 R7, R4, R199, RZ ;  /* 0x000000c704077227 */ /* 0x000fe200078e00ff */
[----:B------:R-:W-:-:S02]  /*3080*/  ISETP.GT.U32.AND P5, PT, R2, R57, PT ;  /* 0x000000390200720c */ /* 0x000fc40003fa4070 */
[----:B------:R-:W-:Y:S01]  /*3090*/  IABS R59, R8 ;  /* 0x00000008003b7213 */ /* 0x000fe20000000000 */
[----:B------:R-:W-:Y:S02]  /*30a0*/  IMAD.MOV R7, RZ, RZ, -R7 ;  /* 0x000000ffff077224 */ /* 0x000fe400078e0a07 */
[--C-:B------:R-:W-:Y:S01]  /*30b0*/  @!P4 IMAD.IADD R53, R53, 0x1, -R2.reuse ;  /* 0x000000013535c824 */ /* 0x100fe200078e0a02 */
[----:B------:R-:W-:Y:S01]  /*30c0*/  ISETP.GE.AND P4, PT, R10, RZ, PT ;  /* 0x000000ff0a00720c */ /* 0x000fe20003f86270 */
[----:B------:R-:W-:Y:S01]  /*30d0*/  @!P2 IMAD.IADD R191, R191, 0x1, -R2 ;  /* 0x00000001bfbfa824 */ /* 0x000fe200078e0a02 */
[----:B------:R-:W-:Y:S01]  /*30e0*/  ISETP.GE.AND P2, PT, R11, RZ, PT ;  /* 0x000000ff0b00720c */ /* 0x000fe20003f46270 */
[----:B------:R-:W-:Y:S01]  /*30f0*/  IMAD R199, R2, R7, R199 ;  /* 0x0000000702c77224 */ /* 0x000fe200078e02c7 */
[----:B------:R-:W-:Y:S01]  /*3100*/  LOP3.LUT R11, R5, 0x62, RZ, 0xfc, !PT ;  /* 0x00000062050b7812 */ /* 0x000fe200078efcff */
[----:B------:R-:W-:Y:S01]  /*3110*/  IMAD.HI.U32 R7, R4, R59, RZ ;  /* 0x0000003b04077227 */ /* 0x000fe200078e00ff */
[----:B------:R-:W-:-:S02]  /*3120*/  ISETP.GT.U32.AND P1, PT, R2, R191, PT ;  /* 0x000000bf0200720c */ /* 0x000fc40003f24070 */
[----:B------:R-:W-:Y:S01]  /*3130*/  IABS R207, R11 ;  /* 0x0000000b00cf7213 */ /* 0x000fe20000000000 */
[--C-:B------:R-:W-:Y:S01]  /*3140*/  @!P5 IMAD.IADD R57, R57, 0x1, -R2.reuse ;  /* 0x000000013939d824 */ /* 0x100fe200078e0a02 */
[----:B------:R-:W-:Y:S01]  /*3150*/  LOP3.LUT R10, R5, 0x60, RZ, 0xfc, !PT ;  /* 0x00000060050a7812 */ /* 0x000fe200078efcff */
[----:B------:R-:W-:Y:S02]  /*3160*/  IMAD.MOV R7, RZ, RZ, -R7 ;  /* 0x000000ffff077224 */ /* 0x000fe400078e0a07 */
[----:B------:R-:W-:Y:S01]  /*3170*/  @!P6 IMAD.MOV R51, RZ, RZ, -R51 ;  /* 0x000000ffff33e224 */ /* 0x000fe200078e0a33 */
[C---:B------:R-:W-:Y:S01]  /*3180*/  ISETP.GT.U32.AND P5, PT, R2.reuse, R57, PT ;  /* 0x000000390200720c */ /* 0x040fe20003fa4070 */
[----:B------:R-:W-:Y:S01]  /*3190*/  @!P2 IMAD.MOV R55, RZ, RZ, -R55 ;  /* 0x000000ffff37a224 */ /* 0x000fe200078e0a37 */
[C---:B------:R-:W-:Y:S01]  /*31a0*/  ISETP.GT.U32.AND P2, PT, R2.reuse, R199, PT ;  /* 0x000000c70200720c */ /* 0x040fe20003f44070 */
[C---:B------:R-:W-:Y:S01]  /*31b0*/  IMAD R59, R2.reuse, R7, R59 ;  /* 0x00000007023b7224 */ /* 0x040fe200078e023b */
[----:B------:R-:W-:Y:S01]  /*31c0*/  ISETP.GT.U32.AND P6, PT, R2, R195, PT ;  /* 0x000000c30200720c */ /* 0x000fe20003fc4070 */
[--C-:B------:R-:W-:Y:S01]  /*31d0*/  @!P1 IMAD.IADD R191, R191, 0x1, -R2.reuse ;  /* 0x00000001bfbf9824 */ /* 0x100fe200078e0a02 */
[----:B------:R-:W-:Y:S01]  /*31e0*/  IABS R61, R10 ;  /* 0x0000000a003d7213 */ /* 0x000fe20000000000 */
[----:B------:R-:W-:Y:S01]  /*31f0*/  @!P3 IMAD.MOV R53, RZ, RZ, -R53 ;  /* 0x000000ffff35b224 */ /* 0x000fe200078e0a35 */
[----:B------:R-:W-:Y:S01]  /*3200*/  ISETP.GE.AND P3, PT, R13, RZ, PT ;  /* 0x000000ff0d00720c */ /* 0x000fe20003f66270 */
[----:B------:R-:W-:Y:S01]  /*3210*/  @!P4 IMAD.MOV R191, RZ, RZ, -R191 ;  /* 0x000000ffffbfc224 */ /* 0x000fe200078e0abf */
[----:B------:R-:W-:Y:S01]  /*3220*/  ISETP.GE.AND P4, PT, R8, RZ, PT ;  /* 0x000000ff0800720c */ /* 0x000fe20003f86270 */
[----:B------:R-:W-:Y:S01]  /*3230*/  @!P0 IMAD.MOV R187, RZ, RZ, -R187 ;  /* 0x000000ffffbb8224 */ /* 0x000fe200078e0abb */
[----:B------:R-:W-:Y:S01]  /*3240*/  LOP3.LUT R8, R5, 0x5e, RZ, 0xfc, !PT ;  /* 0x0000005e05087812 */ /* 0x000fe200078efcff */
[--C-:B------:R-:W-:Y:S01]  /*3250*/  @!P5 IMAD.IADD R57, R57, 0x1, -R2.reuse ;  /* 0x000000013939d824 */ /* 0x100fe200078e0a02 */
[----:B------:R-:W-:Y:S01]  /*3260*/  ISETP.GT.U32.AND P5, PT, R2, R59, PT ;  /* 0x0000003b0200720c */ /* 0x000fe20003fa4070 */
[--C-:B------:R-:W-:Y:S01]  /*3270*/  @!P2 IMAD.IADD R199, R199, 0x1, -R2.reuse ;  /* 0x00000001c7c7a824 */ /* 0x100fe200078e0a02 */
[----:B------:R-:W-:Y:S01]  /*3280*/  IABS R203, R8 ;  /* 0x0000000800cb7213 */ /* 0x000fe20000000000 */
[----:B------:R-:W-:Y:S01]  /*3290*/  @!P6 IMAD.IADD R195, R195, 0x1, -R2 ;  /* 0x00000001c3c3e824 */ /* 0x000fe200078e0a02 */
[----:B------:R-:W-:-:S02]  /*32a0*/  ISETP.GE.AND P0, PT, R12, RZ, PT ;  /* 0x000000ff0c00720c */ /* 0x000fc40003f06270 */
[----:B------:R-:W-:Y:S01]  /*32b0*/  ISETP.GT.U32.AND P2, PT, R2, R199, PT ;  /* 0x000000c70200720c */ /* 0x000fe20003f44070 */
[----:B------:R-:W-:Y:S01]  /*32c0*/  IMAD.HI.U32 R7, R4, R203, RZ ;  /* 0x000000cb04077227 */ /* 0x000fe200078e00ff */
[----:B------:R-:W-:Y:S02]  /*32d0*/  ISETP.GT.U32.AND P6, PT, R2, R195, PT ;  /* 0x000000c30200720c */ /* 0x000fe40003fc4070 */
[----:B------:R-:W-:Y:S01]  /*32e0*/  ISETP.GE.AND P1, PT, R14, RZ, PT ;  /* 0x000000ff0e00720c */ /* 0x000fe20003f26270 */
[----:B------:R-:W-:Y:S01]  /*32f0*/  IMAD.MOV R7, RZ, RZ, -R7 ;  /* 0x000000ffff077224 */ /* 0x000fe200078e0a07 */
[----:B------:R-:W-:Y:S01]  /*3300*/  LOP3.LUT R12, R5, 0x68, RZ, 0xfc, !PT ;  /* 0x00000068050c7812 */ /* 0x000fe200078efcff */
[----:B------:R-:W-:Y:S01]  /*3310*/  @!P5 IMAD.IADD R59, R59, 0x1, -R2 ;  /* 0x000000013b3bd824 */ /* 0x000fe200078e0a02 */
[----:B------:R-:W-:Y:S01]  /*3320*/  LOP3.LUT R13, R5, 0x72, RZ, 0xfc, !PT ;  /* 0x00000072050d7812 */ /* 0x000fe200078efcff */
[----:B------:R-:W-:Y:S01]  /*3330*/  IMAD R203, R2, R7, R203 ;  /* 0x0000000702cb7224 */ /* 0x000fe200078e02cb */
[----:B------:R-:W-:Y:S01]  /*3340*/  IABS R65, R12 ;  /* 0x0000000c00417213 */ /* 0x000fe20000000000 */
[----:B------:R-:W-:Y:S01]  /*3350*/  IMAD.HI.U32 R7, R4, R207, RZ ;  /* 0x000000cf04077227 */ /* 0x000fe200078e00ff */
[----:B------:R-:W-:-:S02]  /*3360*/  ISETP.GT.U32.AND P5, PT, R2, R59, PT ;  /* 0x0000003b0200720c */ /* 0x000fc40003fa4070 */
[----:B------:R-:W-:Y:S01]  /*3370*/  IABS R223, R13 ;  /* 0x0000000d00df7213 */ /* 0x000fe20000000000 */
[--C-:B------:R-:W-:Y:S01]  /*3380*/  @!P2 IMAD.IADD R199, R199, 0x1, -R2.reuse ;  /* 0x00000001c7c7a824 */ /* 0x100fe200078e0a02 */
[----:B------:R-:W-:Y:S01]  /*3390*/  ISETP.GT.U32.AND P2, PT, R2, R203, PT ;  /* 0x000000cb0200720c */ /* 0x000fe20003f44070 */
[----:B------:R-:W-:Y:S01]  /*33a0*/  IMAD.MOV R7, RZ, RZ, -R7 ;  /* 0x000000ffff077224 */ /* 0x000fe200078e0a07 */
[----:B------:R-:W-:Y:S01]  /*33b0*/  LOP3.LUT R14, R5, 0x84, RZ, 0xfc, !PT ;  /* 0x00000084050e7812 */ /* 0x000fe200078efcff */
[--C-:B------:R-:W-:Y:S01]  /*33c0*/  @!P6 IMAD.IADD R195, R195, 0x1, -R2.reuse ;  /* 0x00000001c3c3e824 */ /* 0x100fe200078e0a02 */
[----:B------:R-:W-:Y:S01]  /*33d0*/  ISETP.GE.AND P6, PT, R8, RZ, PT ;  /* 0x000000ff0800720c */ /* 0x000fe20003fc6270 */
[C---:B------:R-:W-:Y:S01]  /*33e0*/  IMAD R207, R2.reuse, R7, R207 ;  /* 0x0000000702cf7224 */ /* 0x040fe200078e02cf */
[----:B------:R-:W-:Y:S01]  /*33f0*/  IABS R79, R14 ;  /* 0x0000000e004f7213 */ /* 0x000fe20000000000 */
[----:B------:R-:W-:Y:S01]  /*3400*/  @!P3 IMAD.MOV R57, RZ, RZ, -R57 ;  /* 0x000000ffff39b224 */ /* 0x000fe200078e0a39 */
[----:B------:R-:W-:Y:S01]  /*3410*/  ISETP.GE.AND P3, PT, R11, RZ, PT ;  /* 0x000000ff0b00720c */ /* 0x000fe20003f66270 */
[----:B------:R-:W-:Y:S01]  /*3420*/  @!P5 IMAD.IADD R59, R59, 0x1, -R2 ;  /* 0x000000013b3bd824 */ /* 0x000fe200078e0a02 */
[----:B------:R-:W-:Y:S01]  /*3430*/  ISETP.GT.U32.AND P5, PT, R2, R207, PT ;  /* 0x000000cf0200720c */ /* 0x000fe20003fa4070 */
[----:B------:R-:W-:Y:S01]  /*3440*/  IMAD.HI.U32 R8, R4, R61, RZ ;  /* 0x0000003d04087227 */ /* 0x000fe200078e00ff */
[----:B------:R-:W-:-:S03]  /*3450*/  LOP3.LUT R11, R5, 0x66, RZ, 0xfc, !PT ;  /* 0x00000066050b7812 */ /* 0x000fc600078efcff */
[----:B------:R-:W-:Y:S01]  /*3460*/  @!P2 IMAD.IADD R203, R203, 0x1, -R2 ;  /* 0x00000001cbcba824 */ /* 0x000fe200078e0a02 */
[----:B------:R-:W-:Y:S01]  /*3470*/  IABS R211, R11 ;  /* 0x0000000b00d37213 */ /* 0x000fe20000000000 */
[----:B------:R-:W-:Y:S02]  /*3480*/  IMAD.MOV R8, RZ, RZ, -R8 ;  /* 0x000000ffff087224 */ /* 0x000fe400078e0a08 */
[----:B------:R-:W-:Y:S01]  /*3490*/  @!P0 IMAD.MOV R195, RZ, RZ, -R195 ;  /* 0x000000ffffc38224 */ /* 0x000fe200078e0ac3 */
[C---:B------:R-:W-:Y:S01]  /*34a0*/  ISETP.GT.U32.AND P2, PT, R2.reuse, R203, PT ;  /* 0x000000cb0200720c */ /* 0x040fe20003f44070 */
[----:B------:R-:W-:Y:S01]  /*34b0*/  IMAD R61, R2, R8, R61 ;  /* 0x00000008023d7224 */ /* 0x000fe200078e023d */
[----:B------:R-:W-:Y:S01]  /*34c0*/  ISETP.GE.AND P0, PT, R10, RZ, PT ;  /* 0x000000ff0a00720c */ /* 0x000fe20003f06270 */
[----:B------:R-:W-:Y:S01]  /*34d0*/  @!P5 IMAD.IADD R207, R207, 0x1, -R2 ;  /* 0x00000001cfcfd824 */ /* 0x000fe200078e0a02 */
[----:B------:R-:W-:Y:S01]  /*34e0*/  LOP3.LUT R10, R5, 0x64, RZ, 0xfc, !PT ;  /* 0x00000064050a7812 */ /* 0x000fe200078efcff */
[----:B------:R-:W-:-:S03]  /*34f0*/  IMAD.HI.U32 R8, R4, R211, RZ ;  /* 0x000000d304087227 */ /* 0x000fc600078e00ff */
[----:B------:R-:W-:Y:S01]  /*3500*/  IABS R63, R10 ;  /* 0x0000000a003f7213 */ /* 0x000fe20000000000 */
[----:B------:R-:W-:Y:S01]  /*3510*/  @!P1 IMAD.MOV R199, RZ, RZ, -R199 ;  /* 0x000000ffffc79224 */ /* 0x000fe200078e0ac7 */
[----:B------:R-:W-:Y:S01]  /*3520*/  ISETP.GT.U32.AND P1, PT, R2, R61, PT ;  /* 0x0000003d0200720c */ /* 0x000fe20003f24070 */
[----:B------:R-:W-:Y:S01]  /*3530*/  @!P4 IMAD.MOV R59, RZ, RZ, -R59 ;  /* 0x000000ffff3bc224 */ /* 0x000fe200078e0a3b */
[----:B------:R-:W-:Y:S01]  /*3540*/  ISETP.GE.AND P4, PT, R10, RZ, PT ;  /* 0x000000ff0a00720c */ /* 0x000fe20003f86270 */
[----:B------:R-:W-:Y:S01]  /*3550*/  IMAD.HI.U32 R10, R4, R65, RZ ;  /* 0x00000041040a7227 */ /* 0x000fe200078e00ff */
[----:B------:R-:W-:-:S03]  /*3560*/  ISETP.GT.U32.AND P5, PT, R2, R207, PT ;  /* 0x000000cf0200720c */ /* 0x000fc60003fa4070 */
[----:B------:R-:W-:Y:S02]  /*3570*/  IMAD.MOV R8, RZ, RZ, -R8 ;  /* 0x000000ffff087224 */ /* 0x000fe400078e0a08 */
[----:B------:R-:W-:Y:S01]  /*3580*/  @!P2 IMAD.IADD R203, R203, 0x1, -R2 ;  /* 0x00000001cbcba824 */ /* 0x000fe200078e0a02 */
[----:B------:R-:W-:Y:S01]  /*3590*/  ISETP.GE.AND P2, PT, R11, RZ, PT ;  /* 0x000000ff0b00720c */ /* 0x000fe20003f46270 */
[----:B------:R-:W-:Y:S01]  /*35a0*/  IMAD.MOV R10, RZ, RZ, -R10 ;  /* 0x000000ffff0a7224 */ /* 0x000fe200078e0a0a */
[C---:B------:R-:W-:Y:S01]  /*35b0*/  LOP3.LUT R11, R5.reuse, 0x6e, RZ, 0xfc, !PT ;  /* 0x0000006e050b7812 */ /* 0x040fe200078efcff */
[C---:B------:R-:W-:Y:S02]  /*35c0*/  IMAD R211, R2.reuse, R8, R211 ;  /* 0x0000000802d37224 */ /* 0x040fe400078e02d3 */
[C---:B------:R-:W-:Y:S01]  /*35d0*/  IMAD R65, R2.reuse, R10, R65 ;  /* 0x0000000a02417224 */ /* 0x040fe200078e0241 */
[----:B------:R-:W-:Y:S01]  /*35e0*/  LOP3.LUT R10, R5, 0x6c, RZ, 0xfc, !PT ;  /* 0x0000006c050a7812 */ /* 0x000fe200078efcff */
[----:B------:R-:W-:Y:S01]  /*35f0*/  @!P6 IMAD.MOV R203, RZ, RZ, -R203 ;  /* 0x000000ffffcbe224 */ /* 0x000fe200078e0acb */
[C---:B------:R-:W-:Y:S01]  /*3600*/  ISETP.GT.U32.AND P6, PT, R2.reuse, R211, PT ;  /* 0x000000d30200720c */ /* 0x040fe20003fc4070 */
[--C-:B------:R-:W-:Y:S01]  /*3610*/  @!P1 IMAD.IADD R61, R61, 0x1, -R2.reuse ;  /* 0x000000013d3d9824 */ /* 0x100fe200078e0a02 */
[----:B------:R-:W-:Y:S01]  /*3620*/  IABS R67, R10 ;  /* 0x0000000a00437213 */ /* 0x000fe20000000000 */
[----:B------:R-:W-:Y:S01]  /*3630*/  @!P5 IMAD.IADD R207, R207, 0x1, -R2 ;  /* 0x00000001cfcfd824 */ /* 0x000fe200078e0a02 */
[----:B------:R-:W-:Y:S01]  /*3640*/  ISETP.GT.U32.AND P5, PT, R2, R65, PT ;  /* 0x000000410200720c */ /* 0x000fe20003fa4070 */
[----:B------:R-:W-:Y:S01]  /*3650*/  IMAD.HI.U32 R7, R4, R63, RZ ;  /* 0x0000003f04077227 */ /* 0x000fe200078e00ff */
[----:B------:R-:W-:-:S02]  /*3660*/  ISETP.GT.U32.AND P1, PT, R2, R61, PT ;  /* 0x0000003d0200720c */ /* 0x000fc40003f24070 */
[----:B------:R-:W-:Y:S01]  /*3670*/  IABS R219, R11 ;  /* 0x0000000b00db7213 */ /* 0x000fe20000000000 */
[----:B------:R-:W-:Y:S02]  /*3680*/  IMAD.MOV R7, RZ, RZ, -R7 ;  /* 0x000000ffff077224 */ /* 0x000fe400078e0a07 */
[----:B------:R-:W-:-:S04]  /*3690*/  IMAD.HI.U32 R8, R4, R67, RZ ;  /* 0x0000004304087227 */ /* 0x000fc800078e00ff */
[--C-:B------:R-:W-:Y:S02]  /*36a0*/  @!P6 IMAD.IADD R211, R211, 0x1, -R2.reuse ;  /* 0x00000001d3d3e824 */ /* 0x100fe400078e0a02 */
[C---:B------:R-:W-:Y:S01]  /*36b0*/  IMAD R63, R2.reuse, R7, R63 ;  /* 0x00000007023f7224 */ /* 0x040fe200078e023f */
[----:B------:R-:W-:Y:S01]  /*36c0*/  LOP3.LUT R7, R5, 0x6a, RZ, 0xfc, !PT ;  /* 0x0000006a05077812 */ /* 0x000fe200078efcff */
[--C-:B------:R-:W-:Y:S01]  /*36d0*/  @!P5 IMAD.IADD R65, R65, 0x1, -R2.reuse ;  /* 0x000000014141d824 */ /* 0x100fe200078e0a02 */
[C---:B------:R-:W-:Y:S01]  /*36e0*/  ISETP.GT.U32.AND P5, PT, R2.reuse, R211, PT ;  /* 0x000000d30200720c */ /* 0x040fe20003fa4070 */
[----:B------:R-:W-:Y:S01]  /*36f0*/  @!P1 IMAD.IADD R61, R61, 0x1, -R2 ;  /* 0x000000013d3d9824 */ /* 0x000fe200078e0a02 */
[----:B------:R-:W-:Y:S01]  /*3700*/  ISETP.GT.U32.AND P1, PT, R2, R63, PT ;  /* 0x0000003f0200720c */ /* 0x000fe20003f24070 */
[----:B------:R-:W-:Y:S01]  /*3710*/  IMAD.MOV R8, RZ, RZ, -R8 ;  /* 0x000000ffff087224 */ /* 0x000fe200078e0a08 */
[----:B------:R-:W-:Y:S01]  /*3720*/  IABS R215, R7 ;  /* 0x0000000700d77213 */ /* 0x000fe20000000000 */
[----:B------:R-:W-:Y:S01]  /*3730*/  @!P0 IMAD.MOV R61, RZ, RZ, -R61 ;  /* 0x000000ffff3d8224 */ /* 0x000fe200078e0a3d */
[----:B------:R-:W-:Y:S01]  /*3740*/  ISETP.GE.AND P0, PT, R12, RZ, PT ;  /* 0x000000ff0c00720c */ /* 0x000fe20003f06270 */
[C---:B------:R-:W-:Y:S01]  /*3750*/  IMAD R67, R2.reuse, R8, R67 ;  /* 0x0000000802437224 */ /* 0x040fe200078e0243 */
[----:B------:R-:W-:Y:S01]  /*3760*/  LOP3.LUT R12, R5, 0x70, RZ, 0xfc, !PT ;  /* 0x00000070050c7812 */ /* 0x000fe200078efcff */
[----:B------:R-:W-:Y:S01]  /*3770*/  @!P3 IMAD.MOV R207, RZ, RZ, -R207 ;  /* 0x000000ffffcfb224 */ /* 0x000fe200078e0acf */
[----:B------:R-:W-:-:S02]  /*3780*/  ISETP.GT.U32.AND P3, PT, R2, R65, PT ;  /* 0x000000410200720c */ /* 0x000fc40003f64070 */
[----:B------:R-:W-:Y:S01]  /*3790*/  IABS R69, R12 ;  /* 0x0000000c00457213 */ /* 0x000fe20000000000 */
[--C-:B------:R-:W-:Y:S01]  /*37a0*/  @!P5 IMAD.IADD R211, R211, 0x1, -R2.reuse ;  /* 0x00000001d3d3d824 */ /* 0x100fe200078e0a02 */
[----:B------:R-:W-:Y:S01]  /*37b0*/  ISETP.GT.U32.AND P5, PT, R2, R67, PT ;  /* 0x000000430200720c */ /* 0x000fe20003fa4070 */
[----:B------:R-:W-:Y:S01]  /*37c0*/  @!P1 IMAD.IADD R63, R63, 0x1, -R2 ;  /* 0x000000013f3f9824 */ /* 0x000fe200078e0a02 */
[----:B------:R-:W-:Y:S01]  /*37d0*/  ISETP.GE.AND P1, PT, R7, RZ, PT ;  /* 0x000000ff0700720c */ /* 0x000fe20003f26270 */
[----:B------:R-:W-:-:S03]  /*37e0*/  IMAD.HI.U32 R7, R4, R215, RZ ;  /* 0x000000d704077227 */ /* 0x000fc600078e00ff */
[----:B------:R-:W-:Y:S01]  /*37f0*/  ISETP.GT.U32.AND P6, PT, R2, R63, PT ;  /* 0x0000003f0200720c */ /* 0x000fe20003fc4070 */
[----:B------:R-:W-:Y:S02]  /*3800*/  IMAD.MOV R7, RZ, RZ, -R7 ;  /* 0x000000ffff077224 */ /* 0x000fe400078e0a07 */
[--C-:B------:R-:W-:Y:S01]  /*3810*/  @!P3 IMAD.IADD R65, R65, 0x1, -R2.reuse ;  /* 0x000000014141b824 */ /* 0x100fe200078e0a02 */
[----:B------:R-:W-:Y:S01]  /*3820*/  ISETP.GE.AND P3, PT, R10, RZ, PT ;  /* 0x000000ff0a00720c */ /* 0x000fe20003f66270 */
[----:B------:R-:W-:Y:S01]  /*3830*/  IMAD R215, R2, R7, R215 ;  /* 0x0000000702d77224 */ /* 0x000fe200078e02d7 */
[----:B------:R-:W-:Y:S01]  /*3840*/  LOP3.LUT R10, R5, 0x74, RZ, 0xfc, !PT ;  /* 0x00000074050a7812 */ /* 0x000fe200078efcff */
[----:B------:R-:W-:Y:S02]  /*3850*/  @!P5 IMAD.IADD R67, R67, 0x1, -R2 ;  /* 0x000000014343d824 */ /* 0x000fe400078e0a02 */
[----:B------:R-:W-:Y:S01]  /*3860*/  IMAD.HI.U32 R7, R4, R219, RZ ;  /* 0x000000db04077227 */ /* 0x000fe200078e00ff */
[----:B------:R-:W-:-:S02]  /*3870*/  IABS R71, R10 ;  /* 0x0000000a00477213 */ /* 0x000fc40000000000 */
[----:B------:R-:W-:Y:S01]  /*3880*/  ISETP.GT.U32.AND P5, PT, R2, R67, PT ;  /* 0x000000430200720c */ /* 0x000fe20003fa4070 */
[----:B------:R-:W-:Y:S02]  /*3890*/  IMAD.MOV R8, RZ, RZ, -R7 ;  /* 0x000000ffff087224 */ /* 0x000fe400078e0a07 */
[----:B------:R-:W-:-:S04]  /*38a0*/  IMAD.HI.U32 R7, R4, R69, RZ ;  /* 0x0000004504077227 */ /* 0x000fc800078e00ff */
[--C-:B------:R-:W-:Y:S01]  /*38b0*/  @!P6 IMAD.IADD R63, R63, 0x1, -R2.reuse ;  /* 0x000000013f3fe824 */ /* 0x100fe200078e0a02 */
[C---:B------:R-:W-:Y:S01]  /*38c0*/  ISETP.GT.U32.AND P6, PT, R2.reuse, R215, PT ;  /* 0x000000d70200720c */ /* 0x040fe20003fc4070 */
[----:B------:R-:W-:Y:S02]  /*38d0*/  IMAD.MOV R7, RZ, RZ, -R7 ;  /* 0x000000ffff077224 */ /* 0x000fe400078e0a07 */
[C---:B------:R-:W-:Y:S02]  /*38e0*/  IMAD R219, R2.reuse, R8, R219 ;  /* 0x0000000802db7224 */ /* 0x040fe400078e02db */
[C---:B------:R-:W-:Y:S02]  /*38f0*/  IMAD R69, R2.reuse, R7, R69 ;  /* 0x0000000702457224 */ /* 0x040fe400078e0245 */
[--C-:B------:R-:W-:Y:S02]  /*3900*/  @!P5 IMAD.IADD R67, R67, 0x1, -R2.reuse ;  /* 0x000000014343d824 */ /* 0x100fe400078e0a02 */
[----:B------:R-:W-:Y:S01]  /*3910*/  @!P4 IMAD.MOV R63, RZ, RZ, -R63 ;  /* 0x000000ffff3fc224 */ /* 0x000fe200078e0a3f */
[C---:B------:R-:W-:Y:S01]  /*3920*/  ISETP.GT.U32.AND P5, PT, R2.reuse, R69, PT ;  /* 0x000000450200720c */ /* 0x040fe20003fa4070 */
[----:B------:R-:W-:Y:S01]  /*3930*/  @!P2 IMAD.MOV R211, RZ, RZ, -R211 ;  /* 0x000000ffffd3a224 */ /* 0x000fe200078e0ad3 */
[----:B------:R-:W-:Y:S01]  /*3940*/  ISETP.GT.U32.AND P2, PT, R2, R219, PT ;  /* 0x000000db0200720c */ /* 0x000fe20003f44070 */
[----:B------:R-:W-:Y:S01]  /*3950*/  @!P6 IMAD.IADD R215, R215, 0x1, -R2 ;  /* 0x00000001d7d7e824 */ /* 0x000fe200078e0a02 */
[----:B------:R-:W-:Y:S01]  /*3960*/  ISETP.GE.AND P6, PT, R11, RZ, PT ;  /* 0x000000ff0b00720c */ /* 0x000fe20003fc6270 */
[----:B------:R-:W-:Y:S01]  /*3970*/  IMAD.HI.U32 R7, R4, R71, RZ ;  /* 0x0000004704077227 */ /* 0x000fe200078e00ff */
[----:B------:R-:W-:-:S02]  /*3980*/  LOP3.LUT R11, R5, 0x76, RZ, 0xfc, !PT ;  /* 0x00000076050b7812 */ /* 0x000fc400078efcff */
[----:B------:R-:W-:Y:S01]  /*3990*/  ISETP.GT.U32.AND P4, PT, R2, R215, PT ;  /* 0x000000d70200720c */ /* 0x000fe20003f84070 */
[----:B------:R-:W-:Y:S01]  /*39a0*/  IMAD.MOV R7, RZ, RZ, -R7 ;  /* 0x000000ffff077224 */ /* 0x000fe200078e0a07 */
[----:B------:R-:W-:Y:S01]  /*39b0*/  IABS R227, R11 ;  /* 0x0000000b00e37213 */ /* 0x000fe20000000000 */
[----:B------:R-:W-:-:S04]  /*39c0*/  IMAD.HI.U32 R8, R4, R223, RZ ;  /* 0x000000df04087227 */ /* 0x000fc800078e00ff */
[--C-:B------:R-:W-:Y:S02]  /*39d0*/  @!P5 IMAD.IADD R69, R69, 0x1, -R2.reuse ;  /* 0x000000014545d824 */ /* 0x100fe400078e0a02 */
[--C-:B------:R-:W-:Y:S02]  /*39e0*/  @!P2 IMAD.IADD R219, R219, 0x1, -R2.reuse ;  /* 0x00000001dbdba824 */ /* 0x100fe400078e0a02 */
[C---:B------:R-:W-:Y:S01]  /*39f0*/  IMAD R71, R2.reuse, R7, R71 ;  /* 0x0000000702477224 */ /* 0x040fe200078e0247 */
[C---:B------:R-:W-:Y:S01]  /*3a00*/  ISETP.GT.U32.AND P5, PT, R2.reuse, R69, PT ;  /* 0x000000450200720c */ /* 0x040fe20003fa4070 */
[----:B------:R-:W-:Y:S01]  /*3a10*/  @!P4 IMAD.IADD R215, R215, 0x1, -R2 ;  /* 0x00000001d7d7c824 */ /* 0x000fe200078e0a02 */
[----:B------:R-:W-:Y:S01]  /*3a20*/  ISETP.GE.AND P4, PT, R13, RZ, PT ;  /* 0x000000ff0d00720c */ /* 0x000fe20003f86270 */
[----:B------:R-:W-:Y:S01]  /*3a30*/  IMAD.MOV R8, RZ, RZ, -R8 ;  /* 0x000000ffff087224 */ /* 0x000fe200078e0a08 */
[----:B------:R-:W-:Y:S01]  /*3a40*/  LOP3.LUT R13, R5, 0x82, RZ, 0xfc, !PT ;  /* 0x00000082050d7812 */ /* 0x000fe200078efcff */
[----:B------:R-:W-:Y:S01]  /*3a50*/  @!P1 IMAD.MOV R215, RZ, RZ, -R215 ;  /* 0x000000ffffd79224 */ /* 0x000fe200078e0ad7 */
[C---:B------:R-:W-:Y:S01]  /*3a60*/  ISETP.GT.U32.AND P1, PT, R2.reuse, R219, PT ;  /* 0x000000db0200720c */ /* 0x040fe20003f24070 */
[----:B------:R-:W-:Y:S01]  /*3a70*/  IMAD R223, R2, R8, R223 ;  /* 0x0000000802df7224 */ /* 0x000fe200078e02df */
[----:B------:R-:W-:Y:S01]  /*3a80*/  IABS R77, R13 ;  /* 0x0000000d004d7213 */ /* 0x000fe20000000000 */
[----:B------:R-:W-:-:S03]  /*3a90*/  IMAD.HI.U32 R8, R4, R227, RZ ;  /* 0x000000e304087227 */ /* 0x000fc600078e00ff */
[C---:B------:R-:W-:Y:S01]  /*3aa0*/  ISETP.GT.U32.AND P2, PT, R2.reuse, R223, PT ;  /* 0x000000df0200720c */ /* 0x040fe20003f44070 */
[----:B------:R-:W-:Y:S01]  /*3ab0*/  @!P5 IMAD.IADD R69, R69, 0x1, -R2 ;  /* 0x000000014545d824 */ /* 0x000fe200078e0a02 */
[----:B------:R-:W-:Y:S01]  /*3ac0*/  ISETP.GT.U32.AND P5, PT, R2, R71, PT ;  /* 0x000000470200720c */ /* 0x000fe20003fa4070 */
[----:B------:R-:W-:Y:S01]  /*3ad0*/  @!P0 IMAD.MOV R65, RZ, RZ, -R65 ;  /* 0x000000ffff418224 */ /* 0x000fe200078e0a41 */
[----:B------:R-:W-:Y:S01]  /*3ae0*/  ISETP.GE.AND P0, PT, R12, RZ, PT ;  /* 0x000000ff0c00720c */ /* 0x000fe20003f06270 */
[----:B------:R-:W-:Y:S01]  /*3af0*/  IMAD.MOV R8, RZ, RZ, -R8 ;  /* 0x000000ffff087224 */ /* 0x000fe200078e0a08 */
[----:B------:R-:W-:Y:S01]  /*3b00*/  LOP3.LUT R12, R5, 0x78, RZ, 0xfc, !PT ;  /* 0x00000078050c7812 */ /* 0x000fe200078efcff */
[--C-:B------:R-:W-:Y:S01]  /*3b10*/  @!P1 IMAD.IADD R219, R219, 0x1, -R2.reuse ;  /* 0x00000001dbdb9824 */ /* 0x100fe200078e0a02 */
[----:B------:R-:W-:Y:S01]  /*3b20*/  ISETP.GE.AND P1, PT, R11, RZ, PT ;  /* 0x000000ff0b00720c */ /* 0x000fe20003f26270 */
[C---:B------:R-:W-:Y:S01]  /*3b30*/  IMAD R227, R2.reuse, R8, R227 ;  /* 0x0000000802e37224 */ /* 0x040fe200078e02e3 */
[----:B------:R-:W-:Y:S01]  /*3b40*/  IABS R73, R12 ;  /* 0x0000000c00497213 */ /* 0x000fe20000000000 */
[----:B------:R-:W-:Y:S01]  /*3b50*/  @!P6 IMAD.MOV R219, RZ, RZ, -R219 ;  /* 0x000000ffffdbe224 */ /* 0x000fe200078e0adb */
[----:B------:R-:W-:Y:S01]  /*3b60*/  LOP3.LUT R8, R5, 0x7a, RZ, 0xfc, !PT ;  /* 0x0000007a05087812 */ /* 0x000fe200078efcff */
[----:B------:R-:W-:Y:S01]  /*3b70*/  @!P3 IMAD.MOV R67, RZ, RZ, -R67 ;  /* 0x000000ffff43b224 */ /* 0x000fe200078e0a43 */
[----:B------:R-:W-:Y:S01]  /*3b80*/  ISETP.GT.U32.AND P6, PT, R2, R227, PT ;  /* 0x000000e30200720c */ /* 0x000fe20003fc4070 */
[----:B------:R-:W-:Y:S01]  /*3b90*/  @!P5 IMAD.IADD R71, R71, 0x1, -R2 ;  /* 0x000000014747d824 */ /* 0x000fe200078e0a02 */
[----:B------:R-:W-:Y:S01]  /*3ba0*/  IABS R231, R8 ;  /* 0x0000000800e77213 */ /* 0x000fe20000000000 */
[----:B------:R-:W-:Y:S01]  /*3bb0*/  IMAD.HI.U32 R7, R4, R73, RZ ;  /* 0x0000004904077227 */ /* 0x000fe200078e00ff */
[----:B------:R-:W-:-:S02]  /*3bc0*/  ISETP.GE.AND P3, PT, R10, RZ, PT ;  /* 0x000000ff0a00720c */ /* 0x000fc40003f66270 */
[C---:B------:R-:W-:Y:S01]  /*3bd0*/  ISETP.GT.U32.AND P5, PT, R2.reuse, R71, PT ;  /* 0x000000470200720c */ /* 0x040fe20003fa4070 */
[----:B------:R-:W-:Y:S01]  /*3be0*/  IMAD.MOV R7, RZ, RZ, -R7 ;  /* 0x000000ffff077224 */ /* 0x000fe200078e0a07 */
[----:B------:R-:W-:Y:S01]  /*3bf0*/  LOP3.LUT R10, R5, 0x7c, RZ, 0xfc, !PT ;  /* 0x0000007c050a7812 */ /* 0x000fe200078efcff */
[--C-:B------:R-:W-:Y:S01]  /*3c00*/  @!P2 IMAD.IADD R223, R223, 0x1, -R2.reuse ;  /* 0x00000001dfdfa824 */ /* 0x100fe200078e0a02 */
[----:B------:R-:W-:Y:S01]  /*3c10*/  LOP3.LUT R11, R5, 0x7e, RZ, 0xfc, !PT ;  /* 0x0000007e050b7812 */ /* 0x000fe200078efcff */
[----:B------:R-:W-:Y:S01]  /*3c20*/  IMAD R73, R2, R7, R73 ;  /* 0x0000000702497224 */ /* 0x000fe200078e0249 */
[----:B------:R-:W-:Y:S01]  /*3c30*/  IABS R75, R10 ;  /* 0x0000000a004b7213 */ /* 0x000fe20000000000 */
[----:B------:R-:W-:Y:S01]  /*3c40*/  IMAD.HI.U32 R7, R4, R231, RZ ;  /* 0x000000e704077227 */ /* 0x000fe200078e00ff */
[----:B------:R-:W-:Y:S02]  /*3c50*/  ISETP.GT.U32.AND P2, PT, R2, R223, PT ;  /* 0x000000df0200720c */ /* 0x000fe40003f44070 */
[----:B------:R-:W-:Y:S01]  /*3c60*/  IABS R237, R11 ;  /* 0x0000000b00ed7213 */ /* 0x000fe20000000000 */
[----:B------:R-:W-:-:S02]  /*3c70*/  @!P6 IMAD.IADD R227, R227, 0x1, -R2 ;  /* 0x00000001e3e3e824 */ /* 0x000fc400078e0a02 */
[----:B------:R-:W-:Y:S02]  /*3c80*/  IMAD.MOV R7, RZ, RZ, -R7 ;  /* 0x000000ffff077224 */ /* 0x000fe400078e0a07 */
[----:B------:R-:W-:Y:S01]  /*3c90*/  @!P5 IMAD.IADD R71, R71, 0x1, -R2 ;  /* 0x000000014747d824 */ /* 0x000fe200078e0a02 */
[C---:B------:R-:W-:Y:S01]  /*3ca0*/  ISETP.GT.U32.AND P6, PT, R2.reuse, R227, PT ;  /* 0x000000e30200720c */ /* 0x040fe20003fc4070 */
[C---:B------:R-:W-:Y:S01]  /*3cb0*/  IMAD R231, R2.reuse, R7, R231 ;  /* 0x0000000702e77224 */ /* 0x040fe200078e02e7 */
[----:B------:R-:W-:Y:S01]  /*3cc0*/  ISETP.GT.U32.AND P5, PT, R2, R73, PT ;  /* 0x000000490200720c */ /* 0x000fe20003fa4070 */
[----:B------:R-:W-:-:S04]  /*3cd0*/  IMAD.HI.U32 R7, R4, R75, RZ ;  /* 0x0000004b04077227 */ /* 0x000fc800078e00ff */
[----:B------:R-:W-:Y:S02]  /*3ce0*/  IMAD.MOV R7, RZ, RZ, -R7 ;  /* 0x000000ffff077224 */ /* 0x000fe400078e0a07 */
[----:B------:R-:W-:Y:S01]  /*3cf0*/  @!P0 IMAD.MOV R69, RZ, RZ, -R69 ;  /* 0x000000ffff458224 */ /* 0x000fe200078e0a45 */
[----:B------:R-:W-:Y:S01]  /*3d00*/  ISETP.GE.AND P0, PT, R12, RZ, PT ;  /* 0x000000ff0c00720c */ /* 0x000fe20003f06270 */
[----:B------:R-:W-:Y:S01]  /*3d10*/  IMAD R75, R2, R7, R75 ;  /* 0x00000007024b7224 */ /* 0x000fe200078e024b */
[----:B------:R-:W-:Y:S01]  /*3d20*/  LOP3.LUT R12, R5, 0x80, RZ, 0xfc, !PT ;  /* 0x00000080050c7812 */ /* 0x000fe200078efcff */
[--C-:B------:R-:W-:Y:S01]  /*3d30*/  @!P2 IMAD.IADD R223, R223, 0x1, -R2.reuse ;  /* 0x00000001dfdfa824 */ /* 0x100fe200078e0a02 */
[----:B------:R-:W-:Y:S01]  /*3d40*/  ISETP.GE.AND P2, PT, R8, RZ, PT ;  /* 0x000000ff0800720c */ /* 0x000fe20003f46270 */
[--C-:B------:R-:W-:Y:S01]  /*3d50*/  @!P6 IMAD.IADD R227, R227, 0x1, -R2.reuse ;  /* 0x00000001e3e3e824 */ /* 0x100fe200078e0a02 */
[C---:B------:R-:W-:Y:S01]  /*3d60*/  ISETP.GT.U32.AND P6, PT, R2.reuse, R231, PT ;  /* 0x000000e70200720c */ /* 0x040fe20003fc4070 */
[----:B------:R-:W-:Y:S01]  /*3d70*/  @!P5 IMAD.IADD R73, R73, 0x1, -R2 ;  /* 0x000000014949d824 */ /* 0x000fe200078e0a02 */
[----:B------:R-:W-:Y:S01]  /*3d80*/  ISETP.GT.U32.AND P5, PT, R2, R75, PT ;  /* 0x0000004b0200720c */ /* 0x000fe20003fa4070 */
[----:B------:R-:W-:Y:S01]  /*3d90*/  IMAD.HI.U32 R8, R4, R237, RZ ;  /* 0x000000ed04087227 */ /* 0x000fe200078e00ff */
[----:B------:R-:W-:-:S03]  /*3da0*/  IABS R239, R12 ;  /* 0x0000000c00ef7213 */ /* 0x000fc60000000000 */
[----:B------:R-:W-:Y:S02]  /*3db0*/  IMAD.MOV R8, RZ, RZ, -R8 ;  /* 0x000000ffff087224 */ /* 0x000fe400078e0a08 */
[----:B------:R-:W-:-:S04]  /*3dc0*/  IMAD.HI.U32 R7, R4, R239, RZ ;  /* 0x000000ef04077227 */ /* 0x000fc800078e00ff */
[C---:B------:R-:W-:Y:S02]  /*3dd0*/  IMAD R237, R2.reuse, R8, R237 ;  /* 0x0000000802ed7224 */ /* 0x040fe400078e02ed */
[--C-:B------:R-:W-:Y:S02]  /*3de0*/  @!P6 IMAD.IADD R231, R231, 0x1, -R2.reuse ;  /* 0x00000001e7e7e824 */ /* 0x100fe400078e0a02 */
[----:B------:R-:W-:Y:S01]  /*3df0*/  @!P5 IMAD.IADD R75, R75, 0x1, -R2 ;  /* 0x000000014b4bd824 */ /* 0x000fe200078e0a02 */
[C---:B------:R-:W-:Y:S01]  /*3e00*/  ISETP.GT.U32.AND P6, PT, R2.reuse, R237, PT ;  /* 0x000000ed0200720c */ /* 0x040fe20003fc4070 */
[----:B------:R-:W-:Y:S01]  /*3e10*/  IMAD.MOV R7, RZ, RZ, -R7 ;  /* 0x000000ffff077224 */ /* 0x000fe200078e0a07 */
[C---:B------:R-:W-:Y:S01]  /*3e20*/  ISETP.GT.U32.AND P5, PT, R2.reuse, R231, PT ;  /* 0x000000e70200720c */ /* 0x040fe20003fa4070 */
[----:B------:R-:W-:Y:S01]  /*3e30*/  @!P3 IMAD.MOV R71, RZ, RZ, -R71 ;  /* 0x000000ffff47b224 */ /* 0x000fe200078e0a47 */
[C---:B------:R-:W-:Y:S01]  /*3e40*/  ISETP.GT.U32.AND P3, PT, R2.reuse, R75, PT ;  /* 0x0000004b0200720c */ /* 0x040fe20003f64070 */
[----:B------:R-:W-:-:S02]  /*3e50*/  IMAD R239, R2, R7, R239 ;  /* 0x0000000702ef7224 */ /* 0x000fc400078e02ef */
[----:B------:R-:W-:-:S04]  /*3e60*/  IMAD.HI.U32 R7, R4, R79, RZ ;  /* 0x0000004f04077227 */ /* 0x000fc800078e00ff */
[----:B------:R-:W-:Y:S02]  /*3e70*/  IMAD.MOV R7, RZ, RZ, -R7 ;  /* 0x000000ffff077224 */ /* 0x000fe400078e0a07 */
[--C-:B------:R-:W-:Y:S02]  /*3e80*/  @!P6 IMAD.IADD R237, R237, 0x1, -R2.reuse ;  /* 0x00000001edede824 */ /* 0x100fe400078e0a02 */
[C---:B------:R-:W-:Y:S02]  /*3e90*/  IMAD R79, R2.reuse, R7, R79 ;  /* 0x00000007024f7224 */ /* 0x040fe400078e024f */
[----:B------:R-:W-:Y:S01]  /*3ea0*/  @!P3 IMAD.IADD R75, R75, 0x1, -R2 ;  /* 0x000000014b4bb824 */ /* 0x000fe200078e0a02 */
[----:B------:R-:W-:Y:S01]  /*3eb0*/  ISETP.GT.U32.AND P6, PT, R2, R237, PT ;  /* 0x000000ed0200720c */ /* 0x000fe20003fc4070 */
[----:B------:R-:W-:Y:S01]  /*3ec0*/  IMAD.HI.U32 R8, R4, R77, RZ ;  /* 0x0000004d04087227 */ /* 0x000fe200078e00ff */
[----:B------:R-:W-:-:S03]  /*3ed0*/  ISETP.GT.U32.AND P3, PT, R2, R79, PT ;  /* 0x0000004f0200720c */ /* 0x000fc60003f64070 */
[----:B------:R-:W-:Y:S02]  /*3ee0*/  IMAD.MOV R8, RZ, RZ, -R8 ;  /* 0x000000ffff087224 */ /* 0x000fe400078e0a08 */
[----:B------:R-:W-:-:S04]  /*3ef0*/  IMAD.HI.U32 R7, R4, R81, RZ ;  /* 0x0000005104077227 */ /* 0x000fc800078e00ff */
[----:B------:R-:W-:Y:S01]  /*3f00*/  IMAD R77, R2, R8, R77 ;  /* 0x00000008024d7224 */ /* 0x000fe200078e024d */
[----:B------:R-:W-:Y:S01]  /*3f10*/  LOP3.LUT R8, R5, 0x88, RZ, 0xfc, !PT ;  /* 0x0000008805087812 */ /* 0x000fe200078efcff */
[--C-:B------:R-:W-:Y:S01]  /*3f20*/  @!P5 IMAD.IADD R231, R231, 0x1, -R2.reuse ;  /* 0x00000001e7e7d824 */ /* 0x100fe200078e0a02 */
[----:B------:R-:W-:Y:S01]  /*3f30*/  ISETP.GE.AND P5, PT, R10, RZ, PT ;  /* 0x000000ff0a00720c */ /* 0x000fe20003fa6270 */
[--C-:B------:R-:W-:Y:S01]  /*3f40*/  @!P6 IMAD.IADD R237, R237, 0x1, -R2.reuse ;  /* 0x00000001edede824 */ /* 0x100fe200078e0a02 */
[----:B------:R-:W-:Y:S01]  /*3f50*/  ISETP.GE.AND P6, PT, R11, RZ, PT ;  /* 0x000000ff0b00720c */ /* 0x000fe20003fc6270 */
[----:B------:R-:W-:Y:S01]  /*3f60*/  @!P3 IMAD.IADD R79, R79, 0x1, -R2 ;  /* 0x000000014f4fb824 */ /* 0x000fe200078e0a02 */
[----:B------:R-:W-:Y:S01]  /*3f70*/  IABS R245, R8 ;  /* 0x0000000800f57213 */ /* 0x000fe20000000000 */
[----:B------:R-:W-:Y:S01]  /*3f80*/  IMAD.MOV R7, RZ, RZ, -R7 ;  /* 0x000000ffff077224 */ /* 0x000fe200078e0a07 */
[C---:B------:R-:W-:Y:S01]  /*3f90*/  LOP3.LUT R10, R5.reuse, 0x8a, RZ, 0xfc, !PT ;  /* 0x0000008a050a7812 */ /* 0x040fe200078efcff */
[----:B------:R-:W-:Y:S01]  /*3fa0*/  @!P2 IMAD.MOV R231, RZ, RZ, -R231 ;  /* 0x000000ffffe7a224 */ /* 0x000fe200078e0ae7 */
[C---:B------:R-:W-:Y:S01]  /*3fb0*/  ISETP.GT.U32.AND P2, PT, R2.reuse, R79, PT ;  /* 0x0000004f0200720c */ /* 0x040fe20003f44070 */
[----:B------:R-:W-:Y:S01]  /*3fc0*/  IMAD R81, R2, R7, R81 ;  /* 0x0000000702517224 */ /* 0x000fe200078e0251 */
[----:B------:R-:W-:Y:S01]  /*3fd0*/  IABS R247, R10 ;  /* 0x0000000a00f77213 */ /* 0x000fe20000000000 */
[----:B------:R-:W-:Y:S01]  /*3fe0*/  IMAD.HI.U32 R7, R4, R245, RZ ;  /* 0x000000f504077227 */ /* 0x000fe200078e00ff */
[----:B------:R-:W-:-:S03]  /*3ff0*/  LOP3.LUT R11, R5, 0x8c, RZ, 0xfc, !PT ;  /* 0x0000008c050b7812 */ /* 0x000fc600078efcff */
[----:B------:R-:W-:Y:S01]  /*4000*/  IMAD.MOV R7, RZ, RZ, -R7 ;  /* 0x000000ffff077224 */ /* 0x000fe200078e0a07 */
[----:B------:R-:W-:Y:S01]  /*4010*/  IABS R83, R11 ;  /* 0x0000000b00537213 */ /* 0x000fe20000000000 */
[----:B------:R-:W-:Y:S01]  /*4020*/  @!P6 IMAD.MOV R237, RZ, RZ, -R237 ;  /* 0x000000ffffede224 */ /* 0x000fe200078e0aed */
[C---:B------:R-:W-:Y:S01]  /*4030*/  ISETP.GT.U32.AND P6, PT, R2.reuse, R81, PT ;  /* 0x000000510200720c */ /* 0x040fe20003fc4070 */
[C---:B------:R-:W-:Y:S02]  /*4040*/  IMAD R245, R2.reuse, R7, R245 ;  /* 0x0000000702f57224 */ /* 0x040fe400078e02f5 */
[----:B------:R-:W-:Y:S02]  /*4050*/  @!P2 IMAD.IADD R79, R79, 0x1, -R2 ;  /* 0x000000014f4fa824 */ /* 0x000fe400078e0a02 */
[----:B------:R-:W-:Y:S01]  /*4060*/  @!P4 IMAD.MOV R223, RZ, RZ, -R223 ;  /* 0x000000ffffdfc224 */ /* 0x000fe200078e0adf */
[C---:B------:R-:W-:Y:S01]  /*4070*/  ISETP.GT.U32.AND P2, PT, R2.reuse, R245, PT ;  /* 0x000000f50200720c */ /* 0x040fe20003f44070 */
[----:B------:R-:W-:Y:S01]  /*4080*/  @!P1 IMAD.MOV R227, RZ, RZ, -R227 ;  /* 0x000000ffffe39224 */ /* 0x000fe200078e0ae3 */
[----:B------:R-:W-:Y:S01]  /*4090*/  ISETP.GT.U32.AND P4, PT, R2, R73, PT ;  /* 0x000000490200720c */ /* 0x000fe20003f84070 */
[----:B------:R-:W-:Y:S01]  /*40a0*/  IMAD.HI.U32 R7, R4, R247, RZ ;  /* 0x000000f704077227 */ /* 0x000fe200078e00ff */
[----:B------:R-:W-:-:S03]  /*40b0*/  ISETP.GT.U32.AND P1, PT, R2, R239, PT ;  /* 0x000000ef0200720c */ /* 0x000fc60003f24070 */
[--C-:B------:R-:W-:Y:S02]  /*40c0*/  @!P6 IMAD.IADD R81, R81, 0x1, -R2.reuse ;  /* 0x000000015151e824 */ /* 0x100fe400078e0a02 */
[----:B------:R-:W-:Y:S02]  /*40d0*/  IMAD.MOV R7, RZ, RZ, -R7 ;  /* 0x000000ffff077224 */ /* 0x000fe400078e0a07 */
[----:B------:R-:W-:Y:S01]  /*40e0*/  @!P5 IMAD.MOV R75, RZ, RZ, -R75 ;  /* 0x000000ffff4bd224 */ /* 0x000fe200078e0a4b */
[----:B------:R-:W-:Y:S01]  /*40f0*/  ISETP.GT.U32.AND P6, PT, R2, R81, PT ;  /* 0x000000510200720c */ /* 0x000fe20003fc4070 */
        /* <DEDUP_REMOVED lines=8> */
[----:B------:R-:W-:Y:S01]  /*4180*/  ISETP.GT.U32.AND P4, PT, R2, R77, PT ;  /* 0x0000004d0200720c */ /* 0x000fe20003f84070 */
[--C-:B------:R-:W-:Y:S01]  /*4190*/  @!P1 IMAD.IADD R239, R239, 0x1, -R2.reuse ;  /* 0x00000001efef9824 */ /* 0x100fe200078e0a02 */
[----:B------:R-:W-:Y:S01]  /*41a0*/  ISETP.GE.AND P1, PT, R12, RZ, PT ;  /* 0x000000ff0c00720c */ /* 0x000fe20003f26270 */
[----:B------:R-:W-:Y:S01]  /*41b0*/  IMAD.MOV R7, RZ, RZ, -R7 ;  /* 0x000000ffff077224 */ /* 0x000fe200078e0a07 */
[----:B------:R-:W-:Y:S01]  /*41c0*/  LOP3.LUT R12, R5, 0x8e, RZ, 0xfc, !PT ;  /* 0x0000008e050c7812 */ /* 0x000fe200078efcff */
[----:B------:R-:W-:Y:S01]  /*41d0*/  @!P0 IMAD.MOV R73, RZ, RZ, -R73 ;  /* 0x000000ffff498224 */ /* 0x000fe200078e0a49 */
[C---:B------:R-:W-:Y:S01]  /*41e0*/  ISETP.GT.U32.AND P0, PT, R2.reuse, R239, PT ;  /* 0x000000ef0200720c */ /* 0x040fe20003f04070 */
[--C-:B------:R-:W-:Y:S01]  /*41f0*/  @!P6 IMAD.IADD R81, R81, 0x1, -R2.reuse ;  /* 0x000000015151e824 */ /* 0x100fe200078e0a02 */
[C---:B------:R-:W-:Y:S01]  /*4200*/  ISETP.GT.U32.AND P6, PT, R2.reuse, R247, PT ;  /* 0x000000f70200720c */ /* 0x040fe20003fc4070 */
[----:B------:R-:W-:Y:S01]  /*4210*/  IMAD R83, R2, R7, R83 ;  /* 0x0000000702537224 */ /* 0x000fe200078e0253 */
[----:B------:R-:W-:Y:S01]  /*4220*/  IABS R85, R12 ;  /* 0x0000000c00557213 */ /* 0x000fe20000000000 */
[----:B------:R-:W-:-:S02]  /*4230*/  @!P2 IMAD.IADD R245, R245, 0x1, -R2 ;  /* 0x00000001f5f5a824 */ /* 0x000fc400078e0a02 */
[--C-:B------:R-:W-:Y:S01]  /*4240*/  @!P4 IMAD.IADD R77, R77, 0x1, -R2.reuse ;  /* 0x000000014d4dc824 */ /* 0x100fe200078e0a02 */
[----:B------:R-:W-:Y:S01]  /*4250*/  ISETP.GT.U32.AND P2, PT, R2, R83, PT ;  /* 0x000000530200720c */ /* 0x000fe20003f44070 */
[----:B------:R-:W-:Y:S01]  /*4260*/  IMAD.HI.U32 R7, R4, R85, RZ ;  /* 0x0000005504077227 */ /* 0x000fe200078e00ff */
[----:B------:R-:W-:Y:S02]  /*4270*/  ISETP.GE.AND P4, PT, R13, RZ, PT ;  /* 0x000000ff0d00720c */ /* 0x000fe40003f86270 */
[----:B------:R-:W-:Y:S01]  /*4280*/  ISETP.GT.U32.AND P3, PT, R2, R77, PT ;  /* 0x0000004d0200720c */ /* 0x000fe20003f64070 */
[--C-:B------:R-:W-:Y:S01]  /*4290*/  @!P0 IMAD.IADD R239, R239, 0x1, -R2.reuse ;  /* 0x00000001efef8824 */ /* 0x100fe200078e0a02 */
[----:B------:R-:W-:Y:S01]  /*42a0*/  LOP3.LUT R13, R5, 0x90, RZ, 0xfc, !PT ;  /* 0x00000090050d7812 */ /* 0x000fe200078efcff */
[----:B------:R-:W-:Y:S01]  /*42b0*/  @!P6 IMAD.IADD R247, R247, 0x1, -R2 ;  /* 0x00000001f7f7e824 */ /* 0x000fe200078e0a02 */
[----:B------:R-:W-:Y:S01]  /*42c0*/  ISETP.GE.AND P0, PT, R15, RZ, PT ;  /* 0x000000ff0f00720c */ /* 0x000fe20003f06270 */
[----:B------:R-:W-:Y:S01]  /*42d0*/  @!P1 IMAD.MOV R239, RZ, RZ, -R239 ;  /* 0x000000ffffef9224 */ /* 0x000fe200078e0aef */
[----:B------:R-:W-:Y:S01]  /*42e0*/  ISETP.GE.AND P1, PT, R10, RZ, PT ;  /* 0x000000ff0a00720c */ /* 0x000fe20003f26270 */
[----:B------:R-:W-:Y:S01]  /*42f0*/  IMAD.HI.U32 R10, R4, R89, RZ ;  /* 0x00000059040a7227 */ /* 0x000fe200078e00ff */
[----:B------:R-:W-:-:S02]  /*4300*/  IABS R87, R13 ;  /* 0x0000000d00577213 */ /* 0x000fc40000000000 */
[----:B------:R-:W-:Y:S01]  /*4310*/  LOP3.LUT R15, R5, 0x94, RZ, 0xfc, !PT ;  /* 0x00000094050f7812 */ /* 0x000fe200078efcff */
[----:B------:R-:W-:Y:S01]  /*4320*/  @!P2 IMAD.IADD R83, R83, 0x1, -R2 ;  /* 0x000000015353a824 */ /* 0x000fe200078e0a02 */
[----:B------:R-:W-:Y:S01]  /*4330*/  ISETP.GT.U32.AND P2, PT, R2, R247, PT ;  /* 0x000000f70200720c */ /* 0x000fe20003f44070 */
[----:B------:R-:W-:Y:S01]  /*4340*/  IMAD.MOV R10, RZ, RZ, -R10 ;  /* 0x000000ffff0a7224 */ /* 0x000fe200078e0a0a */
[----:B------:R-:W-:Y:S01]  /*4350*/  IABS R91, R15 ;  /* 0x0000000f005b7213 */ /* 0x000fe20000000000 */
[----:B------:R-:W-:Y:S01]  /*4360*/  @!P3 IMAD.IADD R77, R77, 0x1, -R2 ;  /* 0x000000014d4db824 */ /* 0x000fe200078e0a02 */
[----:B------:R-:W-:Y:S01]  /*4370*/  ISETP.GE.AND P3, PT, R8, RZ, PT ;  /* 0x000000ff0800720c */ /* 0x000fe20003f66270 */
[----:B------:R-:W-:Y:S01]  /*4380*/  IMAD R89, R2, R10, R89 ;  /* 0x0000000a02597224 */ /* 0x000fe200078e0259 */
[----:B------:R-:W-:Y:S01]  /*4390*/  ISETP.GE.AND P6, PT, R11, RZ, PT ;  /* 0x000000ff0b00720c */ /* 0x000fe20003fc6270 */
[----:B------:R-:W-:Y:S01]  /*43a0*/  IMAD.HI.U32 R8, R4, R87, RZ ;  /* 0x0000005704087227 */ /* 0x000fe200078e00ff */
[----:B------:R-:W-:-:S02]  /*43b0*/  LOP3.LUT R10, R5, 0x98, RZ, 0xfc, !PT ;  /* 0x00000098050a7812 */ /* 0x000fc400078efcff */
[----:B------:R-:W-:Y:S01]  /*43c0*/  LOP3.LUT R11, R5, 0x9a, RZ, 0xfc, !PT ;  /* 0x0000009a050b7812 */ /* 0x000fe200078efcff */
[----:B------:R-:W-:Y:S01]  /*43d0*/  IMAD.MOV R7, RZ, RZ, -R7 ;  /* 0x000000ffff077224 */ /* 0x000fe200078e0a07 */
[----:B------:R-:W-:Y:S01]  /*43e0*/  IABS R169, R10 ;  /* 0x0000000a00a97213 */ /* 0x000fe20000000000 */
[----:B------:R-:W-:Y:S01]  /*43f0*/  @!P2 IMAD.IADD R247, R247, 0x1, -R2 ;  /* 0x00000001f7f7a824 */ /* 0x000fe200078e0a02 */
[C---:B------:R-:W-:Y:S01]  /*4400*/  ISETP.GT.U32.AND P2, PT, R2.reuse, R89, PT ;  /* 0x000000590200720c */ /* 0x040fe20003f44070 */
[----:B------:R-:W-:Y:S01]  /*4410*/  IMAD.MOV R8, RZ, RZ, -R8 ;  /* 0x000000ffff087224 */ /* 0x000fe200078e0a08 */
[----:B------:R-:W-:Y:S01]  /*4420*/  IABS R173, R11 ;  /* 0x0000000b00ad7213 */ /* 0x000fe20000000000 */
[C---:B------:R-:W-:Y:S02]  /*4430*/  IMAD R85, R2.reuse, R7, R85 ;  /* 0x0000000702557224 */ /* 0x040fe400078e0255 */
[C---:B------:R-:W-:Y:S01]  /*4440*/  IMAD R87, R2.reuse, R8, R87 ;  /* 0x0000000802577224 */ /* 0x040fe200078e0257 */
[----:B------:R-:W-:Y:S01]  /*4450*/  LOP3.LUT R8, R5, 0x96, RZ, 0xfc, !PT ;  /* 0x0000009605087812 */ /* 0x000fe200078efcff */
[----:B------:R-:W-:Y:S01]  /*4460*/  @!P4 IMAD.MOV R77, RZ, RZ, -R77 ;  /* 0x000000ffff4dc224 */ /* 0x000fe200078e0a4d */
[----:B------:R-:W-:Y:S01]  /*4470*/  ISETP.GT.U32.AND P4, PT, R2, R83, PT ;  /* 0x000000530200720c */ /* 0x000fe20003f84070 */
[----:B------:R-:W-:Y:S01]  /*4480*/  IMAD.HI.U32 R7, R4, R91, RZ ;  /* 0x0000005b04077227 */ /* 0x000fe200078e00ff */
[----:B------:R-:W-:-:S03]  /*4490*/  IABS R165, R8 ;  /* 0x0000000800a57213 */ /* 0x000fc60000000000 */
[----:B------:R-:W-:Y:S02]  /*44a0*/  @!P2 IMAD.IADD R89, R89, 0x1, -R2 ;  /* 0x000000015959a824 */ /* 0x000fe400078e0a02 */
[----:B------:R-:W-:Y:S02]  /*44b0*/  IMAD.MOV R7, RZ, RZ, -R7 ;  /* 0x000000ffff077224 */ /* 0x000fe400078e0a07 */
[----:B------:R-:W-:Y:S01]  /*44c0*/  @!P1 IMAD.MOV R247, RZ, RZ, -R247 ;  /* 0x000000fffff79224 */ /* 0x000fe200078e0af7 */
[C---:B------:R-:W-:Y:S01]  /*44d0*/  ISETP.GT.U32.AND P1, PT, R2.reuse, R89, PT ;  /* 0x000000590200720c */ /* 0x040fe20003f24070 */
[C---:B------:R-:W-:Y:S02]  /*44e0*/  IMAD R91, R2.reuse, R7, R91 ;  /* 0x00000007025b7224 */ /* 0x040fe400078e025b */
[----:B------:R-:W-:Y:S01]  /*44f0*/  @!P5 IMAD.MOV R79, RZ, RZ, -R79 ;  /* 0x000000ffff4fd224 */ /* 0x000fe200078e0a4f */
[----:B------:R-:W-:Y:S01]  /*4500*/  ISETP.GT.U32.AND P5, PT, R2, R85, PT ;  /* 0x000000550200720c */ /* 0x000fe20003fa4070 */
[----:B------:R-:W-:-:S04]  /*4510*/  IMAD.HI.U32 R7, R4, R165, RZ ;  /* 0x000000a504077227 */ /* 0x000fc800078e00ff */
[----:B------:R-:W-:Y:S01]  /*4520*/  @!P0 IMAD.MOV R81, RZ, RZ, -R81 ;  /* 0x000000ffff518224 */ /* 0x000fe200078e0a51 */
[C---:B------:R-:W-:Y:S01]  /*4530*/  ISETP.GT.U32.AND P0, PT, R2.reuse, R87, PT ;  /* 0x000000570200720c */ /* 0x040fe20003f04070 */
        /* <DEDUP_REMOVED lines=8> */
[----:B------:R-:W-:-:S02]  /*45c0*/  @!P1 IMAD.IADD R89, R89, 0x1, -R2 ;  /* 0x0000000159599824 */ /* 0x000fc400078e0a02 */
[--C-:B------:R-:W-:Y:S01]  /*45d0*/  @!P5 IMAD.IADD R85, R85, 0x1, -R2.reuse ;  /* 0x000000015555d824 */ /* 0x100fe200078e0a02 */
[----:B------:R-:W-:Y:S01]  /*45e0*/  ISETP.GT.U32.AND P1, PT, R2, R165, PT ;  /* 0x000000a50200720c */ /* 0x000fe20003f24070 */
[--C-:B------:R-:W-:Y:S01]  /*45f0*/  @!P0 IMAD.IADD R87, R87, 0x1, -R2.reuse ;  /* 0x0000000157578824 */ /* 0x100fe200078e0a02 */
[----:B------:R-:W-:Y:S01]  /*4600*/  ISETP.GE.AND P5, PT, R14, RZ, PT ;  /* 0x000000ff0e00720c */ /* 0x000fe20003fa6270 */
[----:B------:R-:W-:Y:S01]  /*4610*/  IMAD.HI.U32 R7, R4, R169, RZ ;  /* 0x000000a904077227 */ /* 0x000fe200078e00ff */
[C---:B------:R-:W-:Y:S02]  /*4620*/  ISETP.GT.U32.AND P0, PT, R2.reuse, R85, PT ;  /* 0x000000550200720c */ /* 0x040fe40003f04070 */
[----:B------:R-:W-:Y:S01]  /*4630*/  ISETP.GT.U32.AND P2, PT, R2, R87, PT ;  /* 0x000000570200720c */ /* 0x000fe20003f44070 */
[----:B------:R-:W-:Y:S01]  /*4640*/  @!P3 IMAD.MOV R245, RZ, RZ, -R245 ;  /* 0x000000fffff5b224 */ /* 0x000fe200078e0af5 */
[----:B------:R-:W-:Y:S01]  /*4650*/  ISETP.GE.AND P3, PT, R12, RZ, PT ;  /* 0x000000ff0c00720c */ /* 0x000fe20003f66270 */
[--C-:B------:R-:W-:Y:S01]  /*4660*/  @!P6 IMAD.IADD R91, R91, 0x1, -R2.reuse ;  /* 0x000000015b5be824 */ /* 0x100fe200078e0a02 */
[----:B------:R-:W-:Y:S01]  /*4670*/  ISETP.GE.AND P6, PT, R10, RZ, PT ;  /* 0x000000ff0a00720c */ /* 0x000fe20003fc6270 */
[----:B------:R-:W-:Y:S01]  /*4680*/  IMAD.MOV R7, RZ, RZ, -R7 ;  /* 0x000000ffff077224 */ /* 0x000fe200078e0a07 */
[----:B------:R-:W-:Y:S01]  /*4690*/  LOP3.LUT R10, R5, 0x9c, RZ, 0xfc, !PT ;  /* 0x0000009c050a7812 */ /* 0x000fe200078efcff */
[----:B------:R-:W-:Y:S01]  /*46a0*/  @!P1 IMAD.IADD R165, R165, 0x1, -R2 ;  /* 0x00000001a5a59824 */ /* 0x000fe200078e0a02 */
[C---:B------:R-:W-:Y:S01]  /*46b0*/  ISETP.GT.U32.AND P1, PT, R2.reuse, R91, PT ;  /* 0x0000005b0200720c */ /* 0x040fe20003f24070 */
[----:B------:R-:W-:Y:S01]  /*46c0*/  IMAD R169, R2, R7, R169 ;  /* 0x0000000702a97224 */ /* 0x000fe200078e02a9 */
[----:B------:R-:W-:Y:S01]  /*46d0*/  LOP3.LUT R12, R5, 0x9e, RZ, 0xfc, !PT ;  /* 0x0000009e050c7812 */ /* 0x000fe200078efcff */
[----:B------:R-:W-:Y:S01]  /*46e0*/  IMAD.HI.U32 R7, R4, R173, RZ ;  /* 0x000000ad04077227 */ /* 0x000fe200078e00ff */
[----:B------:R-:W-:-:S02]  /*46f0*/  IABS R177, R10 ;  /* 0x0000000a00b17213 */ /* 0x000fc40000000000 */
[----:B------:R-:W-:Y:S01]  /*4700*/  IABS R181, R12 ;  /* 0x0000000c00b57213 */ /* 0x000fe20000000000 */
[--C-:B------:R-:W-:Y:S01]  /*4710*/  @!P0 IMAD.IADD R85, R85, 0x1, -R2.reuse ;  /* 0x0000000155558824 */ /* 0x100fe200078e0a02 */
[----:B------:R-:W-:Y:S01]  /*4720*/  ISETP.GE.AND P0, PT, R15, RZ, PT ;  /* 0x000000ff0f00720c */ /* 0x000fe20003f06270 */
[----:B------:R-:W-:Y:S01]  /*4730*/  IMAD.MOV R7, RZ, RZ, -R7 ;  /* 0x000000ffff077224 */ /* 0x000fe200078e0a07 */
[----:B------:R-:W-:Y:S01]  /*4740*/  LOP3.LUT R14, R5, 0xc0, RZ, 0xfc, !PT ;  /* 0x000000c0050e7812 */ /* 0x000fe200078efcff */
[----:B------:R-:W-:Y:S01]  /*4750*/  @!P3 IMAD.MOV R85, RZ, RZ, -R85 ;  /* 0x000000ffff55b224 */ /* 0x000fe200078e0a55 */
[C---:B------:R-:W-:Y:S01]  /*4760*/  ISETP.GT.U32.AND P3, PT, R2.reuse, R169, PT ;  /* 0x000000a90200720c */ /* 0x040fe20003f64070 */
[C---:B------:R-:W-:Y:S01]  /*4770*/  IMAD R173, R2.reuse, R7, R173 ;  /* 0x0000000702ad7224 */ /* 0x040fe200078e02ad */
[----:B------:R-:W-:Y:S01]  /*4780*/  IABS R241, R14 ;  /* 0x0000000e00f17213 */ /* 0x000fe20000000000 */
[--C-:B------:R-:W-:Y:S01]  /*4790*/  @!P1 IMAD.IADD R91, R91, 0x1, -R2.reuse ;  /* 0x000000015b5b9824 */ /* 0x100fe200078e0a02 */
[----:B------:R-:W-:Y:S01]  /*47a0*/  LOP3.LUT R15, R5, 0xc4, RZ, 0xfc, !PT ;  /* 0x000000c4050f7812 */ /* 0x000fe200078efcff */
[----:B------:R-:W-:Y:S01]  /*47b0*/  @!P2 IMAD.IADD R87, R87, 0x1, -R2 ;  /* 0x000000015757a824 */ /* 0x000fe200078e0a02 */
[----:B------:R-:W-:Y:S01]  /*47c0*/  ISETP.GT.U32.AND P1, PT, R2, R173, PT ;  /* 0x000000ad0200720c */ /* 0x000fe20003f24070 */
[----:B------:R-:W-:Y:S01]  /*47d0*/  IMAD.HI.U32 R7, R4, R177, RZ ;  /* 0x000000b104077227 */ /* 0x000fe200078e00ff */
[----:B------:R-:W-:-:S02]  /*47e0*/  ISETP.GE.AND P2, PT, R8, RZ, PT ;  /* 0x000000ff0800720c */ /* 0x000fc40003f46270 */
[----:B------:R-:W-:Y:S01]  /*47f0*/  IABS R97, R15 ;  /* 0x0000000f00617213 */ /* 0x000fe20000000000 */
[----:B------:R-:W-:Y:S01]  /*4800*/  @!P4 IMAD.MOV R87, RZ, RZ, -R87 ;  /* 0x000000ffff57c224 */ /* 0x000fe200078e0a57 */
[----:B------:R-:W-:Y:S01]  /*4810*/  ISETP.GT.U32.AND P4, PT, R2, R165, PT ;  /* 0x000000a50200720c */ /* 0x000fe20003f84070 */
[----:B------:R-:W-:Y:S01]  /*4820*/  @!P3 IMAD.IADD R169, R169, 0x1, -R2 ;  /* 0x00000001a9a9b824 */ /* 0x000fe200078e0a02 */
[----:B------:R-:W-:Y:S01]  /*4830*/  ISETP.GE.AND P3, PT, R12, RZ, PT ;  /* 0x000000ff0c00720c */ /* 0x000fe20003f66270 */
[----:B------:R-:W-:Y:S01]  /*4840*/  IMAD.HI.U32 R8, R4, R181, RZ ;  /* 0x000000b504087227 */ /* 0x000fe200078e00ff */
[----:B------:R-:W-:-:S03]  /*4850*/  LOP3.LUT R12, R5, 0xa4, RZ, 0xfc, !PT ;  /* 0x000000a4050c7812 */ /* 0x000fc600078efcff */
[----:B------:R-:W-:Y:S01]  /*4860*/  @!P1 IMAD.IADD R173, R173, 0x1, -R2 ;  /* 0x00000001adad9824 */ /* 0x000fe200078e0a02 */
[----:B------:R-:W-:Y:S01]  /*4870*/  ISETP.GT.U32.AND P1, PT, R2, R169, PT ;  /* 0x000000a90200720c */ /* 0x000fe20003f24070 */
[----:B------:R-:W-:Y:S01]  /*4880*/  IMAD.MOV R7, RZ, RZ, -R7 ;  /* 0x000000ffff077224 */ /* 0x000fe200078e0a07 */
[----:B------:R-:W-:Y:S01]  /*4890*/  IABS R193, R12 ;  /* 0x0000000c00c17213 */ /* 0x000fe20000000000 */
[----:B------:R-:W-:Y:S02]  /*48a0*/  IMAD.MOV R8, RZ, RZ, -R8 ;  /* 0x000000ffff087224 */ /* 0x000fe400078e0a08 */
[----:B------:R-:W-:Y:S01]  /*48b0*/  @!P4 IMAD.IADD R165, R165, 0x1, -R2 ;  /* 0x00000001a5a5c824 */ /* 0x000fe200078e0a02 */
[----:B------:R-:W-:Y:S01]  /*48c0*/  ISETP.GE.AND P4, PT, R10, RZ, PT ;  /* 0x000000ff0a00720c */ /* 0x000fe20003f86270 */
[C---:B------:R-:W-:Y:S01]  /*48d0*/  IMAD R177, R2.reuse, R7, R177 ;  /* 0x0000000702b17224 */ /* 0x040fe200078e02b1 */
[----:B------:R-:W-:Y:S01]  /*48e0*/  LOP3.LUT R10, R5, 0xa0, RZ, 0xfc, !PT ;  /* 0x000000a0050a7812 */ /* 0x000fe200078efcff */
[----:B------:R-:W-:-:S02]  /*48f0*/  IMAD R181, R2, R8, R181 ;  /* 0x0000000802b57224 */ /* 0x000fc400078e02b5 */
[----:B------:R-:W-:Y:S01]  /*4900*/  @!P2 IMAD.MOV R165, RZ, RZ, -R165 ;  /* 0x000000ffffa5a224 */ /* 0x000fe200078e0aa5 */
[C---:B------:R-:W-:Y:S01]  /*4910*/  ISETP.GT.U32.AND P2, PT, R2.reuse, R177, PT ;  /* 0x000000b10200720c */ /* 0x040fe20003f44070 */
[--C-:B------:R-:W-:Y:S01]  /*4920*/  @!P1 IMAD.IADD R169, R169, 0x1, -R2.reuse ;  /* 0x00000001a9a99824 */ /* 0x100fe200078e0a02 */
[----:B------:R-:W-:Y:S01]  /*4930*/  IABS R185, R10 ;  /* 0x0000000a00b97213 */ /* 0x000fe20000000000 */
[----:B------:R-:W-:Y:S01]  /*4940*/  @!P5 IMAD.MOV R89, RZ, RZ, -R89 ;  /* 0x000000ffff59d224 */ /* 0x000fe200078e0a59 */
[----:B------:R-:W-:Y:S01]  /*4950*/  ISETP.GT.U32.AND P1, PT, R2, R181, PT ;  /* 0x000000b50200720c */ /* 0x000fe20003f24070 */
[----:B------:R-:W-:Y:S01]  /*4960*/  @!P0 IMAD.MOV R91, RZ, RZ, -R91 ;  /* 0x000000ffff5b8224 */ /* 0x000fe200078e0a5b */
[----:B------:R-:W-:Y:S01]  /*4970*/  ISETP.GE.AND P5, PT, R11, RZ, PT ;  /* 0x000000ff0b00720c */ /* 0x000fe20003fa6270 */
[----:B------:R-:W-:Y:S01]  /*4980*/  IMAD.HI.U32 R7, R4, R185, RZ ;  /* 0x000000b904077227 */ /* 0x000fe200078e00ff */
[----:B------:R-:W-:Y:S02]  /*4990*/  LOP3.LUT R11, R5, 0xa2, RZ, 0xfc, !PT ;  /* 0x000000a2050b7812 */ /* 0x000fe400078efcff */
[----:B------:R-:W-:Y:S01]  /*49a0*/  ISETP.GT.U32.AND P0, PT, R2, R173, PT ;  /* 0x000000ad0200720c */ /* 0x000fe20003f04070 */
[----:B------:R-:W-:Y:S01]  /*49b0*/  IMAD.MOV R7, RZ, RZ, -R7 ;  /* 0x000000ffff077224 */ /* 0x000fe200078e0a07 */
[----:B------:R-:W-:Y:S01]  /*49c0*/  IABS R189, R11 ;  /* 0x0000000b00bd7213 */ /* 0x000fe20000000000 */
[----:B------:R-:W-:-:S02]  /*49d0*/  @!P2 IMAD.IADD R177, R177, 0x1, -R2 ;  /* 0x00000001b1b1a824 */ /* 0x000fc400078e0a02 */
[C---:B------:R-:W-:Y:S02]  /*49e0*/  IMAD R185, R2.reuse, R7, R185 ;  /* 0x0000000702b97224 */ /* 0x040fe400078e02b9 */
[----:B------:R-:W-:Y:S01]  /*49f0*/  @!P1 IMAD.IADD R181, R181, 0x1, -R2 ;  /* 0x00000001b5b59824 */ /* 0x000fe200078e0a02 */
[----:B------:R-:W-:Y:S01]  /*4a00*/  ISETP.GT.U32.AND P1, PT, R2, R177, PT ;  /* 0x000000b10200720c */ /* 0x000fe20003f24070 */
[----:B------:R-:W-:Y:S01]  /*4a10*/  IMAD.HI.U32 R7, R4, R189, RZ ;  /* 0x000000bd04077227 */ /* 0x000fe200078e00ff */
[----:B------:R-:W-:-:S03]  /*4a20*/  ISETP.GT.U32.AND P2, PT, R2, R185, PT ;  /* 0x000000b90200720c */ /* 0x000fc60003f44070 */
[----:B------:R-:W-:Y:S01]  /*4a30*/  @!P6 IMAD.MOV R169, RZ, RZ, -R169 ;  /* 0x000000ffffa9e224 */ /* 0x000fe200078e0aa9 */
[----:B------:R-:W-:Y:S01]  /*4a40*/  ISETP.GT.U32.AND P6, PT, R2, R181, PT ;  /* 0x000000b50200720c */ /* 0x000fe20003fc4070 */
[----:B------:R-:W-:Y:S02]  /*4a50*/  IMAD.MOV R7, RZ, RZ, -R7 ;  /* 0x000000ffff077224 */ /* 0x000fe400078e0a07 */
[----:B------:R-:W-:-:S04]  /*4a60*/  IMAD.HI.U32 R8, R4, R193, RZ ;  /* 0x000000c104087227 */ /* 0x000fc800078e00ff */
[----:B------:R-:W-:Y:S01]  /*4a70*/  @!P0 IMAD.IADD R173, R173, 0x1, -R2 ;  /* 0x00000001adad8824 */ /* 0x000fe200078e0a02 */
[----:B------:R-:W-:Y:S01]  /*4a80*/  ISETP.GE.AND P0, PT, R10, RZ, PT ;  /* 0x000000ff0a00720c */ /* 0x000fe20003f06270 */
[----:B------:R-:W-:Y:S02]  /*4a90*/  IMAD R189, R2, R7, R189 ;  /* 0x0000000702bd7224 */ /* 0x000fe400078e02bd */
[----:B------:R-:W-:-:S04]  /*4aa0*/  IMAD.HI.U32 R10, R4, R197, RZ ;  /* 0x000000c5040a7227 */ /* 0x000fc800078e00ff */
[----:B------:R-:W-:Y:S02]  /*4ab0*/  IMAD.MOV R8, RZ, RZ, -R8 ;  /* 0x000000ffff087224 */ /* 0x000fe400078e0a08 */
[----:B------:R-:W-:Y:S01]  /*4ac0*/  @!P1 IMAD.IADD R177, R177, 0x1, -R2 ;  /* 0x00000001b1b19824 */ /* 0x000fe200078e0a02 */
[C---:B------:R-:W-:Y:S01]  /*4ad0*/  ISETP.GT.U32.AND P1, PT, R2.reuse, R189, PT ;  /* 0x000000bd0200720c */ /* 0x040fe20003f24070 */
[----:B------:R-:W-:Y:S02]  /*4ae0*/  IMAD.MOV R10, RZ, RZ, -R10 ;  /* 0x000000ffff0a7224 */ /* 0x000fe400078e0a0a */
[--C-:B------:R-:W-:Y:S02]  /*4af0*/  @!P2 IMAD.IADD R185, R185, 0x1, -R2.reuse ;  /* 0x00000001b9b9a824 */ /* 0x100fe400078e0a02 */
[C---:B------:R-:W-:Y:S01]  /*4b00*/  IMAD R193, R2.reuse, R8, R193 ;  /* 0x0000000802c17224 */ /* 0x040fe200078e02c1 */
[----:B------:R-:W-:Y:S01]  /*4b10*/  LOP3.LUT R8, R5, 0xa8, RZ, 0xfc, !PT ;  /* 0x000000a805087812 */ /* 0x000fe200078efcff */
[C---:B------:R-:W-:Y:S01]  /*4b20*/  IMAD R197, R2.reuse, R10, R197 ;  /* 0x0000000a02c57224 */ /* 0x040fe200078e02c5 */
[C---:B------:R-:W-:Y:S01]  /*4b30*/  ISETP.GT.U32.AND P2, PT, R2.reuse, R185, PT ;  /* 0x000000b90200720c */ /* 0x040fe20003f44070 */
[----:B------:R-:W-:Y:S01]  /*4b40*/  @!P6 IMAD.IADD R181, R181, 0x1, -R2 ;  /* 0x00000001b5b5e824 */ /* 0x000fe200078e0a02 */
[----:B------:R-:W-:Y:S01]  /*4b50*/  IABS R201, R8 ;  /* 0x0000000800c97213 */ /* 0x000fe20000000000 */
[----:B------:R-:W-:Y:S01]  /*4b60*/  @!P5 IMAD.MOV R173, RZ, RZ, -R173 ;  /* 0x000000ffffadd224 */ /* 0x000fe200078e0aad */
[C---:B------:R-:W-:Y:S01]  /*4b70*/  ISETP.GT.U32.AND P6, PT, R2.reuse, R193, PT ;  /* 0x000000c10200720c */ /* 0x040fe20003fc4070 */
[----:B------:R-:W-:Y:S01]  /*4b80*/  @!P3 IMAD.MOV R181, RZ, RZ, -R181 ;  /* 0x000000ffffb5b224 */ /* 0x000fe200078e0ab5 */
[----:B------:R-:W-:Y:S01]  /*4b90*/  ISETP.GT.U32.AND P3, PT, R2, R197, PT ;  /* 0x000000c50200720c */ /* 0x000fe20003f64070 */
[----:B------:R-:W-:Y:S01]  /*4ba0*/  IMAD.HI.U32 R7, R4, R201, RZ ;  /* 0x000000c904077227 */ /* 0x000fe200078e00ff */
[----:B------:R-:W-:-:S02]  /*4bb0*/  LOP3.LUT R10, R5, 0xaa, RZ, 0xfc, !PT ;  /* 0x000000aa050a7812 */ /* 0x000fc400078efcff */
[----:B------:R-:W-:Y:S01]  /*4bc0*/  ISETP.GE.AND P5, PT, R11, RZ, PT ;  /* 0x000000ff0b00720c */ /* 0x000fe20003fa6270 */
[--C-:B------:R-:W-:Y:S01]  /*4bd0*/  @!P1 IMAD.IADD R189, R189, 0x1, -R2.reuse ;  /* 0x00000001bdbd9824 */ /* 0x100fe200078e0a02 */
[----:B------:R-:W-:Y:S01]  /*4be0*/  IABS R205, R10 ;  /* 0x0000000a00cd7213 */ /* 0x000fe20000000000 */
[----:B------:R-:W-:Y:S01]  /*4bf0*/  IMAD.MOV R7, RZ, RZ, -R7 ;  /* 0x000000ffff077224 */ /* 0x000fe200078e0a07 */
[----:B------:R-:W-:Y:S01]  /*4c00*/  LOP3.LUT R11, R5, 0xac, RZ, 0xfc, !PT ;  /* 0x000000ac050b7812 */ /* 0x000fe200078efcff */
[--C-:B------:R-:W-:Y:S01]  /*4c10*/  @!P2 IMAD.IADD R185, R185, 0x1, -R2.reuse ;  /* 0x00000001b9b9a824 */ /* 0x100fe200078e0a02 */
[C---:B------:R-:W-:Y:S01]  /*4c20*/  ISETP.GT.U32.AND P1, PT, R2.reuse, R189, PT ;  /* 0x000000bd0200720c */ /* 0x040fe20003f24070 */
[C---:B------:R-:W-:Y:S01]  /*4c30*/  IMAD R201, R2.reuse, R7, R201 ;  /* 0x0000000702c97224 */ /* 0x040fe200078e02c9 */
[----:B------:R-:W-:Y:S01]  /*4c40*/  IABS R209, R11 ;  /* 0x0000000b00d17213 */ /* 0x000fe20000000000 */
[--C-:B------:R-:W-:Y:S01]  /*4c50*/  @!P3 IMAD.IADD R197, R197, 0x1, -R2.reuse ;  /* 0x00000001c5c5b824 */ /* 0x100fe200078e0a02 */
[----:B------:R-:W-:Y:S01]  /*4c60*/  ISETP.GE.AND P2, PT, R13, RZ, PT ;  /* 0x000000ff0d00720c */ /* 0x000fe20003f46270 */
[----:B------:R-:W-:Y:S01]  /*4c70*/  @!P0 IMAD.MOV R185, RZ, RZ, -R185 ;  /* 0x000000ffffb98224 */ /* 0x000fe200078e0ab9 */
[C---:B------:R-:W-:Y:S01]  /*4c80*/  ISETP.GT.U32.AND P0, PT, R2.reuse, R201, PT ;  /* 0x000000c90200720c */ /* 0x040fe20003f04070 */
[----:B------:R-:W-:Y:S01]  /*4c90*/  @!P6 IMAD.IADD R193, R193, 0x1, -R2 ;  /* 0x00000001c1c1e824 */ /* 0x000fe200078e0a02 */
[----:B------:R-:W-:Y:S01]  /*4ca0*/  ISETP.GT.U32.AND P3, PT, R2, R197, PT ;  /* 0x000000c50200720c */ /* 0x000fe20003f64070 */
[----:B------:R-:W-:Y:S01]  /*4cb0*/  IMAD.HI.U32 R7, R4, R205, RZ ;  /* 0x000000cd04077227 */ /* 0x000fe200078e00ff */
[----:B------:R-:W-:-:S02]  /*4cc0*/  LOP3.LUT R13, R5, 0xbe, RZ, 0xfc, !PT ;  /* 0x000000be050d7812 */ /* 0x000fc400078efcff */
[----:B------:R-:W-:Y:S01]  /*4cd0*/  ISETP.GT.U32.AND P6, PT, R2, R193, PT ;  /* 0x000000c10200720c */ /* 0x000fe20003fc4070 */
[----:B------:R-:W-:Y:S01]  /*4ce0*/  @!P1 IMAD.IADD R189, R189, 0x1, -R2 ;  /* 0x00000001bdbd9824 */ /* 0x000fe200078e0a02 */
[----:B------:R-:W-:Y:S01]  /*4cf0*/  ISETP.GE.AND P1, PT, R8, RZ, PT ;  /* 0x000000ff0800720c */ /* 0x000fe20003f26270 */
[----:B------:R-:W-:Y:S01]  /*4d00*/  IMAD.MOV R8, RZ, RZ, -R7 ;  /* 0x000000ffff087224 */ /* 0x000fe200078e0a07 */
[----:B------:R-:W-:Y:S01]  /*4d10*/  IABS R95, R13 ;  /* 0x0000000d005f7213 */ /* 0x000fe20000000000 */
[----:B------:R-:W-:Y:S01]  /*4d20*/  @!P4 IMAD.MOV R177, RZ, RZ, -R177 ;  /* 0x000000ffffb1c224 */ /* 0x000fe200078e0ab1 */
[----:B------:R-:W-:Y:S01]  /*4d30*/  ISETP.GE.AND P4, PT, R12, RZ, PT ;  /* 0x000000ff0c00720c */ /* 0x000fe20003f86270 */
[----:B------:R-:W-:Y:S01]  /*4d40*/  IMAD.HI.U32 R7, R4, R209, RZ ;  /* 0x000000d104077227 */ /* 0x000fe200078e00ff */
[----:B------:R-:W-:-:S03]  /*4d50*/  LOP3.LUT R12, R5, 0xae, RZ, 0xfc, !PT ;  /* 0x000000ae050c7812 */ /* 0x000fc600078efcff */
[C---:B------:R-:W-:Y:S01]  /*4d60*/  IMAD R205, R2.reuse, R8, R205 ;  /* 0x0000000802cd7224 */ /* 0x040fe200078e02cd */
[----:B------:R-:W-:Y:S01]  /*4d70*/  IABS R213, R12 ;  /* 0x0000000c00d57213 */ /* 0x000fe20000000000 */
[--C-:B------:R-:W-:Y:S01]  /*4d80*/  @!P0 IMAD.IADD R201, R201, 0x1, -R2.reuse ;  /* 0x00000001c9c98824 */ /* 0x100fe200078e0a02 */
[----:B------:R-:W-:Y:S01]  /*4d90*/  LOP3.LUT R8, R5, 0xb0, RZ, 0xfc, !PT ;  /* 0x000000b005087812 */ /* 0x000fe200078efcff */
[----:B------:R-:W-:Y:S02]  /*4da0*/  IMAD.MOV R7, RZ, RZ, -R7 ;  /* 0x000000ffff077224 */ /* 0x000fe400078e0a07 */
[--C-:B------:R-:W-:Y:S01]  /*4db0*/  @!P3 IMAD.IADD R197, R197, 0x1, -R2.reuse ;  /* 0x00000001c5c5b824 */ /* 0x100fe200078e0a02 */
[C---:B------:R-:W-:Y:S01]  /*4dc0*/  ISETP.GT.U32.AND P3, PT, R2.reuse, R205, PT ;  /* 0x000000cd0200720c */ /* 0x040fe20003f64070 */
[----:B------:R-:W-:Y:S01]  /*4dd0*/  @!P6 IMAD.IADD R193, R193, 0x1, -R2 ;  /* 0x00000001c1c1e824 */ /* 0x000fe200078e0a02 */
[C---:B------:R-:W-:Y:S01]  /*4de0*/  ISETP.GT.U32.AND P0, PT, R2.reuse, R201, PT ;  /* 0x000000c90200720c */ /* 0x040fe20003f04070 */
[----:B------:R-:W-:Y:S01]  /*4df0*/  IMAD R209, R2, R7, R209 ;  /* 0x0000000702d17224 */ /* 0x000fe200078e02d1 */
[----:B------:R-:W-:Y:S01]  /*4e00*/  IABS R217, R8 ;  /* 0x0000000800d97213 */ /* 0x000fe20000000000 */
[----:B------:R-:W-:Y:S01]  /*4e10*/  IMAD.HI.U32 R7, R4, R213, RZ ;  /* 0x000000d504077227 */ /* 0x000fe200078e00ff */
[----:B------:R-:W-:-:S03]  /*4e20*/  ISETP.GE.AND P6, PT, R10, RZ, PT ;  /* 0x000000ff0a00720c */ /* 0x000fc60003fc6270 */
[----:B------:R-:W-:Y:S01]  /*4e30*/  @!P4 IMAD.MOV R193, RZ, RZ, -R193 ;  /* 0x000000ffffc1c224 */ /* 0x000fe200078e0ac1 */
[----:B------:R-:W-:Y:S01]  /*4e40*/  ISETP.GT.U32.AND P4, PT, R2, R209, PT ;  /* 0x000000d10200720c */ /* 0x000fe20003f84070 */
[----:B------:R-:W-:Y:S02]  /*4e50*/  IMAD.MOV R7, RZ, RZ, -R7 ;  /* 0x000000ffff077224 */ /* 0x000fe400078e0a07 */
[--C-:B------:R-:W-:Y:S02]  /*4e60*/  @!P3 IMAD.IADD R205, R205, 0x1, -R2.reuse ;  /* 0x00000001cdcdb824 */ /* 0x100fe400078e0a02 */
[----:B------:R-:W-:Y:S01]  /*4e70*/  @!P0 IMAD.IADD R201, R201, 0x1, -R2 ;  /* 0x00000001c9c98824 */ /* 0x000fe200078e0a02 */
[----:B------:R-:W-:Y:S01]  /*4e80*/  ISETP.GE.AND P0, PT, R8, RZ, PT ;  /* 0x000000ff0800720c */ /* 0x000fe20003f06270 */
[C---:B------:R-:W-:Y:S01]  /*4e90*/  IMAD R213, R2.reuse, R7, R213 ;  /* 0x0000000702d57224 */ /* 0x040fe200078e02d5 */
[----:B------:R-:W-:Y:S01]  /*4ea0*/  ISETP.GT.U32.AND P3, PT, R2, R205, PT ;  /* 0x000000cd0200720c */ /* 0x000fe20003f64070 */
[----:B------:R-:W-:Y:S01]  /*4eb0*/  @!P1 IMAD.MOV R201, RZ, RZ, -R201 ;  /* 0x000000ffffc99224 */ /* 0x000fe200078e0ac9 */
[----:B------:R-:W-:Y:S01]  /*4ec0*/  LOP3.LUT R8, R5, 0xb2, RZ, 0xfc, !PT ;  /* 0x000000b205087812 */ /* 0x000fe200078efcff */
[----:B------:R-:W-:Y:S01]  /*4ed0*/  IMAD.HI.U32 R7, R4, R217, RZ ;  /* 0x000000d904077227 */ /* 0x000fe200078e00ff */
[----:B------:R-:W-:-:S02]  /*4ee0*/  ISETP.GT.U32.AND P1, PT, R2, R213, PT ;  /* 0x000000d50200720c */ /* 0x000fc40003f24070 */
[----:B------:R-:W-:Y:S01]  /*4ef0*/  IABS R221, R8 ;  /* 0x0000000800dd7213 */ /* 0x000fe20000000000 */
[--C-:B------:R-:W-:Y:S02]  /*4f00*/  @!P4 IMAD.IADD R209, R209, 0x1, -R2.reuse ;  /* 0x00000001d1d1c824 */ /* 0x100fe400078e0a02 */
[----:B------:R-:W-:Y:S02]  /*4f10*/  IMAD.MOV R7, RZ, RZ, -R7 ;  /* 0x000000ffff077224 */ /* 0x000fe400078e0a07 */
[----:B------:R-:W-:Y:S01]  /*4f20*/  @!P5 IMAD.MOV R189, RZ, RZ, -R189 ;  /* 0x000000ffffbdd224 */ /* 0x000fe200078e0abd */
[C---:B------:R-:W-:Y:S01]  /*4f30*/  ISETP.GT.U32.AND P4, PT, R2.reuse, R209, PT ;  /* 0x000000d10200720c */ /* 0x040fe20003f84070 */
[--C-:B------:R-:W-:Y:S01]  /*4f40*/  @!P3 IMAD.IADD R205, R205, 0x1, -R2.reuse ;  /* 0x00000001cdcdb824 */ /* 0x100fe200078e0a02 */
[----:B------:R-:W-:Y:S01]  /*4f50*/  ISETP.GE.AND P5, PT, R11, RZ, PT ;  /* 0x000000ff0b00720c */ /* 0x000fe20003fa6270 */
[----:B------:R-:W-:Y:S01]  /*4f60*/  IMAD R217, R2, R7, R217 ;  /* 0x0000000702d97224 */ /* 0x000fe200078e02d9 */
[----:B------:R-:W-:Y:S01]  /*4f70*/  LOP3.LUT R11, R5, 0xb4, RZ, 0xfc, !PT ;  /* 0x000000b4050b7812 */ /* 0x000fe200078efcff */
[----:B------:R-:W-:Y:S01]  /*4f80*/  @!P1 IMAD.IADD R213, R213, 0x1, -R2 ;  /* 0x00000001d5d59824 */ /* 0x000fe200078e0a02 */
[----:B------:R-:W-:Y:S01]  /*4f90*/  ISETP.GE.AND P3, PT, R8, RZ, PT ;  /* 0x000000ff0800720c */ /* 0x000fe20003f66270 */
[----:B------:R-:W-:Y:S01]  /*4fa0*/  @!P6 IMAD.MOV R205, RZ, RZ, -R205 ;  /* 0x000000ffffcde224 */ /* 0x000fe200078e0acd */
[----:B------:R-:W-:Y:S01]  /*4fb0*/  IABS R225, R11 ;  /* 0x0000000b00e17213 */ /* 0x000fe20000000000 */
[----:B------:R-:W-:Y:S01]  /*4fc0*/  IMAD.HI.U32 R7, R4, R221, RZ ;  /* 0x000000dd04077227 */ /* 0x000fe200078e00ff */
[----:B------:R-:W-:-:S02]  /*4fd0*/  ISETP.GT.U32.AND P6, PT, R2, R213, PT ;  /* 0x000000d50200720c */ /* 0x000fc40003fc4070 */
[----:B------:R-:W-:Y:S01]  /*4fe0*/  ISETP.GE.AND P1, PT, R11, RZ, PT ;  /* 0x000000ff0b00720c */ /* 0x000fe20003f26270 */
[--C-:B------:R-:W-:Y:S01]  /*4ff0*/  @!P4 IMAD.IADD R209, R209, 0x1, -R2.reuse ;  /* 0x00000001d1d1c824 */ /* 0x100fe200078e0a02 */
[C---:B------:R-:W-:Y:S01]  /*5000*/  ISETP.GT.U32.AND P4, PT, R2.reuse, R217, PT ;  /* 0x000000d90200720c */ /* 0x040fe20003f84070 */
[----:B------:R-:W-:Y:S02]  /*5010*/  IMAD.MOV R7, RZ, RZ, -R7 ;  /* 0x000000ffff077224 */ /* 0x000fe400078e0a07 */
[----:B------:R-:W-:Y:S02]  /*5020*/  @!P5 IMAD.MOV R209, RZ, RZ, -R209 ;  /* 0x000000ffffd1d224 */ /* 0x000fe400078e0ad1 */
[----:B------:R-:W-:Y:S01]  /*5030*/  IMAD R221, R2, R7, R221 ;  /* 0x0000000702dd7224 */ /* 0x000fe200078e02dd */
[----:B------:R-:W-:Y:S01]  /*5040*/  LOP3.LUT R7, R5, 0xb8, RZ, 0xfc, !PT ;  /* 0x000000b805077812 */ /* 0x000fe200078efcff */
[----:B------:R-:W-:Y:S01]  /*5050*/  @!P2 IMAD.MOV R197, RZ, RZ, -R197 ;  /* 0x000000ffffc5a224 */ /* 0x000fe200078e0ac5 */
[----:B------:R-:W-:Y:S01]  /*5060*/  ISETP.GE.AND P2, PT, R12, RZ, PT ;  /* 0x000000ff0c00720c */ /* 0x000fe20003f46270 */
[----:B------:R-:W-:Y:S01]  /*5070*/  @!P6 IMAD.IADD R213, R213, 0x1, -R2 ;  /* 0x00000001d5d5e824 */ /* 0x000fe200078e0a02 */
[----:B------:R-:W-:Y:S01]  /*5080*/  ISETP.GT.U32.AND P6, PT, R2, R221, PT ;  /* 0x000000dd0200720c */ /* 0x000fe20003fc4070 */
[----:B------:R-:W-:Y:S01]  /*5090*/  IMAD.HI.U32 R8, R4, R225, RZ ;  /* 0x000000e104087227 */ /* 0x000fe200078e00ff */
[----:B------:R-:W-:-:S02]  /*50a0*/  LOP3.LUT R12, R5, 0xb6, RZ, 0xfc, !PT ;  /* 0x000000b6050c7812 */ /* 0x000fc400078efcff */
[----:B------:R-:W-:Y:S01]  /*50b0*/  IABS R233, R7 ;  /* 0x0000000700e97213 */ /* 0x000fe20000000000 */
[----:B------:R-:W-:Y:S01]  /*50c0*/  @!P4 IMAD.IADD R217, R217, 0x1, -R2 ;  /* 0x00000001d9d9c824 */ /* 0x000fe200078e0a02 */
[----:B------:R-:W-:Y:S01]  /*50d0*/  IABS R229, R12 ;  /* 0x0000000c00e57213 */ /* 0x000fe20000000000 */
[----:B------:R-:W-:Y:S01]  /*50e0*/  IMAD.MOV R8, RZ, RZ, -R8 ;  /* 0x000000ffff087224 */ /* 0x000fe200078e0a08 */
[----:B------:R-:W-:Y:S01]  /*50f0*/  ISETP.GE.AND P4, PT, R12, RZ, PT ;  /* 0x000000ff0c00720c */ /* 0x000fe20003f86270 */
[----:B------:R-:W-:Y:S01]  /*5100*/  IMAD.HI.U32 R11, R4, R95, RZ ;  /* 0x0000005f040b7227 */ /* 0x000fe200078e00ff */
[----:B------:R-:W-:Y:S02]  /*5110*/  ISETP.GT.U32.AND P5, PT, R2, R217, PT ;  /* 0x000000d90200720c */ /* 0x000fe40003fa4070 */
[----:B------:R-:W-:Y:S01]  /*5120*/  LOP3.LUT R12, R5, 0xbc, RZ, 0xfc, !PT ;  /* 0x000000bc050c7812 */ /* 0x000fe200078efcff */
[----:B------:R-:W-:Y:S02]  /*5130*/  @!P6 IMAD.IADD R221, R221, 0x1, -R2 ;  /* 0x00000001dddde824 */ /* 0x000fe400078e0a02 */
[----:B------:R-:W-:Y:S01]  /*5140*/  IMAD.HI.U32 R10, R4, R229, RZ ;  /* 0x000000e5040a7227 */ /* 0x000fe200078e00ff */
[----:B------:R-:W-:-:S02]  /*5150*/  IABS R235, R12 ;  /* 0x0000000c00eb7213 */ /* 0x000fc40000000000 */
[C---:B------:R-:W-:Y:S01]  /*5160*/  ISETP.GT.U32.AND P6, PT, R2.reuse, R221, PT ;  /* 0x000000dd0200720c */ /* 0x040fe20003fc4070 */
[C---:B------:R-:W-:Y:S01]  /*5170*/  IMAD R225, R2.reuse, R8, R225 ;  /* 0x0000000802e17224 */ /* 0x040fe200078e02e1 */
[----:B------:R-:W-:Y:S01]  /*5180*/  LOP3.LUT R8, R5, 0xba, RZ, 0xfc, !PT ;  /* 0x000000ba05087812 */ /* 0x000fe200078efcff */
[----:B------:R-:W-:Y:S02]  /*5190*/  IMAD.MOV R10, RZ, RZ, -R10 ;  /* 0x000000ffff0a7224 */ /* 0x000fe400078e0a0a */
[----:B------:R-:W-:Y:S01]  /*51a0*/  @!P5 IMAD.IADD R217, R217, 0x1, -R2 ;  /* 0x00000001d9d9d824 */ /* 0x000fe200078e0a02 */
[----:B------:R-:W-:Y:S01]  /*51b0*/  IABS R93, R8 ;  /* 0x00000008005d7213 */ /* 0x000fe20000000000 */
[----:B------:R-:W-:Y:S01]  /*51c0*/  @!P2 IMAD.MOV R213, RZ, RZ, -R213 ;  /* 0x000000ffffd5a224 */ /* 0x000fe200078e0ad5 */
[----:B------:R-:W-:Y:S01]  /*51d0*/  ISETP.GE.AND P2, PT, R7, RZ, PT ;  /* 0x000000ff0700720c */ /* 0x000fe20003f46270 */
[----:B------:R-:W-:Y:S01]  /*51e0*/  @!P0 IMAD.MOV R217, RZ, RZ, -R217 ;  /* 0x000000ffffd98224 */ /* 0x000fe200078e0ad9 */
[----:B------:R-:W-:Y:S01]  /*51f0*/  ISETP.GT.U32.AND P0, PT, R2, R225, PT ;  /* 0x000000e10200720c */ /* 0x000fe20003f04070 */
[----:B------:R-:W-:Y:S01]  /*5200*/  IMAD.HI.U32 R7, R4, R233, RZ ;  /* 0x000000e904077227 */ /* 0x000fe200078e00ff */
[----:B------:R-:W-:-:S03]  /*5210*/  ISETP.GE.AND P5, PT, R8, RZ, PT ;  /* 0x000000ff0800720c */ /* 0x000fc60003fa6270 */
[C---:B------:R-:W-:Y:S02]  /*5220*/  IMAD R229, R2.reuse, R10, R229 ;  /* 0x0000000a02e57224 */ /* 0x040fe400078e02e5 */
[----:B------:R-:W-:Y:S02]  /*5230*/  IMAD.MOV R7, RZ, RZ, -R7 ;  /* 0x000000ffff077224 */ /* 0x000fe400078e0a07 */
[--C-:B------:R-:W-:Y:S01]  /*5240*/  @!P6 IMAD.IADD R221, R221, 0x1, -R2.reuse ;  /* 0x00000001dddde824 */ /* 0x100fe200078e0a02 */
[C---:B------:R-:W-:Y:S01]  /*5250*/  ISETP.GT.U32.AND P6, PT, R2.reuse, R229, PT ;  /* 0x000000e50200720c */ /* 0x040fe20003fc4070 */
[----:B------:R-:W-:Y:S02]  /*5260*/  IMAD R233, R2, R7, R233 ;  /* 0x0000000702e97224 */ /* 0x000fe400078e02e9 */
[----:B------:R-:W-:Y:S02]  /*5270*/  @!P0 IMAD.IADD R225, R225, 0x1, -R2 ;  /* 0x00000001e1e18824 */ /* 0x000fe400078e0a02 */
[----:B------:R-:W-:Y:S01]  /*5280*/  IMAD.HI.U32 R10, R4, R235, RZ ;  /* 0x000000eb040a7227 */ /* 0x000fe200078e00ff */
[----:B------:R-:W-:-:S03]  /*5290*/  ISETP.GT.U32.AND P0, PT, R2, R233, PT ;  /* 0x000000e90200720c */ /* 0x000fc60003f04070 */
[----:B------:R-:W-:Y:S02]  /*52a0*/  @!P3 IMAD.MOV R221, RZ, RZ, -R221 ;  /* 0x000000ffffddb224 */ /* 0x000fe400078e0add */
[----:B------:R-:W-:Y:S02]  /*52b0*/  IMAD.MOV R10, RZ, RZ, -R10 ;  /* 0x000000ffff0a7224 */ /* 0x000fe400078e0a0a */
[----:B------:R-:W-:Y:S01]  /*52c0*/  @!P6 IMAD.IADD R229, R229, 0x1, -R2 ;  /* 0x00000001e5e5e824 */ /* 0x000fe200078e0a02 */
[----:B------:R-:W-:Y:S01]  /*52d0*/  ISETP.GT.U32.AND P6, PT, R2, R225, PT ;  /* 0x000000e10200720c */ /* 0x000fe20003fc4070 */
[----:B------:R-:W-:Y:S02]  /*52e0*/  IMAD.MOV R11, RZ, RZ, -R11 ;  /* 0x000000ffff0b7224 */ /* 0x000fe400078e0a0b */
[----:B------:R-:W-:Y:S01]  /*52f0*/  IMAD.HI.U32 R7, R4, R241, RZ ;  /* 0x000000f104077227 */ /* 0x000fe200078e00ff */
[----:B------:R-:W-:-:S03]  /*5300*/  ISETP.GT.U32.AND P3, PT, R2, R229, PT ;  /* 0x000000e50200720c */ /* 0x000fc60003f64070 */
[--C-:B------:R-:W-:Y:S02]  /*5310*/  @!P0 IMAD.IADD R233, R233, 0x1, -R2.reuse ;  /* 0x00000001e9e98824 */ /* 0x100fe400078e0a02 */
[C---:B------:R-:W-:Y:S02]  /*5320*/  IMAD R235, R2.reuse, R10, R235 ;  /* 0x0000000a02eb7224 */ /* 0x040fe400078e02eb */
[C---:B------:R-:W-:Y:S01]  /*5330*/  IMAD R95, R2.reuse, R11, R95 ;  /* 0x0000000b025f7224 */ /* 0x040fe200078e025f */
[C---:B------:R-:W-:Y:S01]  /*5340*/  ISETP.GT.U32.AND P0, PT, R2.reuse, R233, PT ;  /* 0x000000e90200720c */ /* 0x040fe20003f04070 */
[--C-:B------:R-:W-:Y:S01]  /*5350*/  @!P6 IMAD.IADD R225, R225, 0x1, -R2.reuse ;  /* 0x00000001e1e1e824 */ /* 0x100fe200078e0a02 */
[----:B------:R-:W-:Y:S01]  /*5360*/  LOP3.LUT R11, R5, 0xc2, RZ, 0xfc, !PT ;  /* 0x000000c2050b7812 */ /* 0x000fe200078efcff */
[----:B------:R-:W-:Y:S02]  /*5370*/  IMAD.MOV R7, RZ, RZ, -R7 ;  /* 0x000000ffff077224 */ /* 0x000fe400078e0a07 */
[----:B------:R-:W-:Y:S01]  /*5380*/  @!P1 IMAD.MOV R225, RZ, RZ, -R225 ;  /* 0x000000ffffe19224 */ /* 0x000fe200078e0ae1 */
[C---:B------:R-:W-:Y:S01]  /*5390*/  ISETP.GT.U32.AND P1, PT, R2.reuse, R235, PT ;  /* 0x000000eb0200720c */ /* 0x040fe20003f24070 */
[C---:B------:R-:W-:Y:S01]  /*53a0*/  IMAD R241, R2.reuse, R7, R241 ;  /* 0x0000000702f17224 */ /* 0x040fe200078e02f1 */
[----:B------:R-:W-:Y:S01]  /*53b0*/  IABS R243, R11 ;  /* 0x0000000b00f37213 */ /* 0x000fe20000000000 */
[----:B------:R-:W-:Y:S01]  /*53c0*/  @!P3 IMAD.IADD R229, R229, 0x1, -R2 ;  /* 0x00000001e5e5b824 */ /* 0x000fe200078e0a02 */
[----:B------:R-:W-:Y:S01]  /*53d0*/  ISETP.GT.U32.AND P3, PT, R2, R95, PT ;  /* 0x0000005f0200720c */ /* 0x000fe20003f64070 */
[----:B------:R-:W-:-:S04]  /*53e0*/  IMAD.HI.U32 R8, R4, R93, RZ ;  /* 0x0000005d04087227 */ /* 0x000fc800078e00ff */
[----:B------:R-:W-:Y:S01]  /*53f0*/  @!P0 IMAD.IADD R233, R233, 0x1, -R2 ;  /* 0x00000001e9e98824 */ /* 0x000fe200078e0a02 */
[C---:B------:R-:W-:Y:S01]  /*5400*/  ISETP.GT.U32.AND P0, PT, R2.reuse, R241, PT ;  /* 0x000000f10200720c */ /* 0x040fe20003f04070 */
[----:B------:R-:W-:Y:S02]  /*5410*/  IMAD.MOV R8, RZ, RZ, -R8 ;  /* 0x000000ffff087224 */ /* 0x000fe400078e0a08 */
[----:B------:R-:W-:Y:S02]  /*5420*/  @!P1 IMAD.IADD R235, R235, 0x1, -R2 ;  /* 0x00000001ebeb9824 */ /* 0x000fe400078e0a02 */
[----:B------:R-:W-:Y:S02]  /*5430*/  IMAD R93, R2, R8, R93 ;  /* 0x00000008025d7224 */ /* 0x000fe400078e025d */
[----:B------:R-:W-:-:S03]  /*5440*/  IMAD.HI.U32 R10, R4, R99, RZ ;  /* 0x00000063040a7227 */ /* 0x000fc600078e00ff */
[C---:B------:R-:W-:Y:S01]  /*5450*/  ISETP.GT.U32.AND P6, PT, R2.reuse, R93, PT ;  /* 0x0000005d0200720c */ /* 0x040fe20003fc4070 */
[----:B------:R-:W-:Y:S01]  /*5460*/  @!P3 IMAD.IADD R95, R95, 0x1, -R2 ;  /* 0x000000015f5fb824 */ /* 0x000fe200078e0a02 */
[----:B------:R-:W-:Y:S01]  /*5470*/  ISETP.GT.U32.AND P3, PT, R2, R235, PT ;  /* 0x000000eb0200720c */ /* 0x000fe20003f64070 */
[----:B------:R-:W-:-:S04]  /*5480*/  IMAD.HI.U32 R7, R4, R243, RZ ;  /* 0x000000f304077227 */ /* 0x000fc800078e00ff */
[----:B------:R-:W-:Y:S02]  /*5490*/  IMAD.MOV R10, RZ, RZ, -R10 ;  /* 0x000000ffff0a7224 */ /* 0x000fe400078e0a0a */
[--C-:B------:R-:W-:Y:S01]  /*54a0*/  @!P0 IMAD.IADD R241, R241, 0x1, -R2.reuse ;  /* 0x00000001f1f18824 */ /* 0x100fe200078e0a02 */
[C---:B------:R-:W-:Y:S01]  /*54b0*/  ISETP.GT.U32.AND P0, PT, R2.reuse, R95, PT ;  /* 0x0000005f0200720c */ /* 0x040fe20003f04070 */
[----:B------:R-:W-:Y:S02]  /*54c0*/  IMAD.MOV R7, RZ, RZ, -R7 ;  /* 0x000000ffff077224 */ /* 0x000fe400078e0a07 */
[C---:B------:R-:W-:Y:S01]  /*54d0*/  IMAD R99, R2.reuse, R10, R99 ;  /* 0x0000000a02637224 */ /* 0x040fe200078e0263 */
[----:B------:R-:W-:Y:S01]  /*54e0*/  LOP3.LUT R10, R5, 0xc8, RZ, 0xfc, !PT ;  /* 0x000000c8050a7812 */ /* 0x000fe200078efcff */
[C---:B------:R-:W-:Y:S02]  /*54f0*/  IMAD R243, R2.reuse, R7, R243 ;  /* 0x0000000702f37224 */ /* 0x040fe400078e02f3 */
[--C-:B------:R-:W-:Y:S01]  /*5500*/  @!P6 IMAD.IADD R93, R93, 0x1, -R2.reuse ;  /* 0x000000015d5de824 */ /* 0x100fe200078e0a02 */
[----:B------:R-:W-:Y:S01]  /*5510*/  IABS R101, R10 ;  /* 0x0000000a00657213 */ /* 0x000fe20000000000 */
[----:B------:R-:W-:Y:S01]  /*5520*/  @!P2 IMAD.MOV R233, RZ, RZ, -R233 ;  /* 0x000000ffffe9a224 */ /* 0x000fe200078e0ae9 */
[C---:B------:R-:W-:Y:S01]  /*5530*/  ISETP.GT.U32.AND P2, PT, R2.reuse, R243, PT ;  /* 0x000000f30200720c */ /* 0x040fe20003f44070 */
[----:B------:R-:W-:Y:S01]  /*5540*/  @!P4 IMAD.MOV R229, RZ, RZ, -R229 ;  /* 0x000000ffffe5c224 */ /* 0x000fe200078e0ae5 */
[----:B------:R-:W-:Y:S01]  /*5550*/  ISETP.GT.U32.AND P4, PT, R2, R241, PT ;  /* 0x000000f10200720c */ /* 0x000fe20003f84070 */
[----:B------:R-:W-:Y:S01]  /*5560*/  @!P3 IMAD.IADD R235, R235, 0x1, -R2 ;  /* 0x00000001ebebb824 */ /* 0x000fe200078e0a02 */
[----:B------:R-:W-:Y:S01]  /*5570*/  ISETP.GE.AND P3, PT, R13, RZ, PT ;  /* 0x000000ff0d00720c */ /* 0x000fe20003f66270 */
[----:B------:R-:W-:Y:S01]  /*5580*/  IMAD.HI.U32 R7, R4, R101, RZ ;  /* 0x0000006504077227 */ /* 0x000fe200078e00ff */
[----:B------:R-:W-:-:S02]  /*5590*/  ISETP.GT.U32.AND P1, PT, R2, R93, PT ;  /* 0x0000005d0200720c */ /* 0x000fc40003f24070 */
[----:B------:R-:W-:Y:S01]  /*55a0*/  ISETP.GE.AND P6, PT, R12, RZ, PT ;  /* 0x000000ff0c00720c */ /* 0x000fe20003fc6270 */
[----:B------:R-:W-:Y:S01]  /*55b0*/  @!P0 IMAD.IADD R95, R95, 0x1, -R2 ;  /* 0x000000015f5f8824 */ /* 0x000fe200078e0a02 */
[----:B------:R-:W-:Y:S01]  /*55c0*/  ISETP.GT.U32.AND P0, PT, R2, R99, PT ;  /* 0x000000630200720c */ /* 0x000fe20003f04070 */
[----:B------:R-:W-:Y:S01]  /*55d0*/  IMAD.HI.U32 R8, R4, R97, RZ ;  /* 0x0000006104087227 */ /* 0x000fe200078e00ff */
[----:B------:R-:W-:-:S03]  /*55e0*/  LOP3.LUT R12, R5, 0xca, RZ, 0xfc, !PT ;  /* 0x000000ca050c7812 */ /* 0x000fc600078efcff */
[----:B------:R-:W-:Y:S01]  /*55f0*/  IMAD.MOV R7, RZ, RZ, -R7 ;  /* 0x000000ffff077224 */ /* 0x000fe200078e0a07 */
[----:B------:R-:W-:Y:S01]  /*5600*/  IABS R103, R12 ;  /* 0x0000000c00677213 */ /* 0x000fe20000000000 */
[----:B------:R-:W-:Y:S02]  /*5610*/  IMAD.MOV R8, RZ, RZ, -R8 ;  /* 0x000000ffff087224 */ /* 0x000fe400078e0a08 */
[C---:B------:R-:W-:Y:S01]  /*5620*/  IMAD R101, R2.reuse, R7, R101 ;  /* 0x0000000702657224 */ /* 0x040fe200078e0265 */
[----:B------:R-:W-:Y:S01]  /*5630*/  LOP3.LUT R7, R5, 0xcc, RZ, 0xfc, !PT ;  /* 0x000000cc05077812 */ /* 0x000fe200078efcff */
[----:B------:R-:W-:Y:S02]  /*5640*/  IMAD R97, R2, R8, R97 ;  /* 0x0000000802617224 */ /* 0x000fe400078e0261 */
[--C-:B------:R-:W-:Y:S01]  /*5650*/  @!P2 IMAD.IADD R243, R243, 0x1, -R2.reuse ;  /* 0x00000001f3f3a824 */ /* 0x100fe200078e0a02 */
[----:B------:R-:W-:Y:S01]  /*5660*/  IABS R105, R7 ;  /* 0x0000000700697213 */ /* 0x000fe20000000000 */
[--C-:B------:R-:W-:Y:S01]  /*5670*/  @!P4 IMAD.IADD R241, R241, 0x1, -R2.reuse ;  /* 0x00000001f1f1c824 */ /* 0x100fe200078e0a02 */
[----:B------:R-:W-:Y:S01]  /*5680*/  ISETP.GE.AND P4, PT, R14, RZ, PT ;  /* 0x000000ff0e00720c */ /* 0x000fe20003f86270 */
[----:B------:R-:W-:Y:S01]  /*5690*/  @!P3 IMAD.MOV R95, RZ, RZ, -R95 ;  /* 0x000000ffff5fb224 */ /* 0x000fe200078e0a5f */
[C---:B------:R-:W-:Y:S01]  /*56a0*/  ISETP.GT.U32.AND P3, PT, R2.reuse, R101, PT ;  /* 0x000000650200720c */ /* 0x040fe20003f64070 */
[--C-:B------:R-:W-:Y:S01]  /*56b0*/  @!P1 IMAD.IADD R93, R93, 0x1, -R2.reuse ;  /* 0x000000015d5d9824 */ /* 0x100fe200078e0a02 */
[C---:B------:R-:W-:Y:S01]  /*56c0*/  ISETP.GT.U32.AND P1, PT, R2.reuse, R97, PT ;  /* 0x000000610200720c */ /* 0x040fe20003f24070 */
[----:B------:R-:W-:Y:S01]  /*56d0*/  @!P0 IMAD.IADD R99, R99, 0x1, -R2 ;  /* 0x0000000163638824 */ /* 0x000fe200078e0a02 */
[----:B------:R-:W-:Y:S01]  /*56e0*/  ISETP.GT.U32.AND P0, PT, R2, R243, PT ;  /* 0x000000f30200720c */ /* 0x000fe20003f04070 */
[----:B------:R-:W-:Y:S01]  /*56f0*/  IMAD.HI.U32 R8, R4, R103, RZ ;  /* 0x0000006704087227 */ /* 0x000fe200078e00ff */
[----:B------:R-:W-:-:S03]  /*5700*/  ISETP.GE.AND P2, PT, R11, RZ, PT ;  /* 0x000000ff0b00720c */ /* 0x000fc60003f46270 */
[----:B------:R-:W-:Y:S02]  /*5710*/  IMAD.MOV R8, RZ, RZ, -R8 ;  /* 0x000000ffff087224 */ /* 0x000fe400078e0a08 */
[----:B------:R-:W-:Y:S01]  /*5720*/  @!P5 IMAD.MOV R93, RZ, RZ, -R93 ;  /* 0x000000ffff5dd224 */ /* 0x000fe200078e0a5d */
[C---:B------:R-:W-:Y:S01]  /*5730*/  ISETP.GT.U32.AND P5, PT, R2.reuse, R99, PT ;  /* 0x000000630200720c */ /* 0x040fe20003fa4070 */
[----:B------:R-:W-:Y:S01]  /*5740*/  IMAD R103, R2, R8, R103 ;  /* 0x0000000802677224 */ /* 0x000fe200078e0267 */
[----:B------:R-:W-:Y:S01]  /*5750*/  LOP3.LUT R8, R5, 0xce, RZ, 0xfc, !PT ;  /* 0x000000ce05087812 */ /* 0x000fe200078efcff */
[----:B------:R-:W-:Y:S01]  /*5760*/  @!P4 IMAD.MOV R241, RZ, RZ, -R241 ;  /* 0x000000fffff1c224 */ /* 0x000fe200078e0af1 */
[----:B------:R-:W-:Y:S01]  /*5770*/  ISETP.GE.AND P4, PT, R16, RZ, PT ;  /* 0x000000ff1000720c */ /* 0x000fe20003f86270 */
[----:B------:R-:W-:Y:S01]  /*5780*/  @!P3 IMAD.IADD R101, R101, 0x1, -R2 ;  /* 0x000000016565b824 */ /* 0x000fe200078e0a02 */
[----:B------:R-:W-:Y:S01]  /*5790*/  ISETP.GE.AND P3, PT, R7, RZ, PT ;  /* 0x000000ff0700720c */ /* 0x000fe20003f66270 */
[----:B------:R-:W-:Y:S01]  /*57a0*/  IMAD.HI.U32 R7, R4, R105, RZ ;  /* 0x0000006904077227 */ /* 0x000fe200078e00ff */
[----:B------:R-:W-:-:S02]  /*57b0*/  IABS R107, R8 ;  /* 0x00000008006b7213 */ /* 0x000fc40000000000 */
[----:B------:R-:W-:Y:S01]  /*57c0*/  LOP3.LUT R16, R5, 0xd8, RZ, 0xfc, !PT ;  /* 0x000000d805107812 */ /* 0x000fe200078efcff */
[--C-:B------:R-:W-:Y:S01]  /*57d0*/  @!P1 IMAD.IADD R97, R97, 0x1, -R2.reuse ;  /* 0x0000000161619824 */ /* 0x100fe200078e0a02 */
[----:B------:R-:W-:Y:S01]  /*57e0*/  ISETP.GE.AND P1, PT, R15, RZ, PT ;  /* 0x000000ff0f00720c */ /* 0x000fe20003f26270 */
[--C-:B------:R-:W-:Y:S01]  /*57f0*/  @!P0 IMAD.IADD R243, R243, 0x1, -R2.reuse ;  /* 0x00000001f3f38824 */ /* 0x100fe200078e0a02 */
[C---:B------:R-:W-:Y:S01]  /*5800*/  ISETP.GT.U32.AND P0, PT, R2.reuse, R103, PT ;  /* 0x000000670200720c */ /* 0x040fe20003f04070 */
[----:B------:R-:W-:Y:S01]  /*5810*/  IMAD.MOV R7, RZ, RZ, -R7 ;  /* 0x000000ffff077224 */ /* 0x000fe200078e0a07 */
[----:B------:R-:W-:Y:S01]  /*5820*/  LOP3.LUT R15, R5, 0xd6, RZ, 0xfc, !PT ;  /* 0x000000d6050f7812 */ /* 0x000fe200078efcff */
[----:B------:R-:W-:Y:S01]  /*5830*/  @!P6 IMAD.MOV R235, RZ, RZ, -R235 ;  /* 0x000000ffffebe224 */ /* 0x000fe200078e0aeb */
[----:B------:R-:W-:Y:S01]  /*5840*/  ISETP.GT.U32.AND P6, PT, R2, R97, PT ;  /* 0x000000610200720c */ /* 0x000fe20003fc4070 */
[----:B------:R-:W-:Y:S01]  /*5850*/  @!P5 IMAD.IADD R99, R99, 0x1, -R2 ;  /* 0x000000016363d824 */ /* 0x000fe200078e0a02 */
[----:B------:R-:W-:Y:S01]  /*5860*/  ISETP.GE.AND P5, PT, R12, RZ, PT ;  /* 0x000000ff0c00720c */ /* 0x000fe20003fa6270 */
[----:B------:R-:W-:Y:S01]  /*5870*/  IMAD R105, R2, R7, R105 ;  /* 0x0000000702697224 */ /* 0x000fe200078e0269 */
[----:B------:R-:W-:Y:S01]  /*5880*/  IABS R13, R15 ;  /* 0x0000000f000d7213 */ /* 0x000fe20000000000 */
[----:B------:R-:W-:-:S02]  /*5890*/  @!P4 IMAD.MOV R99, RZ, RZ, -R99 ;  /* 0x000000ffff63c224 */ /* 0x000fc400078e0a63 */
[----:B------:R-:W-:Y:S01]  /*58a0*/  @!P2 IMAD.MOV R243, RZ, RZ, -R243 ;  /* 0x000000fffff3a224 */ /* 0x000fe200078e0af3 */
[C---:B------:R-:W-:Y:S01]  /*58b0*/  ISETP.GT.U32.AND P4, PT, R2.reuse, R105, PT ;  /* 0x000000690200720c */ /* 0x040fe20003f84070 */
[--C-:B------:R-:W-:Y:S01]  /*58c0*/  @!P0 IMAD.IADD R103, R103, 0x1, -R2.reuse ;  /* 0x0000000167678824 */ /* 0x100fe200078e0a02 */
[----:B------:R-:W-:Y:S01]  /*58d0*/  ISETP.GT.U32.AND P0, PT, R2, R101, PT ;  /* 0x000000650200720c */ /* 0x000fe20003f04070 */
[----:B------:R-:W-:Y:S01]  /*58e0*/  IMAD.HI.U32 R7, R4, R107, RZ ;  /* 0x0000006b04077227 */ /* 0x000fe200078e00ff */
[----:B------:R-:W-:Y:S02]  /*58f0*/  ISETP.GE.AND P2, PT, R8, RZ, PT ;  /* 0x000000ff0800720c */ /* 0x000fe40003f46270 */
[----:B------:R-:W-:Y:S01]  /*5900*/  LOP3.LUT R8, R5, 0xd0, RZ, 0xfc, !PT ;  /* 0x000000d005087812 */ /* 0x000fe200078efcff */
[--C-:B------:R-:W-:Y:S01]  /*5910*/  @!P6 IMAD.IADD R97, R97, 0x1, -R2.reuse ;  /* 0x000000016161e824 */ /* 0x100fe200078e0a02 */
[----:B------:R-:W-:Y:S01]  /*5920*/  ISETP.GE.AND P6, PT, R10, RZ, PT ;  /* 0x000000ff0a00720c */ /* 0x000fe20003fc6270 */
[----:B------:R-:W-:Y:S01]  /*5930*/  IMAD.MOV R7, RZ, RZ, -R7 ;  /* 0x000000ffff077224 */ /* 0x000fe200078e0a07 */
[----:B------:R-:W-:Y:S01]  /*5940*/  IABS R249, R8 ;  /* 0x0000000800f97213 */ /* 0x000fe20000000000 */
[----:B------:R-:W-:Y:S01]  /*5950*/  @!P1 IMAD.MOV R97, RZ, RZ, -R97 ;  /* 0x000000ffff619224 */ /* 0x000fe200078e0a61 */
[----:B------:R-:W-:Y:S01]  /*5960*/  ISETP.GT.U32.AND P1, PT, R2, R103, PT ;  /* 0x000000670200720c */ /* 0x000fe20003f24070 */
[--C-:B------:R-:W-:Y:S01]  /*5970*/  @!P4 IMAD.IADD R105, R105, 0x1, -R2.reuse ;  /* 0x000000016969c824 */ /* 0x100fe200078e0a02 */
[----:B------:R-:W-:Y:S01]  /*5980*/  LOP3.LUT R10, R5, 0xd2, RZ, 0xfc, !PT ;  /* 0x000000d2050a7812 */ /* 0x000fe200078efcff */
[----:B------:R-:W-:Y:S01]  /*5990*/  @!P0 IMAD.IADD R101, R101, 0x1, -R2 ;  /* 0x0000000165658824 */ /* 0x000fe200078e0a02 */
[----:B------:R-:W-:Y:S01]  /*59a0*/  ISETP.GE.AND P0, PT, R8, RZ, PT ;  /* 0x000000ff0800720c */ /* 0x000fe20003f06270 */
[C---:B------:R-:W-:Y:S01]  /*59b0*/  IMAD R107, R2.reuse, R7, R107 ;  /* 0x00000007026b7224 */ /* 0x040fe200078e026b */
[----:B------:R-:W-:Y:S01]  /*59c0*/  ISETP.GT.U32.AND P4, PT, R2, R105, PT ;  /* 0x000000690200720c */ /* 0x000fe20003f84070 */
[----:B------:R-:W-:Y:S01]  /*59d0*/  IMAD.HI.U32 R7, R4, R249, RZ ;  /* 0x000000f904077227 */ /* 0x000fe200078e00ff */
[----:B------:R-:W-:-:S03]  /*59e0*/  IABS R251, R10 ;  /* 0x0000000a00fb7213 */ /* 0x000fc60000000000 */
[----:B------:R-:W-:Y:S01]  /*59f0*/  @!P6 IMAD.MOV R101, RZ, RZ, -R101 ;  /* 0x000000ffff65e224 */ /* 0x000fe200078e0a65 */
        /* <DEDUP_REMOVED lines=8> */
[----:B------:R-:W-:-:S02]  /*5a80*/  ISETP.GT.U32.AND P4, PT, R2, R249, PT ;  /* 0x000000f90200720c */ /* 0x000fc40003f84070 */
[----:B------:R-:W-:Y:S01]  /*5a90*/  IABS R11, R10 ;  /* 0x0000000a000b7213 */ /* 0x000fe20000000000 */
[----:B------:R-:W-:Y:S02]  /*5aa0*/  @!P6 IMAD.IADD R107, R107, 0x1, -R2 ;  /* 0x000000016b6be824 */ /* 0x000fe400078e0a02 */
[----:B------:R-:W-:Y:S02]  /*5ab0*/  IMAD.MOV R8, RZ, RZ, -R8 ;  /* 0x000000ffff087224 */ /* 0x000fe400078e0a08 */
[----:B------:R-:W-:Y:S01]  /*5ac0*/  IMAD.HI.U32 R7, R4, R11, RZ ;  /* 0x0000000b04077227 */ /* 0x000fe200078e00ff */
[----:B------:R-:W-:-:S03]  /*5ad0*/  ISETP.GT.U32.AND P6, PT, R2, R107, PT ;  /* 0x0000006b0200720c */ /* 0x000fc60003fc4070 */
[----:B------:R-:W-:Y:S02]  /*5ae0*/  IMAD R251, R2, R8, R251 ;  /* 0x0000000802fb7224 */ /* 0x000fe400078e02fb */
[----:B------:R-:W-:Y:S01]  /*5af0*/  @!P5 IMAD.MOV R103, RZ, RZ, -R103 ;  /* 0x000000ffff67d224 */ /* 0x000fe200078e0a67 */
[----:B------:R-:W-:Y:S01]  /*5b00*/  ISETP.GE.AND P5, PT, R10, RZ, PT ;  /* 0x000000ff0a00720c */ /* 0x000fe20003fa6270 */
[----:B------:R-:W-:Y:S01]  /*5b10*/  IMAD.MOV R8, RZ, RZ, -R7 ;  /* 0x000000ffff087224 */ /* 0x000fe200078e0a07 */
[----:B------:R-:W-:Y:S01]  /*5b20*/  IABS R10, R16 ;  /* 0x00000010000a7213 */ /* 0x000fe20000000000 */
[----:B------:R-:W-:Y:S02]  /*5b30*/  @!P4 IMAD.IADD R249, R249, 0x1, -R2 ;  /* 0x00000001f9f9c824 */ /* 0x000fe400078e0a02 */
[----:B------:R-:W-:Y:S01]  /*5b40*/  @!P3 IMAD.MOV R105, RZ, RZ, -R105 ;  /* 0x000000ffff69b224 */ /* 0x000fe200078e0a69 */
[C---:B------:R-:W-:Y:S01]  /*5b50*/  ISETP.GT.U32.AND P3, PT, R2.reuse, R251, PT ;  /* 0x000000fb0200720c */ /* 0x040fe20003f64070 */
[C---:B------:R-:W-:Y:S01]  /*5b60*/  IMAD R8, R2.reuse, R8, R11 ;  /* 0x0000000802087224 */ /* 0x040fe200078e020b */
[----:B------:R-:W-:Y:S01]  /*5b70*/  ISETP.GT.U32.AND P4, PT, R2, R249, PT ;  /* 0x000000f90200720c */ /* 0x000fe20003f84070 */
[----:B------:R-:W-:-:S04]  /*5b80*/  IMAD.HI.U32 R7, R4, R13, RZ ;  /* 0x0000000d04077227 */ /* 0x000fc800078e00ff */
[----:B------:R-:W-:Y:S01]  /*5b90*/  IMAD.MOV.U32 R11, RZ, RZ, R10 ;  /* 0x000000ffff0b7224 */ /* 0x000fe200078e000a */
[----:B------:R-:W-:Y:S01]  /*5ba0*/  IABS R10, R17 ;  /* 0x00000011000a7213 */ /* 0x000fe20000000000 */
[----:B------:R-:W-:Y:S01]  /*5bb0*/  @!P6 IMAD.IADD R107, R107, 0x1, -R2 ;  /* 0x000000016b6be824 */ /* 0x000fe200078e0a02 */
[----:B------:R-:W-:Y:S01]  /*5bc0*/  ISETP.GT.U32.AND P6, PT, R2, R8, PT ;  /* 0x000000080200720c */ /* 0x000fe20003fc4070 */
[----:B------:R-:W-:Y:S02]  /*5bd0*/  IMAD.MOV R12, RZ, RZ, -R7 ;  /* 0x000000ffff0c7224 */ /* 0x000fe400078e0a07 */
[----:B------:R-:W-:-:S04]  /*5be0*/  IMAD.HI.U32 R7, R4, R11, RZ ;  /* 0x0000000b04077227 */ /* 0x000fc800078e00ff */
[----:B------:R-:W-:Y:S02]  /*5bf0*/  IMAD.MOV R14, RZ, RZ, -R7 ;  /* 0x000000ffff0e7224 */ /* 0x000fe400078e0a07 */
[--C-:B------:R-:W-:Y:S02]  /*5c00*/  @!P3 IMAD.IADD R251, R251, 0x1, -R2.reuse ;  /* 0x00000001fbfbb824 */ /* 0x100fe400078e0a02 */
[--C-:B------:R-:W-:Y:S01]  /*5c10*/  @!P4 IMAD.IADD R249, R249, 0x1, -R2.reuse ;  /* 0x00000001f9f9c824 */ /* 0x100fe200078e0a02 */
[----:B------:R-:W-:Y:S01]  /*5c20*/  ISETP.GE.AND P4, PT, R15, RZ, PT ;  /* 0x000000ff0f00720c */ /* 0x000fe20003f86270 */
[C---:B------:R-:W-:Y:S01]  /*5c30*/  IMAD R14, R2.reuse, R14, R11 ;  /* 0x0000000e020e7224 */ /* 0x040fe200078e020b */
[----:B------:R-:W-:Y:S01]  /*5c40*/  ISETP.GT.U32.AND P3, PT, R2, R251, PT ;  /* 0x000000fb0200720c */ /* 0x000fe20003f64070 */
[----:B------:R-:W-:Y:S01]  /*5c50*/  @!P6 IMAD.IADD R8, R8, 0x1, -R2 ;  /* 0x000000010808e824 */ /* 0x000fe200078e0a02 */
[C---:B------:R-:W-:Y:S01]  /*5c60*/  LOP3.LUT R15, R5.reuse, 0xde, RZ, 0xfc, !PT ;  /* 0x000000de050f7812 */ /* 0x040fe200078efcff */
[C---:B------:R-:W-:Y:S01]  /*5c70*/  IMAD R12, R2.reuse, R12, R13 ;  /* 0x0000000c020c7224 */ /* 0x040fe200078e020d */
[----:B------:R-:W-:Y:S01]  /*5c80*/  LOP3.LUT R11, R5, 0xdc, RZ, 0xfc, !PT ;  /* 0x000000dc050b7812 */ /* 0x000fe200078efcff */
[----:B------:R-:W-:Y:S01]  /*5c90*/  @!P0 IMAD.MOV R249, RZ, RZ, -R249 ;  /* 0x000000fffff98224 */ /* 0x000fe200078e0af9 */
[C---:B------:R-:W-:Y:S01]  /*5ca0*/  ISETP.GT.U32.AND P0, PT, R2.reuse, R14, PT ;  /* 0x0000000e0200720c */ /* 0x040fe20003f04070 */
[----:B------:R-:W-:Y:S01]  /*5cb0*/  IMAD.MOV.U32 R13, RZ, RZ, R10 ;  /* 0x000000ffff0d7224 */ /* 0x000fe200078e000a */
[C---:B------:R-:W-:Y:S01]  /*5cc0*/  ISETP.GT.U32.AND P6, PT, R2.reuse, R8, PT ;  /* 0x000000080200720c */ /* 0x040fe20003fc4070 */
[----:B------:R-:W-:Y:S01]  /*5cd0*/  @!P2 IMAD.MOV R107, RZ, RZ, -R107 ;  /* 0x000000ffff6ba224 */ /* 0x000fe200078e0a6b */
[----:B------:R-:W-:Y:S01]  /*5ce0*/  ISETP.GT.U32.AND P2, PT, R2, R12, PT ;  /* 0x0000000c0200720c */ /* 0x000fe20003f44070 */
[----:B------:R-:W-:Y:S01]  /*5cf0*/  IMAD.HI.U32 R7, R4, R13, RZ ;  /* 0x0000000d04077227 */ /* 0x000fe200078e00ff */
[----:B------:R-:W-:-:S02]  /*5d00*/  IABS R33, R15 ;  /* 0x0000000f00217213 */ /* 0x000fc40000000000 */
[----:B------:R-:W-:Y:S01]  /*5d10*/  IABS R37, R11 ;  /* 0x0000000b00257213 */ /* 0x000fe20000000000 */
[----:B------:R-:W-:Y:S02]  /*5d20*/  IMAD.MOV R7, RZ, RZ, -R7 ;  /* 0x000000ffff077224 */ /* 0x000fe400078e0a07 */
[--C-:B------:R-:W-:Y:S01]  /*5d30*/  @!P3 IMAD.IADD R251, R251, 0x1, -R2.reuse ;  /* 0x00000001fbfbb824 */ /* 0x100fe200078e0a02 */
[----:B------:R-:W-:Y:S01]  /*5d40*/  ISETP.GE.AND P3, PT, R16, RZ, PT ;  /* 0x000000ff1000720c */ /* 0x000fe20003f66270 */
[----:B------:R-:W-:Y:S01]  /*5d50*/  IMAD R16, R2, R7, R13 ;  /* 0x0000000702107224 */ /* 0x000fe200078e020d */
[----:B------:R-:W-:Y:S01]  /*5d60*/  IABS R13, R30 ;  /* 0x0000001e000d7213 */ /* 0x000fe20000000000 */
[--C-:B------:R-:W-:Y:S01]  /*5d70*/  @!P0 IMAD.IADD R14, R14, 0x1, -R2.reuse ;  /* 0x000000010e0e8824 */ /* 0x100fe200078e0a02 */
[----:B------:R-:W-:Y:S01]  /*5d80*/  ISETP.GE.AND P0, PT, R17, RZ, PT ;  /* 0x000000ff1100720c */ /* 0x000fe20003f06270 */
[--C-:B------:R-:W-:Y:S01]  /*5d90*/  @!P6 IMAD.IADD R8, R8, 0x1, -R2.reuse ;  /* 0x000000010808e824 */ /* 0x100fe200078e0a02 */
[C---:B------:R-:W-:Y:S01]  /*5da0*/  ISETP.GT.U32.AND P6, PT, R2.reuse, R16, PT ;  /* 0x000000100200720c */ /* 0x040fe20003fc4070 */
[----:B------:R-:W-:Y:S01]  /*5db0*/  @!P1 IMAD.MOV R251, RZ, RZ, -R251 ;  /* 0x000000fffffb9224 */ /* 0x000fe200078e0afb */
[----:B------:R-:W-:Y:S01]  /*5dc0*/  ISETP.GT.U32.AND P1, PT, R2, R14, PT ;  /* 0x0000000e0200720c */ /* 0x000fe20003f24070 */
[----:B------:R-:W-:Y:S01]  /*5dd0*/  @!P2 IMAD.IADD R12, R12, 0x1, -R2 ;  /* 0x000000010c0ca824 */ /* 0x000fe200078e0a02 */
[----:B------:R-:W-:Y:S01]  /*5de0*/  IABS R17, R24 ;  /* 0x0000001800117213 */ /* 0x000fe20000000000 */
[----:B------:R-:W-:-:S03]  /*5df0*/  IMAD.HI.U32 R10, R4, R33, RZ ;  /* 0x00000021040a7227 */ /* 0x000fc600078e00ff */
[----:B------:R-:W-:Y:S01]  /*5e00*/  ISETP.GT.U32.AND P2, PT, R2, R12, PT ;  /* 0x0000000c0200720c */ /* 0x000fe20003f44070 */
[----:B------:R-:W-:Y:S02]  /*5e10*/  IMAD.MOV R10, RZ, RZ, -R10 ;  /* 0x000000ffff0a7224 */ /* 0x000fe400078e0a0a */
[----:B------:R-:W-:-:S04]  /*5e20*/  IMAD.HI.U32 R7, R4, R37, RZ ;  /* 0x0000002504077227 */ /* 0x000fc800078e00ff */
[--C-:B------:R-:W-:Y:S02]  /*5e30*/  @!P6 IMAD.IADD R16, R16, 0x1, -R2.reuse ;  /* 0x000000011010e824 */ /* 0x100fe400078e0a02 */
[----:B------:R-:W-:Y:S01]  /*5e40*/  IMAD R33, R2, R10, R33 ;  /* 0x0000000a02217224 */ /* 0x000fe200078e0221 */
[----:B------:R-:W-:Y:S01]  /*5e50*/  LOP3.LUT R10, R5, 0xe4, RZ, 0xfc, !PT ;  /* 0x000000e4050a7812 */ /* 0x000fe200078efcff */
[----:B------:R-:W-:Y:S01]  /*5e60*/  @!P1 IMAD.IADD R14, R14, 0x1, -R2 ;  /* 0x000000010e0e9824 */ /* 0x000fe200078e0a02 */
[C---:B------:R-:W-:Y:S01]  /*5e70*/  ISETP.GT.U32.AND P6, PT, R2.reuse, R16, PT ;  /* 0x000000100200720c */ /* 0x040fe20003fc4070 */
[----:B------:R-:W-:Y:S01]  /*5e80*/  IMAD.MOV R7, RZ, RZ, -R7 ;  /* 0x000000ffff077224 */ /* 0x000fe200078e0a07 */
[----:B------:R-:W-:Y:S01]  /*5e90*/  IABS R27, R10 ;  /* 0x0000000a001b7213 */ /* 0x000fe20000000000 */
[----:B------:R-:W-:Y:S01]  /*5ea0*/  @!P3 IMAD.MOV R14, RZ, RZ, -R14 ;  /* 0x000000ffff0eb224 */ /* 0x000fe200078e0a0e */
[----:B------:R-:W-:Y:S01]  /*5eb0*/  ISETP.GT.U32.AND P3, PT, R2, R33, PT ;  /* 0x000000210200720c */ /* 0x000fe20003f64070 */
[----:B------:R-:W-:Y:S01]  /*5ec0*/  @!P2 IMAD.IADD R12, R12, 0x1, -R2 ;  /* 0x000000010c0ca824 */ /* 0x000fe200078e0a02 */
[----:B------:R-:W-:Y:S01]  /*5ed0*/  ISETP.GE.AND P2, PT, R11, RZ, PT ;  /* 0x000000ff0b00720c */ /* 0x000fe20003f46270 */
[----:B------:R-:W-:Y:S01]  /*5ee0*/  IMAD R37, R2, R7, R37 ;  /* 0x0000000702257224 */ /* 0x000fe200078e0225 */
[C---:B------:R-:W-:Y:S01]  /*5ef0*/  LOP3.LUT R7, R5.reuse, 0xe0, RZ, 0xfc, !PT ;  /* 0x000000e005077812 */ /* 0x040fe200078efcff */
[----:B------:R-:W-:Y:S01]  /*5f00*/  @!P4 IMAD.MOV R12, RZ, RZ, -R12 ;  /* 0x000000ffff0cc224 */ /* 0x000fe200078e0a0c */
[----:B------:R-:W-:Y:S01]  /*5f10*/  LOP3.LUT R11, R5, 0xe6, RZ, 0xfc, !PT ;  /* 0x000000e6050b7812 */ /* 0x000fe200078efcff */
[----:B------:R-:W-:Y:S01]  /*5f20*/  @!P5 IMAD.MOV R8, RZ, RZ, -R8 ;  /* 0x000000ffff08d224 */ /* 0x000fe200078e0a08 */
[----:B------:R-:W-:Y:S01]  /*5f30*/  ISETP.GE.AND P4, PT, R7, RZ, PT ;  /* 0x000000ff0700720c */ /* 0x000fe20003f86270 */
[----:B------:R-:W-:Y:S01]  /*5f40*/  @!P6 IMAD.IADD R16, R16, 0x1, -R2 ;  /* 0x000000011010e824 */ /* 0x000fe200078e0a02 */
[----:B------:R-:W-:-:S02]  /*5f50*/  IABS R35, R7 ;  /* 0x0000000700237213 */ /* 0x000fc40000000000 */
[----:B------:R-:W-:Y:S01]  /*5f60*/  LOP3.LUT R7, R5, 0xe2, RZ, 0xfc, !PT ;  /* 0x000000e205077812 */ /* 0x000fe200078efcff */
[----:B------:R-:W-:Y:S01]  /*5f70*/  @!P3 IMAD.IADD R33, R33, 0x1, -R2 ;  /* 0x000000012121b824 */ /* 0x000fe200078e0a02 */
[----:B------:R-:W-:Y:S01]  /*5f80*/  ISETP.GE.AND P5, PT, R15, RZ, PT ;  /* 0x000000ff0f00720c */ /* 0x000fe20003fa6270 */
[----:B------:R-:W-:Y:S01]  /*5f90*/  @!P0 IMAD.MOV R16, RZ, RZ, -R16 ;  /* 0x000000ffff108224 */ /* 0x000fe200078e0a10 */
[----:B------:R-:W-:Y:S02]  /*5fa0*/  ISETP.GE.AND P6, PT, R7, RZ, PT ;  /* 0x000000ff0700720c */ /* 0x000fe40003fc6270 */
[----:B------:R-:W-:Y:S01]  /*5fb0*/  IABS R31, R7 ;  /* 0x00000007001f7213 */ /* 0x000fe20000000000 */
[----:B------:R-:W-:Y:S01]  /*5fc0*/  IMAD.HI.U32 R7, R4, R35, RZ ;  /* 0x0000002304077227 */ /* 0x000fe200078e00ff */
[C---:B------:R-:W-:Y:S02]  /*5fd0*/  ISETP.GT.U32.AND P3, PT, R2.reuse, R33, PT ;  /* 0x000000210200720c */ /* 0x040fe40003f64070 */
[----:B------:R-:W-:Y:S01]  /*5fe0*/  ISETP.GT.U32.AND P1, PT, R2, R37, PT ;  /* 0x000000250200720c */ /* 0x000fe20003f24070 */
[----:B------:R-:W-:Y:S01]  /*5ff0*/  IMAD.MOV R7, RZ, RZ, -R7 ;  /* 0x000000ffff077224 */ /* 0x000fe200078e0a07 */
[----:B------:R-:W-:Y:S01]  /*6000*/  ISETP.GE.AND P0, PT, R10, RZ, PT ;  /* 0x000000ff0a00720c */ /* 0x000fe20003f06270 */
[----:B------:R-:W-:Y:S01]  /*6010*/  IMAD.HI.U32 R10, R4, R27, RZ ;  /* 0x0000001b040a7227 */ /* 0x000fe200078e00ff */
[----:B------:R-:W-:-:S02]  /*6020*/  IABS R29, R11 ;  /* 0x0000000b001d7213 */ /* 0x000fc40000000000 */
[----:B------:R-:W-:Y:S01]  /*6030*/  IABS R15, R26 ;  /* 0x0000001a000f7213 */ /* 0x000fe20000000000 */
[----:B------:R-:W-:Y:S02]  /*6040*/  IMAD R35, R2, R7, R35 ;  /* 0x0000000702237224 */ /* 0x000fe400078e0223 */
[----:B------:R-:W-:-:S04]  /*6050*/  IMAD.HI.U32 R7, R4, R31, RZ ;  /* 0x0000001f04077227 */ /* 0x000fc800078e00ff */
[----:B------:R-:W-:Y:S02]  /*6060*/  IMAD.MOV R7, RZ, RZ, -R7 ;  /* 0x000000ffff077224 */ /* 0x000fe400078e0a07 */
[----:B------:R-:W-:Y:S01]  /*6070*/  @!P3 IMAD.IADD R33, R33, 0x1, -R2 ;  /* 0x000000012121b824 */ /* 0x000fe200078e0a02 */
[----:B------:R-:W-:Y:S01]  /*6080*/  ISETP.GE.AND P3, PT, R11, RZ, PT ;  /* 0x000000ff0b00720c */ /* 0x000fe20003f66270 */
[C---:B------:R-:W-:Y:S02]  /*6090*/  IMAD R31, R2.reuse, R7, R31 ;  /* 0x00000007021f7224 */ /* 0x040fe400078e021f */
[----:B------:R-:W-:Y:S02]  /*60a0*/  @!P5 IMAD.MOV R33, RZ, RZ, -R33 ;  /* 0x000000ffff21d224 */ /* 0x000fe400078e0a21 */
[----:B------:R-:W-:Y:S01]  /*60b0*/  IMAD.MOV R10, RZ, RZ, -R10 ;  /* 0x000000ffff0a7224 */ /* 0x000fe200078e0a0a */
[----:B------:R-:W-:Y:S01]  /*60c0*/  ISETP.GT.U32.AND P5, PT, R2, R31, PT ;  /* 0x0000001f0200720c */ /* 0x000fe20003fa4070 */
[----:B------:R-:W-:-:S02]  /*60d0*/  @!P1 IMAD.IADD R37, R37, 0x1, -R2 ;  /* 0x0000000125259824 */ /* 0x000fc400078e0a02 */
[----:B------:R-:W-:Y:S01]  /*60e0*/  IMAD R27, R2, R10, R27 ;  /* 0x0000000a021b7224 */ /* 0x000fe200078e021b */
[----:B------:R-:W-:Y:S01]  /*60f0*/  LOP3.LUT R10, R5, 0xe8, RZ, 0xfc, !PT ;  /* 0x000000e8050a7812 */ /* 0x000fe200078efcff */
[----:B------:R-:W-:Y:S01]  /*6100*/  IMAD.HI.U32 R7, R4, R29, RZ ;  /* 0x0000001d04077227 */ /* 0x000fe200078e00ff */
[----:B------:R-:W-:Y:S02]  /*6110*/  ISETP.GT.U32.AND P1, PT, R2, R37, PT ;  /* 0x000000250200720c */ /* 0x000fe40003f24070 */
[----:B------:R-:W-:Y:S01]  /*6120*/  IABS R25, R10 ;  /* 0x0000000a00197213 */ /* 0x000fe20000000000 */
[----:B------:R-:W-:-:S04]  /*6130*/  IMAD.MOV R7, RZ, RZ, -R7 ;  /* 0x000000ffff077224 */ /* 0x000fc800078e0a07 */
[----:B------:R-:W-:Y:S02]  /*6140*/  @!P5 IMAD.IADD R31, R31, 0x1, -R2 ;  /* 0x000000011f1fd824 */ /* 0x000fe400078e0a02 */
[----:B------:R-:W-:Y:S02]  /*6150*/  IMAD R29, R2, R7, R29 ;  /* 0x00000007021d7224 */ /* 0x000fe400078e021d */
[----:B------:R-:W-:Y:S01]  /*6160*/  IMAD.HI.U32 R7, R4, R25, RZ ;  /* 0x0000001904077227 */ /* 0x000fe200078e00ff */
[----:B------:R-:W-:-:S03]  /*6170*/  ISETP.GT.U32.AND P5, PT, R2, R31, PT ;  /* 0x0000001f0200720c */ /* 0x000fc60003fa4070 */
[----:B------:R-:W-:Y:S01]  /*6180*/  @!P1 IMAD.IADD R37, R37, 0x1, -R2 ;  /* 0x0000000125259824 */ /* 0x000fe200078e0a02 */
[C---:B------:R-:W-:Y:S01]  /*6190*/  ISETP.GT.U32.AND P1, PT, R2.reuse, R35, PT ;  /* 0x000000230200720c */ /* 0x040fe20003f24070 */
[----:B------:R-:W-:Y:S02]  /*61a0*/  IMAD.MOV R7, RZ, RZ, -R7 ;  /* 0x000000ffff077224 */ /* 0x000fe400078e0a07 */
[----:B------:R-:W-:Y:S02]  /*61b0*/  @!P2 IMAD.MOV R37, RZ, RZ, -R37 ;  /* 0x000000ffff25a224 */ /* 0x000fe400078e0a25 */
[----:B------:R-:W-:-:S04]  /*61c0*/  IMAD R25, R2, R7, R25 ;  /* 0x0000000702197224 */ /* 0x000fc800078e0219 */
[----:B------:R-:W-:Y:S01]  /*61d0*/  @!P5 IMAD.IADD R31, R31, 0x1, -R2 ;  /* 0x000000011f1fd824 */ /* 0x000fe200078e0a02 */
[----:B------:R-:W-:-:S03]  /*61e0*/  ISETP.GT.U32.AND P5, PT, R2, R27, PT ;  /* 0x0000001b0200720c */ /* 0x000fc60003fa4070 */
[----:B------:R-:W-:Y:S01]  /*61f0*/  @!P1 IMAD.IADD R35, R35, 0x1, -R2 ;  /* 0x0000000123239824 */ /* 0x000fe200078e0a02 */
[----:B------:R-:W-:Y:S01]  /*6200*/  ISETP.GE.AND P1, PT, R10, RZ, PT ;  /* 0x000000ff0a00720c */ /* 0x000fe20003f26270 */
[----:B------:R-:W-:Y:S01]  /*6210*/  @!P6 IMAD.MOV R31, RZ, RZ, -R31 ;  /* 0x000000ffff1fe224 */ /* 0x000fe200078e0a1f */
[----:B------:R-:W-:Y:S02]  /*6220*/  LOP3.LUT R10, R5, 0xea, RZ, 0xfc, !PT ;  /* 0x000000ea050a7812 */ /* 0x000fe400078efcff */
[----:B------:R-:W-:Y:S02]  /*6230*/  ISETP.GT.U32.AND P2, PT, R2, R35, PT ;  /* 0x000000230200720c */ /* 0x000fe40003f44070 */
[----:B------:R-:W-:-:S03]  /*6240*/  IABS R23, R10 ;  /* 0x0000000a00177213 */ /* 0x000fc60000000000 */
[----:B------:R-:W-:Y:S02]  /*6250*/  @!P5 IMAD.IADD R27, R27, 0x1, -R2 ;  /* 0x000000011b1bd824 */ /* 0x000fe400078e0a02 */
[----:B------:R-:W-:-:S03]  /*6260*/  IMAD.HI.U32 R7, R4, R23, RZ ;  /* 0x0000001704077227 */ /* 0x000fc600078e00ff */
[----:B------:R-:W-:Y:S01]  /*6270*/  ISETP.GT.U32.AND P5, PT, R2, R27, PT ;  /* 0x0000001b0200720c */ /* 0x000fe20003fa4070 */
[----:B------:R-:W-:Y:S02]  /*6280*/  IMAD.MOV R7, RZ, RZ, -R7 ;  /* 0x000000ffff077224 */ /* 0x000fe400078e0a07 */
[----:B------:R-:W-:Y:S01]  /*6290*/  @!P2 IMAD.IADD R35, R35, 0x1, -R2 ;  /* 0x000000012323a824 */ /* 0x000fe200078e0a02 */
[----:B------:R-:W-:Y:S01]  /*62a0*/  ISETP.GE.AND P2, PT, R10, RZ, PT ;  /* 0x000000ff0a00720c */ /* 0x000fe20003f46270 */
[----:B------:R-:W-:Y:S02]  /*62b0*/  IMAD R23, R2, R7, R23 ;  /* 0x0000000702177224 */ /* 0x000fe400078e0217 */
[----:B------:R-:W-:-:S03]  /*62c0*/  IMAD.HI.U32 R10, R4, R21, RZ ;  /* 0x00000015040a7227 */ /* 0x000fc600078e00ff */
[----:B------:R-:W-:Y:S01]  /*62d0*/  ISETP.GT.U32.AND P6, PT, R2, R23, PT ;  /* 0x000000170200720c */ /* 0x000fe20003fc4070 */
[----:B------:R-:W-:-:S04]  /*62e0*/  IMAD.HI.U32 R7, R4, R17, RZ ;  /* 0x0000001104077227 */ /* 0x000fc800078e00ff */
[----:B------:R-:W-:Y:S01]  /*62f0*/  @!P5 IMAD.IADD R27, R27, 0x1, -R2 ;  /* 0x000000011b1bd824 */ /* 0x000fe200078e0a02 */
[C---:B------:R-:W-:Y:S01]  /*6300*/  ISETP.GT.U32.AND P5, PT, R2.reuse, R29, PT ;  /* 0x0000001d0200720c */ /* 0x040fe20003fa4070 */
[----:B------:R-:W-:Y:S02]  /*6310*/  @!P4 IMAD.MOV R35, RZ, RZ, -R35 ;  /* 0x000000ffff23c224 */ /* 0x000fe400078e0a23 */
[----:B------:R-:W-:Y:S02]  /*6320*/  IMAD.MOV R10, RZ, RZ, -R10 ;  /* 0x000000ffff0a7224 */ /* 0x000fe400078e0a0a */
[----:B------:R-:W-:Y:S02]  /*6330*/  IMAD.MOV R7, RZ, RZ, -R7 ;  /* 0x000000ffff077224 */ /* 0x000fe400078e0a07 */
[C---:B------:R-:W-:Y:S02]  /*6340*/  IMAD R21, R2.reuse, R10, R21 ;  /* 0x0000000a02157224 */ /* 0x040fe400078e0215 */
[----:B------:R-:W-:-:S02]  /*6350*/  IMAD R17, R2, R7, R17 ;  /* 0x0000000702117224 */ /* 0x000fc400078e0211 */
[----:B------:R-:W-:-:S04]  /*6360*/  IMAD.HI.U32 R7, R4, R19, RZ ;  /* 0x0000001304077227 */ /* 0x000fc800078e00ff */
[----:B------:R-:W-:Y:S01]  /*6370*/  @!P5 IMAD.IADD R29, R29, 0x1, -R2 ;  /* 0x000000011d1dd824 */ /* 0x000fe200078e0a02 */
[C---:B------:R-:W-:Y:S01]  /*6380*/  ISETP.GT.U32.AND P5, PT, R2.reuse, R25, PT ;  /* 0x000000190200720c */ /* 0x040fe20003fa4070 */
[----:B------:R-:W-:Y:S01]  /*6390*/  @!P0 IMAD.MOV R27, RZ, RZ, -R27 ;  /* 0x000000ffff1b8224 */ /* 0x000fe200078e0a1b */
[C---:B------:R-:W-:Y:S01]  /*63a0*/  ISETP.GT.U32.AND P0, PT, R2.reuse, R21, PT ;  /* 0x000000150200720c */ /* 0x040fe20003f04070 */
[----:B------:R-:W-:Y:S01]  /*63b0*/  IMAD.MOV R7, RZ, RZ, -R7 ;  /* 0x000000ffff077224 */ /* 0x000fe200078e0a07 */
[----:B------:R-:W-:Y:S01]  /*63c0*/  ISETP.GT.U32.AND P4, PT, R2, R29, PT ;  /* 0x0000001d0200720c */ /* 0x000fe20003f84070 */
[----:B------:R-:W-:-:S04]  /*63d0*/  IMAD.HI.U32 R10, R4, R15, RZ ;  /* 0x0000000f040a7227 */ /* 0x000fc800078e00ff */
[----:B------:R-:W-:Y:S02]  /*63e0*/  IMAD R19, R2, R7, R19 ;  /* 0x0000000702137224 */ /* 0x000fe400078e0213 */
[----:B------:R-:W-:-:S04]  /*63f0*/  IMAD.HI.U32 R7, R4, R13, RZ ;  /* 0x0000000d04077227 */ /* 0x000fc800078e00ff */
[--C-:B------:R-:W-:Y:S02]  /*6400*/  @!P5 IMAD.IADD R25, R25, 0x1, -R2.reuse ;  /* 0x000000011919d824 */ /* 0x100fe400078e0a02 */
[----:B------:R-:W-:Y:S01]  /*6410*/  @!P4 IMAD.IADD R29, R29, 0x1, -R2 ;  /* 0x000000011d1dc824 */ /* 0x000fe200078e0a02 */
[C---:B------:R-:W-:Y:S01]  /*6420*/  ISETP.GT.U32.AND P4, PT, R2.reuse, R17, PT ;  /* 0x000000110200720c */ /* 0x040fe20003f84070 */
[----:B------:R-:W-:Y:S01]  /*6430*/  IMAD.MOV R10, RZ, RZ, -R10 ;  /* 0x000000ffff0a7224 */ /* 0x000fe200078e0a0a */
[C---:B------:R-:W-:Y:S01]  /*6440*/  ISETP.GT.U32.AND P5, PT, R2.reuse, R25, PT ;  /* 0x000000190200720c */ /* 0x040fe20003fa4070 */
[----:B------:R-:W-:Y:S02]  /*6450*/  IMAD.MOV R11, RZ, RZ, -R7 ;  /* 0x000000ffff0b7224 */ /* 0x000fe400078e0a07 */
[----:B------:R-:W-:Y:S01]  /*6460*/  @!P6 IMAD.IADD R23, R23, 0x1, -R2 ;  /* 0x000000011717e824 */ /* 0x000fe200078e0a02 */
[C---:B------:R-:W-:Y:S01]  /*6470*/  ISETP.GT.U32.AND P6, PT, R2.reuse, R19, PT ;  /* 0x000000130200720c */ /* 0x040fe20003fc4070 */
[----:B------:R-:W-:-:S02]  /*6480*/  IMAD R15, R2, R10, R15 ;  /* 0x0000000a020f7224 */ /* 0x000fc400078e020f */
[----:B------:R-:W-:-:S04]  /*6490*/  IMAD.HI.U32 R7, R4, R18, RZ ;  /* 0x0000001204077227 */ /* 0x000fc800078e00ff */
[----:B------:R-:W-:-:S04]  /*64a0*/  IMAD.HI.U32 R10, R4, R20, RZ ;  /* 0x00000014040a7227 */ /* 0x000fc800078e00ff */
[----:B------:R-:W-:Y:S01]  /*64b0*/  @!P0 IMAD.IADD R21, R21, 0x1, -R2 ;  /* 0x0000000115158824 */ /* 0x000fe200078e0a02 */
[C---:B------:R-:W-:Y:S01]  /*64c0*/  ISETP.GT.U32.AND P0, PT, R2.reuse, R23, PT ;  /* 0x000000170200720c */ /* 0x040fe20003f04070 */
[----:B------:R-:W-:Y:S02]  /*64d0*/  IMAD.MOV R7, RZ, RZ, -R7 ;  /* 0x000000ffff077224 */ /* 0x000fe400078e0a07 */
[----:B------:R-:W-:Y:S02]  /*64e0*/  IMAD.MOV R10, RZ, RZ, -R10 ;  /* 0x000000ffff0a7224 */ /* 0x000fe400078e0a0a */
[--C-:B------:R-:W-:Y:S01]  /*64f0*/  @!P5 IMAD.IADD R25, R25, 0x1, -R2.reuse ;  /* 0x000000011919d824 */ /* 0x100fe200078e0a02 */
[C---:B------:R-:W-:Y:S01]  /*6500*/  ISETP.GT.U32.AND P5, PT, R2.reuse, R15, PT ;  /* 0x0000000f0200720c */ /* 0x040fe20003fa4070 */
[C---:B------:R-:W-:Y:S02]  /*6510*/  IMAD R13, R2.reuse, R11, R13 ;  /* 0x0000000b020d7224 */ /* 0x040fe400078e020d */
[----:B------:R-:W-:Y:S01]  /*6520*/  @!P4 IMAD.IADD R17, R17, 0x1, -R2 ;  /* 0x000000011111c824 */ /* 0x000fe200078e0a02 */
[C---:B------:R-:W-:Y:S01]  /*6530*/  ISETP.GT.U32.AND P4, PT, R2.reuse, R21, PT ;  /* 0x000000150200720c */ /* 0x040fe20003f84070 */
[----:B------:R-:W-:-:S02]  /*6540*/  IMAD R11, R2, R7, R18 ;  /* 0x00000007020b7224 */ /* 0x000fc400078e0212 */
[C---:B------:R-:W-:Y:S01]  /*6550*/  IMAD R7, R2.reuse, R10, R20 ;  /* 0x0000000a02077224 */ /* 0x040fe200078e0214 */
[----:B------:R-:W-:Y:S01]  /*6560*/  LOP3.LUT R20, R5, 0xfc, RZ, 0xfc, !PT ;  /* 0x000000fc05147812 */ /* 0x000fe200078efcff */
[--C-:B------:R-:W-:Y:S01]  /*6570*/  @!P0 IMAD.IADD R23, R23, 0x1, -R2.reuse ;  /* 0x0000000117178824 */ /* 0x100fe200078e0a02 */
[----:B------:R-:W-:Y:S01]  /*6580*/  IABS R10, R36 ;  /* 0x00000024000a7213 */ /* 0x000fe20000000000 */
[--C-:B------:R-:W-:Y:S01]  /*6590*/  @!P6 IMAD.IADD R19, R19, 0x1, -R2.reuse ;  /* 0x000000011313e824 */ /* 0x100fe200078e0a02 */
[----:B------:R-:W-:Y:S01]  /*65a0*/  IABS R18, R20 ;  /* 0x0000001400127213 */ /* 0x000fe20000000000 */
[----:B------:R-:W-:Y:S01]  /*65b0*/  @!P5 IMAD.IADD R15, R15, 0x1, -R2 ;  /* 0x000000010f0fd824 */ /* 0x000fe200078e0a02 */
[----:B------:R-:W-:Y:S01]  /*65c0*/  ISETP.GT.U32.AND P0, PT, R2, R13, PT ;  /* 0x0000000d0200720c */ /* 0x000fe20003f04070 */
[----:B------:R-:W-:Y:S01]  /*65d0*/  IMAD.HI.U32 R5, R4, R10, RZ ;  /* 0x0000000a04057227 */ /* 0x000fe200078e00ff */
[C---:B------:R-:W-:Y:S02]  /*65e0*/  ISETP.GT.U32.AND P5, PT, R2.reuse, R17, PT ;  /* 0x000000110200720c */ /* 0x040fe40003fa4070 */
[----:B------:R-:W-:Y:S01]  /*65f0*/  ISETP.GT.U32.AND P6, PT, R2, R15, PT ;  /* 0x0000000f0200720c */ /* 0x000fe20003fc4070 */
[----:B------:R-:W-:-:S04]  /*6600*/  IMAD.HI.U32 R4, R4, R18, RZ ;  /* 0x0000001204047227 */ /* 0x000fc800078e00ff */
[----:B------:R-:W-:Y:S01]  /*6610*/  @!P4 IMAD.IADD R21, R21, 0x1, -R2 ;  /* 0x000000011515c824 */ /* 0x000fe200078e0a02 */
[C---:B------:R-:W-:Y:S01]  /*6620*/  ISETP.GT.U32.AND P4, PT, R2.reuse, R11, PT ;  /* 0x0000000b0200720c */ /* 0x040fe20003f84070 */
[----:B------:R-:W-:Y:S02]  /*6630*/  IMAD.MOV R5, RZ, RZ, -R5 ;  /* 0x000000ffff057224 */ /* 0x000fe400078e0a05 */
[----:B------:R-:W-:Y:S02]  /*6640*/  IMAD.MOV R4, RZ, RZ, -R4 ;  /* 0x000000ffff047224 */ /* 0x000fe400078e0a04 */
[C---:B------:R-:W-:Y:S02]  /*6650*/  IMAD R5, R2.reuse, R5, R10 ;  /* 0x0000000502057224 */ /* 0x040fe400078e020a */
[C---:B------:R-:W-:Y:S01]  /*6660*/  IMAD R10, R2.reuse, R4, R18 ;  /* 0x00000004020a7224 */ /* 0x040fe200078e0212 */
[----:B------:R-:W-:Y:S01]  /*6670*/  LOP3.LUT R4, RZ, R9, RZ, 0x33, !PT ;  /* 0x00000009ff047212 */ /* 0x000fe200078e33ff */
[----:B------:R-:W-:Y:S01]  /*6680*/  @!P3 IMAD.MOV R29, RZ, RZ, -R29 ;  /* 0x000000ffff1db224 */ /* 0x000fe200078e0a1d */
[C---:B------:R-:W-:Y:S01]  /*6690*/  ISETP.GT.U32.AND P3, PT, R2.reuse, R19, PT ;  /* 0x000000130200720c */ /* 0x040fe20003f64070 */
[--C-:B------:R-:W-:Y:S01]  /*66a0*/  @!P0 IMAD.IADD R13, R13, 0x1, -R2.reuse ;  /* 0x000000010d0d8824 */ /* 0x100fe200078e0a02 */
[----:B------:R-:W-:Y:S01]  /*66b0*/  ISETP.GT.U32.AND P0, PT, R2, R10, PT ;  /* 0x0000000a0200720c */ /* 0x000fe20003f04070 */
        /* <DEDUP_REMOVED lines=8> */
[----:B------:R-:W-:-:S02]  /*6740*/  @!P2 IMAD.MOV R23, RZ, RZ, -R23 ;  /* 0x000000ffff17a224 */ /* 0x000fc400078e0a17 */
[--C-:B------:R-:W-:Y:S01]  /*6750*/  @!P3 IMAD.IADD R19, R19, 0x1, -R2.reuse ;  /* 0x000000011313b824 */ /* 0x100fe200078e0a02 */
[----:B------:R-:W-:Y:S01]  /*6760*/  ISETP.GE.AND P3, PT, R22, RZ, PT ;  /* 0x000000ff1600720c */ /* 0x000fe20003f66270 */
[--C-:B------:R-:W-:Y:S01]  /*6770*/  @!P0 IMAD.IADD R10, R10, 0x1, -R2.reuse ;  /* 0x000000010a0a8824 */ /* 0x100fe200078e0a02 */
[C---:B------:R-:W-:Y:S01]  /*6780*/  ISETP.GT.U32.AND P0, PT, R2.reuse, R13, PT ;  /* 0x0000000d0200720c */ /* 0x040fe20003f04070 */
[----:B------:R-:W-:Y:S02]  /*6790*/  @!P4 IMAD.MOV R17, RZ, RZ, -R17 ;  /* 0x000000ffff11c224 */ /* 0x000fe400078e0a11 */
[--C-:B------:R-:W-:Y:S01]  /*67a0*/  @!P5 IMAD.IADD R7, R7, 0x1, -R2.reuse ;  /* 0x000000010707d824 */ /* 0x100fe200078e0a02 */
[----:B------:R-:W-:Y:S01]  /*67b0*/  ISETP.GT.U32.AND P4, PT, R2, R10, PT ;  /* 0x0000000a0200720c */ /* 0x000fe20003f84070 */
[--C-:B------:R-:W-:Y:S01]  /*67c0*/  @!P6 IMAD.IADD R5, R5, 0x1, -R2.reuse ;  /* 0x000000010505e824 */ /* 0x100fe200078e0a02 */
[----:B------:R-:W-:Y:S01]  /*67d0*/  ISETP.GE.AND P5, PT, R26, RZ, PT ;  /* 0x000000ff1a00720c */ /* 0x000fe20003fa6270 */
[----:B------:R-:W-:Y:S01]  /*67e0*/  @!P1 IMAD.IADD R11, R11, 0x1, -R2 ;  /* 0x000000010b0b9824 */ /* 0x000fe200078e0a02 */
[----:B------:R-:W-:-:S02]  /*67f0*/  ISETP.GT.U32.AND P2, PT, R2, R7, PT ;  /* 0x000000070200720c */ /* 0x000fc40003f44070 */
[----:B------:R-:W-:Y:S01]  /*6800*/  ISETP.GE.AND P6, PT, R28, RZ, PT ;  /* 0x000000ff1c00720c */ /* 0x000fe20003fc6270 */
[----:B------:R-:W-:Y:S01]  /*6810*/  @!P3 IMAD.MOV R21, RZ, RZ, -R21 ;  /* 0x000000ffff15b224 */ /* 0x000fe200078e0a15 */
[----:B------:R-:W-:Y:S01]  /*6820*/  ISETP.GT.U32.AND P3, PT, R2, R5, PT ;  /* 0x000000050200720c */ /* 0x000fe20003f64070 */
[--C-:B------:R-:W-:Y:S01]  /*6830*/  @!P0 IMAD.IADD R13, R13, 0x1, -R2.reuse ;  /* 0x000000010d0d8824 */ /* 0x100fe200078e0a02 */
[----:B------:R-:W-:Y:S01]  /*6840*/  ISETP.GE.AND P0, PT, R32, RZ, PT ;  /* 0x000000ff2000720c */ /* 0x000fe20003f06270 */
[----:B------:R-:W-:Y:S01]  /*6850*/  IMAD R28, R58, 0x44, RZ ;  /* 0x000000443a1c7824 */ /* 0x000fe200078e02ff */
[----:B------:R-:W-:Y:S01]  /*6860*/  ISETP.GE.AND P1, PT, R34, RZ, PT ;  /* 0x000000ff2200720c */ /* 0x000fe20003f26270 */
[--C-:B------:R-:W-:Y:S01]  /*6870*/  @!P4 IMAD.IADD R10, R10, 0x1, -R2.reuse ;  /* 0x000000010a0ac824 */ /* 0x100fe200078e0a02 */
[----:B------:R-:W-:Y:S01]  /*6880*/  ISETP.NE.AND P4, PT, R9, RZ, PT ;  /* 0x000000ff0900720c */ /* 0x000fe20003f85270 */
[----:B------:R-:W-:Y:S01]  /*6890*/  @!P5 IMAD.MOV R15, RZ, RZ, -R15 ;  /* 0x000000ffff0fd224 */ /* 0x000fe200078e0a0f */
[----:B------:R-:W-:Y:S01]  /*68a0*/  ISETP.GE.AND P5, PT, R30, RZ, PT ;  /* 0x000000ff1e00720c */ /* 0x000fe20003fa6270 */
[--C-:B------:R-:W-:Y:S01]  /*68b0*/  @!P2 IMAD.IADD R7, R7, 0x1, -R2.reuse ;  /* 0x000000010707a824 */ /* 0x100fe200078e0a02 */
[C---:B------:R-:W-:Y:S01]  /*68c0*/  SEL R179, R4.reuse, R179, !P4 ;  /* 0x000000b304b37207 */ /* 0x040fe20006000000 */
[----:B------:R-:W-:Y:S01]  /*68d0*/  @!P6 IMAD.MOV R19, RZ, RZ, -R19 ;  /* 0x000000ffff13e224 */ /* 0x000fe200078e0a13 */
[C---:B------:R-:W-:Y:S01]  /*68e0*/  SEL R183, R4.reuse, R183, !P4 ;  /* 0x000000b704b77207 */ /* 0x040fe20006000000 */
[----:B------:R-:W-:Y:S01]  /*68f0*/  @!P3 IMAD.IADD R5, R5, 0x1, -R2 ;  /* 0x000000010505b824 */ /* 0x000fe200078e0a02 */
[C---:B------:R-:W-:Y:S01]  /*6900*/  SEL R6, R4.reuse, R99, !P4 ;  /* 0x0000006304067207 */ /* 0x040fe20006000000 */
[----:B------:R-:W-:Y:S01]  /*6910*/  IMAD R2, R3, UR5, RZ ;  /* 0x0000000503027c24 */ /* 0x000fe2000f8e02ff */
[C---:B------:R-:W-:Y:S01]  /*6920*/  SEL R3, R4.reuse, R101, !P4 ;  /* 0x0000006504037207 */ /* 0x040fe20006000000 */
[----:B------:R-:W-:Y:S01]  /*6930*/  STL [R1+0x690], R179 ;  /* 0x000690b301007387 */ /* 0x000fe20000100800 */
[----:B------:R-:W-:Y:S01]  /*6940*/  SEL R18, R4, R103, !P4 ;  /* 0x0000006704127207 */ /* 0x000fe20006000000 */
[----:B------:R-:W-:Y:S01]  /*6950*/  IMAD.MOV.U32 R9, RZ, RZ, R7 ;  /* 0x000000ffff097224 */ /* 0x000fe200078e0007 */
[----:B------:R-:W-:Y:S01]  /*6960*/  ISETP.GE.AND P2, PT, R36, RZ, PT ;  /* 0x000000ff2400720c */ /* 0x000fe20003f46270 */
[----:B------:R-:W-:Y:S01]  /*6970*/  STL [R1+0x694], R183 ;  /* 0x000694b701007387 */ /* 0x000fe20000100800 */
[----:B------:R-:W-:Y:S01]  /*6980*/  ISETP.GE.AND P3, PT, R20, RZ, PT ;  /* 0x000000ff1400720c */ /* 0x000fe20003f66270 */
[----:B------:R-:W-:Y:S01]  /*6990*/  @!P5 IMAD.MOV R13, RZ, RZ, -R13 ;  /* 0x000000ffff0dd224 */ /* 0x000fe200078e0a0d */
[C---:B------:R-:W-:Y:S01]  /*69a0*/  SEL R109, R4.reuse, R109, !P4 ;  /* 0x0000006d046d7207 */ /* 0x040fe20006000000 */
[----:B------:R1:W-:Y:S01]  /*69b0*/  STL [R1+0x7c], R6 ;  /* 0x00007c0601007387 */ /* 0x0003e20000100800 */
[----:B------:R-:W-:Y:S01]  /*69c0*/  @!P0 IMAD.MOV R11, RZ, RZ, -R11 ;  /* 0x000000ffff0b8224 */ /* 0x000fe200078e0a0b */
[C---:B------:R-:W-:Y:S01]  /*69d0*/  SEL R111, R4.reuse, R111, !P4 ;  /* 0x0000006f046f7207 */ /* 0x040fe20006000000 */
[----:B------:R-:W-:Y:S01]  /*69e0*/  @!P1 IMAD.MOV R9, RZ, RZ, -R9 ;  /* 0x000000ffff099224 */ /* 0x000fe200078e0a09 */
[----:B------:R2:W-:Y:S01]  /*69f0*/  STL [R1+0x94], R3 ;  /* 0x0000940301007387 */ /* 0x0005e20000100800 */
[----:B------:R-:W-:Y:S01]  /*6a00*/  IMAD.MOV.U32 R7, RZ, RZ, R5 ;  /* 0x000000ffff077224 */ /* 0x000fe200078e0005 */
[C---:B------:R-:W-:Y:S01]  /*6a10*/  SEL R113, R4.reuse, R113, !P4 ;  /* 0x0000007104717207 */ /* 0x040fe20006000000 */
[----:B------:R-:W-:Y:S01]  /*6a20*/  IMAD.MOV.U32 R5, RZ, RZ, R10 ;  /* 0x000000ffff057224 */ /* 0x000fe200078e000a */
[----:B------:R3:W-:Y:S01]  /*6a30*/  STL [R1+0xb0], R18 ;  /* 0x0000b01201007387 */ /* 0x0007e20000100800 */
[----:B------:R-:W-:Y:S01]  /*6a40*/  @!P2 IMAD.MOV R7, RZ, RZ, -R7 ;  /* 0x000000ffff07a224 */ /* 0x000fe200078e0a07 */
[C---:B-1----:R-:W-:Y:S01]  /*6a50*/  SEL R6, R4.reuse, R105, !P4 ;  /* 0x0000006904067207 */ /* 0x042fe20006000000 */
[----:B------:R-:W-:Y:S01]  /*6a60*/  @!P3 IMAD.MOV R5, RZ, RZ, -R5 ;  /* 0x000000ffff05b224 */ /* 0x000fe200078e0a05 */
[----:B------:R-:W-:Y:S01]  /*6a70*/  SEL R10, R4, R39, !P4 ;  /* 0x00000027040a7207 */ /* 0x000fe20006000000 */
[----:B------:R-:W-:Y:S01]  /*6a80*/  IMAD R30, R58, 0x48, RZ ;  /* 0x000000483a1e7824 */ /* 0x000fe200078e02ff */
[C---:B--2---:R-:W-:Y:S01]  /*6a90*/  SEL R3, R4.reuse, R107, !P4 ;  /* 0x0000006b04037207 */ /* 0x044fe20006000000 */
[----:B------:R1:W-:Y:S01]  /*6aa0*/  STL [R1+0xc0], R6 ;  /* 0x0000c00601007387 */ /* 0x0003e20000100800 */
[----:B------:R-:W-:Y:S01]  /*6ab0*/  SEL R115, R4, R115, !P4 ;  /* 0x0000007304737207 */ /* 0x000fe20006000000 */
[----:B------:R-:W-:Y:S01]  /*6ac0*/  IMAD R10, R10, UR16, RZ ;  /* 0x000000100a0a7c24 */ /* 0x000fe2000f8e02ff */
[C---:B---3--:R-:W-:Y:S01]  /*6ad0*/  SEL R18, R4.reuse, R249, !P4 ;  /* 0x000000f904127207 */ /* 0x048fe20006000000 */
[----:B------:R2:W-:Y:S01]  /*6ae0*/  STL [R1+0xd0], R3 ;  /* 0x0000d00301007387 */ /* 0x0005e20000100800 */
[C---:B------:R-:W-:Y:S01]  /*6af0*/  SEL R117, R4.reuse, R117, !P4 ;  /* 0x0000007504757207 */ /* 0x040fe20006000000 */
[----:B------:R-:W-:Y:S01]  /*6b00*/  IMAD.U32 R249, RZ, RZ, UR67 ;  /* 0x00000043fff97e24 */ /* 0x000fe2000f8e00ff */
[C---:B------:R-:W-:Y:S01]  /*6b10*/  SEL R119, R4.reuse, R119, !P4 ;  /* 0x0000007704777207 */ /* 0x040fe20006000000 */
[----:B------:R-:W-:Y:S01]  /*6b20*/  STL [R1+0xe0], R18 ;  /* 0x0000e01201007387 */ /* 0x000fe20000100800 */
[----:B------:R-:W-:Y:S01]  /*6b30*/  SEL R121, R4, R121, !P4 ;  /* 0x0000007904797207 */ /* 0x000fe20006000000 */
[----:B------:R-:W-:Y:S01]  /*6b40*/  IMAD R34, R58, 0x50, RZ ;  /* 0x000000503a227824 */ /* 0x000fe200078e02ff */
[C---:B-1----:R-:W-:Y:S01]  /*6b50*/  SEL R6, R4.reuse, R251, !P4 ;  /* 0x000000fb04067207 */ /* 0x042fe20006000000 */
[----:B------:R-:W-:Y:S01]  /*6b60*/  IMAD.U32 R251, RZ, RZ, UR29 ;  /* 0x0000001dfffb7e24 */ /* 0x000fe2000f8e00ff */
[----:B------:R-:W-:Y:S01]  /*6b70*/  SEL R123, R4, R123, !P4 ;  /* 0x0000007b047b7207 */ /* 0x000fe20006000000 */
[----:B------:R-:W-:Y:S01]  /*6b80*/  IMAD R32, R58, 0x4c, RZ ;  /* 0x0000004c3a207824 */ /* 0x000fe200078e02ff */
[C---:B--2---:R-:W-:Y:S01]  /*6b90*/  SEL R3, R4.reuse, R8, !P4 ;  /* 0x0000000804037207 */ /* 0x044fe20006000000 */
[----:B------:R1:W-:Y:S01]  /*6ba0*/  STL [R1+0xf0], R6 ;  /* 0x0000f00601007387 */ /* 0x0003e20000100800 */
[----:B------:R-:W-:Y:S01]  /*6bb0*/  SEL R8, R4, R12, !P4 ;  /* 0x0000000c04087207 */ /* 0x000fe20006000000 */
[----:B------:R-:W-:Y:S01]  /*6bc0*/  IMAD R36, R58, 0x54, RZ ;  /* 0x000000543a247824 */ /* 0x000fe200078e02ff */
[C---:B------:R-:W-:Y:S01]  /*6bd0*/  SEL R125, R4.reuse, R125, !P4 ;  /* 0x0000007d047d7207 */ /* 0x040fe20006000000 */
[----:B------:R2:W-:Y:S01]  /*6be0*/  STL [R1+0x100], R3 ;  /* 0x0001000301007387 */ /* 0x0005e20000100800 */
[C---:B------:R-:W-:Y:S01]  /*6bf0*/  SEL R127, R4.reuse, R127, !P4 ;  /* 0x0000007f047f7207 */ /* 0x040fe20006000000 */
[----:B------:R-:W-:Y:S01]  /*6c00*/  IMAD.U32 R39, RZ, RZ, UR52 ;  /* 0x00000034ff277e24 */ /* 0x000fe2000f8e00ff */
[C---:B------:R-:W-:Y:S01]  /*6c10*/  SEL R129, R4.reuse, R129, !P4 ;  /* 0x0000008104817207 */ /* 0x040fe20006000000 */
[----:B------:R3:W-:Y:S01]  /*6c20*/  STL [R1+0x10c], R8 ;  /* 0x00010c0801007387 */ /* 0x0007e20000100800 */
[C---:B------:R-:W-:Y:S01]  /*6c30*/  SEL R131, R4.reuse, R131, !P4 ;  /* 0x0000008304837207 */ /* 0x040fe20006000000 */
[----:B------:R-:W-:Y:S01]  /*6c40*/  IMAD.U32 R99, RZ, RZ, UR21 ;  /* 0x00000015ff637e24 */ /* 0x000fe2000f8e00ff */
[C---:B-1----:R-:W-:Y:S01]  /*6c50*/  SEL R6, R4.reuse, R14, !P4 ;  /* 0x0000000e04067207 */ /* 0x042fe20006000000 */
[----:B------:R-:W-:Y:S01]  /*6c60*/  IMAD.U32 R107, RZ, RZ, UR20 ;  /* 0x00000014ff6b7e24 */ /* 0x000fe2000f8e00ff */
[C---:B------:R-:W-:Y:S01]  /*6c70*/  SEL R133, R4.reuse, R133, !P4 ;  /* 0x0000008504857207 */ /* 0x040fe20006000000 */
[----:B------:R-:W-:Y:S01]  /*6c80*/  IMAD R111, R111, UR16, RZ ;  /* 0x000000106f6f7c24 */ /* 0x000fe2000f8e02ff */
[C---:B--2---:R-:W-:Y:S01]  /*6c90*/  SEL R3, R4.reuse, R16, !P4 ;  /* 0x0000001004037207 */ /* 0x044fe20006000000 */
[----:B------:R1:W-:Y:S01]  /*6ca0*/  STL [R1+0x114], R6 ;  /* 0x0001140601007387 */ /* 0x0003e20000100800 */
[C---:B------:R-:W-:Y:S01]  /*6cb0*/  SEL R135, R4.reuse, R135, !P4 ;  /* 0x0000008704877207 */ /* 0x040fe20006000000 */
[----:B------:R-:W-:Y:S01]  /*6cc0*/  IMAD.U32 R105, RZ, RZ, UR68 ;  /* 0x00000044ff697e24 */ /* 0x000fe2000f8e00ff */
[C---:B---3--:R-:W-:Y:S01]  /*6cd0*/  SEL R8, R4.reuse, R37, !P4 ;  /* 0x0000002504087207 */ /* 0x048fe20006000000 */
[----:B------:R2:W-:Y:S01]  /*6ce0*/  STL [R1+0x124], R3 ;  /* 0x0001240301007387 */ /* 0x0005e20000100800 */
[C---:B------:R-:W-:Y:S01]  /*6cf0*/  SEL R137, R4.reuse, R137, !P4 ;  /* 0x0000008904897207 */ /* 0x040fe20006000000 */
[----:B------:R-:W-:Y:S01]  /*6d00*/  IMAD.U32 R37, RZ, RZ, UR53 ;  /* 0x00000035ff257e24 */ /* 0x000fe2000f8e00ff */
[C---:B------:R-:W-:Y:S01]  /*6d10*/  SEL R139, R4.reuse, R139, !P4 ;  /* 0x0000008b048b7207 */ /* 0x040fe20006000000 */
[----:B------:R3:W-:Y:S01]  /*6d20*/  STL [R1+0x134], R8 ;  /* 0x0001340801007387 */ /* 0x0007e20000100800 */
[C---:B------:R-:W-:Y:S01]  /*6d30*/  SEL R141, R4.reuse, R141, !P4 ;  /* 0x0000008d048d7207 */ /* 0x040fe20006000000 */
[----:B------:R-:W-:Y:S01]  /*6d40*/  IMAD R109, R109, UR16, RZ ;  /* 0x000000106d6d7c24 */ /* 0x000fe2000f8e02ff */
        /* <DEDUP_REMOVED lines=51> */
[----:B------:R-:W-:Y:S01]  /*7080*/  IMAD.U32 R41, RZ, RZ, UR51 ;  /* 0x00000033ff297e24 */ /* 0x000fe2000f8e00ff */
        /* <DEDUP_REMOVED lines=18> */
[----:B------:R-:W-:Y:S01]  /*71b0*/  SEL R192, R4, R53, !P4 ;  /* 0x0000003504c07207 */ /* 0x000fe20006000000 */
[----:B---3--:R-:W-:Y:S01]  /*71c0*/  IMAD R8, R0, UR7, RZ ;  /* 0x0000000700087c24 */ /* 0x008fe2000f8e02ff */
[C---:B------:R-:W-:Y:S01]  /*71d0*/  SEL R191, R4.reuse, R191, !P4 ;  /* 0x000000bf04bf7207 */ /* 0x040fe20006000000 */
[----:B------:R2:W-:Y:S01]  /*71e0*/  STL [R1+0x21c], R3 ;  /* 0x00021c0301007387 */ /* 0x0005e20000100800 */
[C---:B------:R-:W-:Y:S01]  /*71f0*/  SEL R196, R4.reuse, R55, !P4 ;  /* 0x0000003704c47207 */ /* 0x040fe20006000000 */
[----:B------:R-:W-:Y:S01]  /*7200*/  IMAD.U32 R9, RZ, RZ, UR65 ;  /* 0x00000041ff097e24 */ /* 0x000fe2000f8e00ff */
[C---:B------:R-:W-:Y:S01]  /*7210*/  SEL R195, R4.reuse, R195, !P4 ;  /* 0x000000c304c37207 */ /* 0x040fe20006000000 */
[----:B------:R-:W-:Y:S01]  /*7220*/  IMAD.U32 R51, RZ, RZ, UR26 ;  /* 0x0000001aff337e24 */ /* 0x000fe2000f8e00ff */
[C---:B------:R-:W-:Y:S01]  /*7230*/  SEL R200, R4.reuse, R57, !P4 ;  /* 0x0000003904c87207 */ /* 0x040fe20006000000 */
[----:B-1----:R-:W-:Y:S01]  /*7240*/  IMAD.U32 R6, RZ, RZ, UR19 ;  /* 0x00000013ff067e24 */ /* 0x002fe2000f8e00ff */
[C---:B------:R-:W-:Y:S01]  /*7250*/  SEL R199, R4.reuse, R199, !P4 ;  /* 0x000000c704c77207 */ /* 0x040fe20006000000 */
[----:B------:R-:W-:Y:S01]  /*7260*/  IMAD.U32 R49, RZ, RZ, UR48 ;  /* 0x00000030ff317e24 */ /* 0x000fe2000f8e00ff */
        /* <DEDUP_REMOVED lines=15> */
[----:B------:R-:W-:Y:S01]  /*7360*/  IMAD R121, R121, UR16, RZ ;  /* 0x0000001079797c24 */ /* 0x000fe2000f8e02ff */
        /* <DEDUP_REMOVED lines=21> */
[----:B------:R-:W-:Y:S01]  /*74c0*/  IMAD R133, R133, UR16, RZ ;  /* 0x0000001085857c24 */ /* 0x000fe2000f8e02ff */
        /* <DEDUP_REMOVED lines=46> */
[----:B------:R-:W-:Y:S01]  /*77b0*/  SEL R217, R4, R217, !P4 ;  /* 0x000000d904d97207 */ /* 0x000fe20006000000 */
        /* <DEDUP_REMOVED lines=10> */
[----:B------:R-:W-:Y:S01]  /*7860*/  IMAD.U32 R93, RZ, RZ, UR31 ;  /* 0x0000001fff5d7e24 */ /* 0x000fe2000f8e00ff */
[----:B------:R-:W-:-:S02]  /*7870*/  SEL R235, R4, R235, !P4 ;  /* 0x000000eb04eb7207 */ /* 0x000fc40006000000 */
[C---:B------:R-:W-:Y:S02]  /*7880*/  SEL R238, R4.reuse, R95, !P4 ;  /* 0x0000005f04ee7207 */ /* 0x040fe40006000000 */
[C---:B------:R-:W-:Y:S02]  /*7890*/  SEL R241, R4.reuse, R241, !P4 ;  /* 0x000000f104f17207 */ /* 0x040fe40006000000 */
[C---:B------:R-:W-:Y:S02]  /*78a0*/  SEL R243, R4.reuse, R243, !P4 ;  /* 0x000000f304f37207 */ /* 0x040fe40006000000 */
[----:B------:R-:W-:Y:S01]  /*78b0*/  SEL R246, R4, R97, !P4 ;  /* 0x0000006104f67207 */ /* 0x000fe20006000000 */
[----:B------:R-:W-:Y:S01]  /*78c0*/  IMAD R180, R180, UR16, RZ ;  /* 0x00000010b4b47c24 */ /* 0x000fe2000f8e02ff */
[----:B------:R-:W-:Y:S01]  /*78d0*/  SEL R0, R4, R7, !P4 ;  /* 0x0000000704007207 */ /* 0x000fe20006000000 */
[----:B------:R-:W-:Y:S01]  /*78e0*/  VIADD R7, R38, 0xffffffff ;  /* 0xffffffff26077836 */ /* 0x000fe20000000000 */
[----:B--2---:R-:W-:Y:S01]  /*78f0*/  SEL R3, R4, R5, !P4 ;  /* 0x0000000504037207 */ /* 0x004fe20006000000 */
[----:B------:R-:W-:Y:S01]  /*7900*/  IMAD R184, R184, UR16, RZ ;  /* 0x00000010b8b87c24 */ /* 0x000fe2000f8e02ff */
[----:B------:R-:W-:Y:S01]  /*7910*/  LEA R4, P0, R8, UR12, 0x2 ;  /* 0x0000000c08047c11 */ /* 0x000fe2000f8010ff */
[----:B------:R-:W-:-:S02]  /*7920*/  UIMAD UR12, UR4, 0x32, URZ ;  /* 0x00000032040c78a4 */ /* 0x000fc4000f8e02ff */
[----:B------:R-:W-:Y:S01]  /*7930*/  STL [R1+0x648], R3 ;  /* 0x0006480301007387 */ /* 0x000fe20000100800 */
[----:B------:R-:W-:Y:S01]  /*7940*/  LEA.HI.X.SX32 R5, R8, UR13, 0x2, P0 ;  /* 0x0000000d08057c11 */ /* 0x000fe200080f16ff */
[----:B------:R-:W-:Y:S01]  /*7950*/  VIADD R8, R38, 0xfffffffd ;  /* 0xfffffffd26087836 */ /* 0x000fe20000000000 */
[----:B------:R-:W-:Y:S01]  /*7960*/  LEA R178, P6, R58, R4, 0x3 ;  /* 0x000000043ab27211 */ /* 0x000fe200078c18ff */
[----:B------:R1:W-:Y:S01]  /*7970*/  STL [R1+0x224], R0 ;  /* 0x0002240001007387 */ /* 0x0003e20000100800 */
[----:B------:R-:W-:Y:S01]  /*7980*/  ISETP.GE.U32.AND P0, PT, R7, 0x7fffffc0, PT ;  /* 0x7fffffc00700780c */ /* 0x000fe20003f06070 */
[----:B------:R-:W-:Y:S01]  /*7990*/  VIADD R7, R38, 0xfffffffe ;  /* 0xfffffffe26077836 */ /* 0x000fe20000000000 */
[----:B------:R-:W-:Y:S01]  /*79a0*/  ISETP.GE.U32.AND P3, PT, R8, 0x7fffffbe, PT ;  /* 0x7fffffbe0800780c */ /* 0x000fe20003f66070 */
[C---:B------:R-:W-:Y:S01]  /*79b0*/  VIADD R8, R38.reuse, 0xfffffffb ;  /* 0xfffffffb26087836 */ /* 0x040fe20000000000 */
[----:B------:R-:W-:Y:S01]  /*79c0*/  UIMAD UR13, UR4, 0x33, URZ ;  /* 0x00000033040d78a4 */ /* 0x000fe2000f8e02ff */
[----:B------:R-:W-:Y:S01]  /*79d0*/  IMAD.U32 R95, RZ, RZ, UR12 ;  /* 0x0000000cff5f7e24 */ /* 0x000fe2000f8e00ff */
[----:B------:R-:W-:Y:S01]  /*79e0*/  ISETP.GE.U32.AND P2, PT, R7, 0x7fffffbf, PT ;  /* 0x7fffffbf0700780c */ /* 0x000fe20003f46070 */
[----:B------:R-:W-:Y:S01]  /*79f0*/  VIADD R7, R38, 0xfffffffc ;  /* 0xfffffffc26077836 */ /* 0x000fe20000000000 */
[----:B------:R-:W-:Y:S01]  /*7a00*/  ISETP.GE.U32.AND P5, PT, R8, 0x7fffffbc, PT ;  /* 0x7fffffbc0800780c */ /* 0x000fe20003fa6070 */
[----:B------:R-:W-:Y:S01]  /*7a10*/  IMAD.U32 R8, RZ, RZ, UR18 ;  /* 0x00000012ff087e24 */ /* 0x000fe2000f8e00ff */
[----:B-1----:R-:W-:Y:S01]  /*7a20*/  LEA R0, P1, R2, UR14, 0x2 ;  /* 0x0000000e02007c11 */ /* 0x002fe2000f8210ff */
[----:B------:R-:W-:Y:S01]  /*7a30*/  IMAD R38, R58, 0x58, RZ ;  /* 0x000000583a267824 */ /* 0x000fe200078e02ff */
[----:B------:R-:W-:Y:S01]  /*7a40*/  ISETP.GE.U32.AND P4, PT, R7, 0x7fffffbd, PT ;  /* 0x7fffffbd0700780c */ /* 0x000fe20003f86070 */
[----:B------:R-:W-:Y:S01]  /*7a50*/  IMAD.U32 R7, RZ, RZ, UR66 ;  /* 0x00000042ff077e24 */ /* 0x000fe2000f8e00ff */
[----:B------:R-:W-:Y:S01]  /*7a60*/  LEA.HI.X.SX32 R2, R2, UR15, 0x2, P1 ;  /* 0x0000000f02027c11 */ /* 0x000fe200088f16ff */
[----:B------:R-:W-:Y:S01]  /*7a70*/  UIMAD UR15, UR4, 0x36, URZ ;  /* 0x00000036040f78a4 */ /* 0x000fe2000f8e02ff */
[----:B------:R-:W-:Y:S01]  /*7a80*/  LEA R182, P1, R10, R0, 0x2 ;  /* 0x000000000ab67211 */ /* 0x000fe200078210ff */
[----:B------:R-:W-:Y:S01]  /*7a90*/  UIMAD UR14, UR4, 0x35, URZ ;  /* 0x00000035040e78a4 */ /* 0x000fe2000f8e02ff */
[----:B------:R-:W-:Y:S01]  /*7aa0*/  LEA.HI.X.SX32 R179, R8, R5, 0x2, P6 ;  /* 0x0000000508b37211 */ /* 0x000fe200030f16ff */
[----:B------:R-:W-:Y:S01]  /*7ab0*/  IMAD.U32 R97, RZ, RZ, UR13 ;  /* 0x0000000dff617e24 */ /* 0x000fe2000f8e00ff */
[----:B------:R-:W-:Y:S01]  /*7ac0*/  LEA.HI.X.SX32 R183, R10, R2, 0x2, P1 ;  /* 0x000000020ab77211 */ /* 0x000fe200008f16ff */
[----:B------:R-:W-:Y:S01]  /*7ad0*/  IMAD.U32 R103, RZ, RZ, UR15 ;  /* 0x0000000fff677e24 */ /* 0x000fe2000f8e00ff */
[----:B------:R-:W-:Y:S01]  /*7ae0*/  USHF.L.U32 UR7, UR9, 0x15, URZ ;  /* 0x0000001509077899 */ /* 0x000fe200080006ff */
[----:B------:R-:W-:-:S02]  /*7af0*/  IMAD.U32 R101, RZ, RZ, UR14 ;  /* 0x0000000eff657e24 */ /* 0x000fc4000f8e00ff */
[----:B------:R1:W-:Y:S04]  /*7b00*/  STL.64 [R1+0x258], R182 ;  /* 0x000258b601007387 */ /* 0x0003e80000100a00 */
[----:B------:R2:W-:Y:S01]  /*7b10*/  STL.64 [R1+0x8], R178 ;  /* 0x000008b201007387 */ /* 0x0005e20000100a00 */
[C---:B-1----:R-:W-:Y:S02]  /*7b20*/  IADD3 R182, P1, PT, R4.reuse, UR30, RZ ;  /* 0x0000001e04b67c10 */ /* 0x042fe4000ff3e0ff */
[----:B--2---:R-:W-:Y:S02]  /*7b30*/  IADD3 R178, P6, PT, R4, UR29, RZ ;  /* 0x0000001d04b27c10 */ /* 0x004fe4000ffde0ff */
[-C--:B------:R-:W-:Y:S02]  /*7b40*/  LEA.HI.X.SX32 R183, R6, R5.reuse, 0x2, P1 ;  /* 0x0000000506b77211 */ /* 0x080fe400008f16ff */
[----:B------:R-:W-:-:S03]  /*7b50*/  LEA.HI.X.SX32 R179, R58, R5, 0x2, P6 ;  /* 0x000000053ab37211 */ /* 0x000fc600030f16ff */
[----:B------:R1:W-:Y:S04]  /*7b60*/  STL.64 [R1], R182 ;  /* 0x000000b601007387 */ /* 0x0003e80000100a00 */
[----:B-1----:R-:W2:Y:S01]  /*7b70*/  LDL.LU R183, [R1+0x694] ;  /* 0x0006940001b77983 */ /* 0x002ea20000300800 */
[----:B------:R-:W-:-:S03]  /*7b80*/  LEA R250, P1, R58, R4, 0x4 ;  /* 0x000000043afa7211 */ /* 0x000fc600078220ff */
[----:B------:R1:W-:Y:S04]  /*7b90*/  STL.64 [R1+0x10], R178 ;  /* 0x000010b201007387 */ /* 0x0003e80000100a00 */
[----:B-1----:R-:W3:Y:S01]  /*7ba0*/  LDL.LU R179, [R1+0x690] ;  /* 0x0006900001b37983 */ /* 0x002ee20000300800 */
[-C--:B------:R-:W-:Y:S01]  /*7bb0*/  LEA.HI.X.SX32 R251, R251, R5.reuse, 0x2, P1 ;  /* 0x00000005fbfb7211 */ /* 0x080fe200008f16ff */
[----:B------:R-:W-:Y:S01]  /*7bc0*/  IMAD R187, R187, UR16, RZ ;  /* 0x00000010bbbb7c24 */ /* 0x000fe2000f8e02ff */
[----:B------:R-:W-:Y:S01]  /*7bd0*/  IADD3 R6, P1, PT, R4, UR27, RZ ;  /* 0x0000001b04067c10 */ /* 0x000fe2000ff3e0ff */
[----:B------:R-:W-:Y:S01]  /*7be0*/  IMAD R188, R188, UR16, RZ ;  /* 0x00000010bcbc7c24 */ /* 0x000fe2000f8e02ff */
[----:B------:R-:W-:Y:S01]  /*7bf0*/  IADD3 R248, P6, PT, R4, UR28, RZ ;  /* 0x0000001c04f87c10 */ /* 0x000fe2000ffde0ff */
[----:B------:R-:W-:Y:S01]  /*7c00*/  STL.64 [R1+0x610], R250 ;  /* 0x000610fa01007387 */ /* 0x000fe20000100a00 */
[-C--:B------:R-:W-:Y:S01]  /*7c10*/  LEA.HI.X.SX32 R7, R7, R5.reuse, 0x2, P1 ;  /* 0x0000000507077211 */ /* 0x080fe200008f16ff */
[----:B------:R-:W-:Y:S01]  /*7c20*/  IMAD R191, R191, UR16, RZ ;  /* 0x00000010bfbf7c24 */ /* 0x000fe2000f8e02ff */
[-C--:B------:R-:W-:Y:S01]  /*7c30*/  LEA R10, P1, R58, R4.reuse, 0x5 ;  /* 0x000000043a0a7211 */ /* 0x080fe200078228ff */
[----:B------:R-:W-:Y:S01]  /*7c40*/  IMAD R192, R192, UR16, RZ ;  /* 0x00000010c0c07c24 */ /* 0x000fe2000f8e02ff */
[-C--:B------:R-:W-:Y:S01]  /*7c50*/  LEA.HI.X.SX32 R249, R249, R5.reuse, 0x2, P6 ;  /* 0x00000005f9f97211 */ /* 0x080fe200030f16ff */
[----:B------:R-:W-:Y:S01]  /*7c60*/  IMAD R195, R195, UR16, RZ ;  /* 0x00000010c3c37c24 */ /* 0x000fe2000f8e02ff */
[----:B------:R-:W-:Y:S01]  /*7c70*/  IADD3 R8, P6, PT, R4, UR26, RZ ;  /* 0x0000001a04087c10 */ /* 0x000fe2000ffde0ff */
[----:B------:R-:W-:Y:S01]  /*7c80*/  IMAD R196, R196, UR16, RZ ;  /* 0x00000010c4c47c24 */ /* 0x000fe2000f8e02ff */
[-C--:B------:R-:W-:Y:S01]  /*7c90*/  LEA.HI.X.SX32 R11, R11, R5.reuse, 0x2, P1 ;  /* 0x000000050b0b7211 */ /* 0x080fe200008f16ff */
[----:B------:R1:W-:Y:S01]  /*7ca0*/  STL.64 [R1+0x620], R248 ;  /* 0x000620f801007387 */ /* 0x0003e20000100a00 */
[C---:B------:R-:W-:Y:S01]  /*7cb0*/  IADD3 R14, P1, PT, R4.reuse, UR24, RZ ;  /* 0x00000018040e7c10 */ /* 0x040fe2000ff3e0ff */
[----:B------:R-:W-:Y:S01]  /*7cc0*/  IMAD R199, R199, UR16, RZ ;  /* 0x00000010c7c77c24 */ /* 0x000fe2000f8e02ff */
[-C--:B------:R-:W-:Y:S01]  /*7cd0*/  LEA.HI.X.SX32 R9, R9, R5.reuse, 0x2, P6 ;  /* 0x0000000509097211 */ /* 0x080fe200030f16ff */
[----:B------:R4:W-:Y:S01]  /*7ce0*/  STL.64 [R1+0x628], R6 ;  /* 0x0006280601007387 */ /* 0x0009e20000100a00 */
[----:B------:R-:W-:Y:S01]  /*7cf0*/  IADD3 R12, P6, PT, R4, UR25, RZ ;  /* 0x00000019040c7c10 */ /* 0x000fe2000ffde0ff */
[----:B------:R-:W-:Y:S01]  /*7d00*/  IMAD R200, R200, UR16, RZ ;  /* 0x00000010c8c87c24 */ /* 0x000fe2000f8e02ff */
[-C--:B------:R-:W-:Y:S01]  /*7d10*/  LEA.HI.X.SX32 R15, R15, R5.reuse, 0x2, P1 ;  /* 0x000000050f0f7211 */ /* 0x080fe200008f16ff */
[----:B------:R4:W-:Y:S01]  /*7d20*/  STL [R1+0x638], R7 ;  /* 0x0006380701007387 */ /* 0x0009e20000100800 */
[C---:B------:R-:W-:Y:S01]  /*7d30*/  IADD3 R18, P1, PT, R4.reuse, UR22, RZ ;  /* 0x0000001604127c10 */ /* 0x040fe2000ff3e0ff */
[----:B------:R-:W-:Y:S01]  /*7d40*/  IMAD R203, R203, UR16, RZ ;  /* 0x00000010cbcb7c24 */ /* 0x000fe2000f8e02ff */
[-C--:B------:R-:W-:Y:S01]  /*7d50*/  LEA.HI.X.SX32 R13, R13, R5.reuse, 0x2, P6 ;  /* 0x000000050d0d7211 */ /* 0x080fe200030f16ff */
[----:B------:R4:W-:Y:S01]  /*7d60*/  STL.64 [R1+0x630], R8 ;  /* 0x0006300801007387 */ /* 0x0009e20000100a00 */
[C---:B------:R-:W-:Y:S01]  /*7d70*/  IADD3 R16, P6, PT, R4.reuse, UR23, RZ ;  /* 0x0000001704107c10 */ /* 0x040fe2000ffde0ff */
[----:B-1----:R-:W-:Y:S01]  /*7d80*/  IMAD R249, R181, UR16, RZ ;  /* 0x00000010b5f97c24 */ /* 0x002fe2000f8e02ff */
[-C--:B------:R-:W-:Y:S01]  /*7d90*/  LEA.HI.X.SX32 R19, R19, R5.reuse, 0x2, P1 ;  /* 0x0000000513137211 */ /* 0x080fe200008f16ff */
[----:B------:R1:W-:Y:S01]  /*7da0*/  STL.64 [R1+0x640], R10 ;  /* 0x0006400a01007387 */ /* 0x0003e20000100a00 */
[C---:B------:R-:W-:Y:S01]  /*7db0*/  IADD3 R22, P1, PT, R4.reuse, UR20, RZ ;  /* 0x0000001404167c10 */ /* 0x040fe2000ff3e0ff */
[----:B----4-:R-:W-:Y:S01]  /*7dc0*/  IMAD R6, R169, UR16, RZ ;  /* 0x00000010a9067c24 */ /* 0x010fe2000f8e02ff */
[-C--:B------:R-:W-:Y:S01]  /*7dd0*/  LEA.HI.X.SX32 R17, R17, R5.reuse, 0x2, P6 ;  /* 0x0000000511117211 */ /* 0x080fe200030f16ff */
[----:B------:R-:W-:Y:S01]  /*7de0*/  STL [R1+0x650], R12 ;  /* 0x0006500c01007387 */ /* 0x000fe20000100800 */
[----:B------:R-:W-:Y:S01]  /*7df0*/  IADD3 R20, P6, PT, R4, UR21, RZ ;  /* 0x0000001504147c10 */ /* 0x000fe2000ffde0ff */
[----:B------:R-:W-:Y:S01]  /*7e00*/  IMAD R7, R177, UR16, RZ ;  /* 0x00000010b1077c24 */ /* 0x000fe2000f8e02ff */
[-C--:B------:R-:W-:Y:S01]  /*7e10*/  LEA.HI.X.SX32 R23, R23, R5.reuse, 0x2, P1 ;  /* 0x0000000517177211 */ /* 0x080fe200008f16ff */
[----:B------:R-:W-:Y:S01]  /*7e20*/  STL [R1+0x64c], R13 ;  /* 0x00064c0d01007387 */ /* 0x000fe20000100800 */
[-C--:B------:R-:W-:Y:S01]  /*7e30*/  LEA R26, P1, R58, R4.reuse, 0x6 ;  /* 0x000000043a1a7211 */ /* 0x080fe200078230ff */
[----:B------:R-:W-:Y:S01]  /*7e40*/  IMAD R8, R173, UR16, RZ ;  /* 0x00000010ad087c24 */ /* 0x000fe2000f8e02ff */
[-C--:B------:R-:W-:Y:S01]  /*7e50*/  LEA.HI.X.SX32 R21, R21, R5.reuse, 0x2, P6 ;  /* 0x0000000515157211 */ /* 0x080fe200030f16ff */
[----:B------:R4:W-:Y:S01]  /*7e60*/  STL [R1+0x658], R14 ;  /* 0x0006580e01007387 */ /* 0x0009e20000100800 */
[----:B------:R-:W-:Y:S01]  /*7e70*/  IADD3 R24, P6, PT, R4, UR17, RZ ;  /* 0x0000001104187c10 */ /* 0x000fe2000ffde0ff */
[----:B-1----:R-:W-:Y:S01]  /*7e80*/  IMAD R10, R185, UR16, RZ ;  /* 0x00000010b90a7c24 */ /* 0x002fe2000f8e02ff */
[-C--:B------:R-:W-:Y:S01]  /*7e90*/  LEA.HI.X.SX32 R27, R27, R5.reuse, 0x2, P1 ;  /* 0x000000051b1b7211 */ /* 0x080fe200008f16ff */
[----:B------:R1:W-:Y:S01]  /*7ea0*/  STL [R1+0x654], R15 ;  /* 0x0006540f01007387 */ /* 0x0003e20000100800 */
[-C--:B------:R-:W-:Y:S01]  /*7eb0*/  IADD3 R30, P1, PT, R30, R4.reuse, RZ ;  /* 0x000000041e1e7210 */ /* 0x080fe20007f3e0ff */
[----:B------:R-:W-:Y:S01]  /*7ec0*/  IMAD R204, R204, UR16, RZ ;  /* 0x00000010cccc7c24 */ /* 0x000fe2000f8e02ff */
[-C--:B------:R-:W-:Y:S01]  /*7ed0*/  LEA.HI.X.SX32 R25, R25, R5.reuse, 0x2, P6 ;  /* 0x0000000519197211 */ /* 0x080fe200030f16ff */
[----:B------:R1:W-:Y:S01]  /*7ee0*/  STL.64 [R1+0x660], R16 ;  /* 0x0006601001007387 */ /* 0x0003e20000100a00 */
[-C--:B------:R-:W-:Y:S01]  /*7ef0*/  IADD3 R28, P6, PT, R28, R4.reuse, RZ ;  /* 0x000000041c1c7210 */ /* 0x080fe20007fde0ff */
[----:B----4-:R-:W-:Y:S01]  /*7f00*/  IMAD R14, R189, UR16, RZ ;  /* 0x00000010bd0e7c24 */ /* 0x010fe2000f8e02ff */
[-C--:B------:R-:W-:Y:S01]  /*7f10*/  LEA.HI.X.SX32 R31, R31, R5.reuse, 0x2, P1 ;  /* 0x000000051f1f7211 */ /* 0x080fe200008f16ff */
[----:B------:R4:W-:Y:S01]  /*7f20*/  STL.64 [R1+0x668], R18 ;  /* 0x0006681201007387 */ /* 0x0009e20000100a00 */
[-C--:B------:R-:W-:Y:S01]  /*7f30*/  IADD3 R34, P1, PT, R34, R4.reuse, RZ ;  /* 0x0000000422227210 */ /* 0x080fe20007f3e0ff */
[----:B-1----:R-:W-:Y:S01]  /*7f40*/  IMAD R15, R193, UR16, RZ ;  /* 0x00000010c10f7c24 */ /* 0x002fe2000f8e02ff */
[-C--:B------:R-:W-:Y:S01]  /*7f50*/  LEA.HI.X.SX32 R29, R29, R5.reuse, 0x2, P6 ;  /* 0x000000051d1d7211 */ /* 0x080fe200030f16ff */
[----:B------:R1:W-:Y:S01]  /*7f60*/  STL.64 [R1+0x670], R20 ;  /* 0x0006701401007387 */ /* 0x0003e20000100a00 */
[-C--:B------:R-:W-:Y:S01]  /*7f70*/  IADD3 R32, P6, PT, R32, R4.reuse, RZ ;  /* 0x0000000420207210 */ /* 0x080fe20007fde0ff */
[----:B------:R-:W-:Y:S01]  /*7f80*/  IMAD R207, R207, UR16, RZ ;  /* 0x00000010cfcf7c24 */ /* 0x000fe2000f8e02ff */
[-C--:B------:R-:W-:Y:S01]  /*7f90*/  LEA.HI.X.SX32 R35, R35, R5.reuse, 0x2, P1 ;  /* 0x0000000523237211 */ /* 0x080fe200008f16ff */
[----:B------:R1:W-:Y:S01]  /*7fa0*/  STL.64 [R1+0x678], R22 ;  /* 0x0006781601007387 */ /* 0x0003e20000100a00 */
[-C--:B------:R-:W-:Y:S01]  /*7fb0*/  IADD3 R38, P1, PT, R38, R4.reuse, RZ ;  /* 0x0000000426267210 */ /* 0x080fe20007f3e0ff */
[----:B------:R-:W-:Y:S01]  /*7fc0*/  IMAD R16, R160, UR16, RZ ;  /* 0x00000010a0107c24 */ /* 0x000fe2000f8e02ff */
[-C--:B------:R-:W-:Y:S01]  /*7fd0*/  LEA.HI.X.SX32 R33, R33, R5.reuse, 0x2, P6 ;  /* 0x0000000521217211 */ /* 0x080fe200030f16ff */
[----:B------:R-:W-:Y:S01]  /*7fe0*/  IMAD R17, R164, UR16, RZ ;  /* 0x00000010a4117c24 */ /* 0x000fe2000f8e02ff */
[-C--:B------:R-:W-:Y:S01]  /*7ff0*/  IADD3 R36, P6, PT, R36, R4.reuse, RZ ;  /* 0x0000000424247210 */ /* 0x080fe20007fde0ff */
[----:B----4-:R-:W-:Y:S01]  /*8000*/  IMAD R18, R165, UR16, RZ ;  /* 0x00000010a5127c24 */ /* 0x010fe2000f8e02ff */
[-C--:B------:R-:W-:Y:S01]  /*8010*/  LEA.HI.X.SX32 R39, R39, R5.reuse, 0x2, P1 ;  /* 0x0000000527277211 */ /* 0x080fe200008f16ff */
[----:B-1----:R-:W-:Y:S01]  /*8020*/  IMAD R20, R152, UR16, RZ ;  /* 0x0000001098147c24 */ /* 0x002fe2000f8e02ff */
[-C--:B------:R-:W-:Y:S01]  /*8030*/  IADD3 R42, P1, PT, R42, R4.reuse, RZ ;  /* 0x000000042a2a7210 */ /* 0x080fe20007f3e0ff */
[----:B------:R-:W-:Y:S01]  /*8040*/  IMAD R251, R197, UR16, RZ ;  /* 0x00000010c5fb7c24 */ /* 0x000fe2000f8e02ff */
[-C--:B------:R-:W-:Y:S01]  /*8050*/  LEA.HI.X.SX32 R37, R37, R5.reuse, 0x2, P6 ;  /* 0x0000000525257211 */ /* 0x080fe200030f16ff */
[----:B------:R-:W-:Y:S01]  /*8060*/  IMAD R23, R156, UR16, RZ ;  /* 0x000000109c177c24 */ /* 0x000fe2000f8e02ff */
        /* <DEDUP_REMOVED lines=28> */
[-C--:B------:R-:W-:Y:S01]  /*8230*/  LEA R58, P1, R58, R4.reuse, 0x7 ;  /* 0x000000043a3a7211 */ /* 0x080fe200078238ff */
        /* <DEDUP_REMOVED lines=16> */
[----:B------:R1:W-:Y:S01]  /*8340*/  STL.64 [R1+0x680], R24 ;  /* 0x0006801801007387 */ /* 0x0003e20000100a00 */
        /* <DEDUP_REMOVED lines=20> */
[----:B------:R-:W-:Y:S01]  /*8490*/  LEA.HI.X.SX32 R75, R75, R5, 0x2, P1 ;  /* 0x000000054b4b7211 */ /* 0x000fe200008f16ff */
[----:B------:R-:W-:Y:S01]  /*84a0*/  IMAD R235, R235, UR16, RZ ;  /* 0x00000010ebeb7c24 */ /* 0x000fe2000f8e02ff */
[----:B------:R-:W-:-:S02]  /*84b0*/  IADD3 R78, P1, PT, R78, R4, RZ ;  /* 0x000000044e4e7210 */ /* 0x000fc40007f3e0ff */
[-C--:B------:R-:W-:Y:S02]  /*84c0*/  LEA.HI.X.SX32 R73, R73, R5.reuse, 0x2, P6 ;  /* 0x0000000549497211 */ /* 0x080fe400030f16ff */
[-C--:B------:R-:W-:Y:S02]  /*84d0*/  IADD3 R76, P6, PT, R76, R4.reuse, RZ ;  /* 0x000000044c4c7210 */ /* 0x080fe40007fde0ff */
[-C--:B------:R-:W-:Y:S02]  /*84e0*/  LEA.HI.X.SX32 R79, R79, R5.reuse, 0x2, P1 ;  /* 0x000000054f4f7211 */ /* 0x080fe400008f16ff */
[-C--:B------:R-:W-:Y:S02]  /*84f0*/  IADD3 R82, P1, PT, R82, R4.reuse, RZ ;  /* 0x0000000452527210 */ /* 0x080fe40007f3e0ff */
[----:B------:R-:W-:Y:S02]  /*8500*/  LEA.HI.X.SX32 R77, R77, R5, 0x2, P6 ;  /* 0x000000054d4d7211 */ /* 0x000fe400030f16ff */
        /* <DEDUP_REMOVED lines=26> */
[-C--:B------:R-:W-:Y:S02]  /*86b0*/  LEA R110, P1, R111, R0.reuse, 0x2 ;  /* 0x000000006f6e7211 */ /* 0x080fe400078210ff */
[----:B------:R-:W-:Y:S02]  /*86c0*/  LEA.HI.X.SX32 R105, R105, R5, 0x2, P6 ;  /* 0x0000000569697211 */ /* 0x000fe400030f16ff */
[----:B------:R-:W-:Y:S02]  /*86d0*/  LEA R108, P6, R109, R0, 0x2 ;  /* 0x000000006d6c7211 */ /* 0x000fe400078c10ff */
[----:B------:R-:W-:Y:S02]  /*86e0*/  LEA.HI.X.SX32 R111, R111, R2, 0x2, P1 ;  /* 0x000000026f6f7211 */ /* 0x000fe400008f16ff */
[----:B------:R-:W-:-:S02]  /*86f0*/  LEA R114, P1, R115, R0, 0x2 ;  /* 0x0000000073727211 */ /* 0x000fc400078210ff */
[----:B------:R-:W-:Y:S02]  /*8700*/  LEA.HI.X.SX32 R109, R109, R2, 0x2, P6 ;  /* 0x000000026d6d7211 */ /* 0x000fe400030f16ff */
[----:B------:R-:W-:Y:S02]  /*8710*/  LEA R112, P6, R113, R0, 0x2 ;  /* 0x0000000071707211 */ /* 0x000fe400078c10ff */
        /* <DEDUP_REMOVED lines=30> */
[----:B------:R-:W-:Y:S01]  /*8900*/  LEA.HI.X.SX32 R141, R141, R2, 0x2, P6 ;  /* 0x000000028d8d7211 */ /* 0x000fe200030f16ff */
[----:B--2---:R-:W-:Y:S01]  /*8910*/  IMAD R183, R183, UR16, RZ ;  /* 0x00000010b7b77c24 */ /* 0x004fe2000f8e02ff */
[----:B------:R-:W-:Y:S02]  /*8920*/  LEA R144, P6, R145, R0, 0x2 ;  /* 0x0000000091907211 */ /* 0x000fe400078c10ff */
[----:B------:R-:W-:Y:S02]  /*8930*/  LEA.HI.X.SX32 R147, R147, R2, 0x2, P1 ;  /* 0x0000000293937211 */ /* 0x000fe400008f16ff */
[----:B------:R-:W-:-:S02]  /*8940*/  LEA R150, P1, R151, R0, 0x2 ;  /* 0x0000000097967211 */ /* 0x000fc400078210ff */
[----:B------:R-:W-:Y:S02]  /*8950*/  LEA.HI.X.SX32 R145, R145, R2, 0x2, P6 ;  /* 0x0000000291917211 */ /* 0x000fe400030f16ff */
[----:B------:R-:W-:Y:S02]  /*8960*/  LEA R148, P6, R149, R0, 0x2 ;  /* 0x0000000095947211 */ /* 0x000fe400078c10ff */
[----:B------:R-:W-:Y:S02]  /*8970*/  LEA.HI.X.SX32 R151, R151, R2, 0x2, P1 ;  /* 0x0000000297977211 */ /* 0x000fe400008f16ff */
[----:B------:R-:W-:Y:S02]  /*8980*/  LEA R154, P1, R155, R0, 0x2 ;  /* 0x000000009b9a7211 */ /* 0x000fe400078210ff */
[----:B------:R-:W-:Y:S01]  /*8990*/  LEA.HI.X.SX32 R149, R149, R2, 0x2, P6 ;  /* 0x0000000295957211 */ /* 0x000fe200030f16ff */
[----:B---3--:R-:W-:Y:S01]  /*89a0*/  IMAD R179, R179, UR16, RZ ;  /* 0x00000010b3b37c24 */ /* 0x008fe2000f8e02ff */
        /* <DEDUP_REMOVED lines=14> */
[C---:B------:R-:W-:Y:S02]  /*8a90*/  LEA R170, P1, R171.reuse, R0, 0x2 ;  /* 0x00000000abaa7211 */ /* 0x040fe400078210ff */
        /* <DEDUP_REMOVED lines=63> */
[----:B-1----:R-:W-:-:S02]  /*8e90*/  LEA R24, P1, R237, R0, 0x2 ;  /* 0x00000000ed187211 */ /* 0x002fc400078210ff */
[----:B------:R-:W-:Y:S02]  /*8ea0*/  LEA.HI.X.SX32 R229, R232, R2, 0x2, P6 ;  /* 0x00000002e8e57211 */ /* 0x000fe400030f16ff */
[----:B------:R-:W-:Y:S02]  /*8eb0*/  LEA R232, P6, R236, R0, 0x2 ;  /* 0x00000000ece87211 */ /* 0x000fe400078c10ff */
[-C--:B------:R-:W-:Y:S01]  /*8ec0*/  LEA.HI.X.SX32 R25, R237, R2.reuse, 0x2, P1 ;  /* 0x00000002ed197211 */ /* 0x080fe200008f16ff */
[----:B------:R-:W-:Y:S01]  /*8ed0*/  IMAD R237, R234, UR16, RZ ;  /* 0x00000010eaed7c24 */ /* 0x000fe2000f8e02ff */
[----:B------:R-:W-:Y:S02]  /*8ee0*/  LEA.HI.X.SX32 R233, R236, R2, 0x2, P6 ;  /* 0x00000002ece97211 */ /* 0x000fe400030f16ff */
[C---:B----4-:R-:W-:Y:S01]  /*8ef0*/  LEA R26, P6, R239.reuse, R0, 0x2 ;  /* 0x00000000ef1a7211 */ /* 0x050fe200078c10ff */
[----:B------:R1:W-:Y:S03]  /*8f00*/  STL.64 [R1+0x20], R24 ;  /* 0x0000201801007387 */ /* 0x0003e60000100a00 */
[----:B------:R-:W-:-:S05]  /*8f10*/  LEA.HI.X.SX32 R27, R239, R2, 0x2, P6 ;  /* 0x00000002ef1b7211 */ /* 0x000fca00030f16ff */
[----:B------:R2:W-:Y:S01]  /*8f20*/  STL.64 [R1+0x18], R26 ;  /* 0x0000181a01007387 */ /* 0x0005e20000100a00 */
[----:B-1----:R-:W-:-:S04]  /*8f30*/  LEA R24, P1, R240, R0, 0x2 ;  /* 0x00000000f0187211 */ /* 0x002fc800078210ff */
[----:B------:R-:W-:Y:S01]  /*8f40*/  LEA.HI.X.SX32 R25, R240, R2, 0x2, P1 ;  /* 0x00000002f0197211 */ /* 0x000fe200008f16ff */
[----:B------:R-:W-:Y:S02]  /*8f50*/  IMAD.MOV.U32 R236, RZ, RZ, R10 ;  /* 0x000000ffffec7224 */ /* 0x000fe400078e000a */
[----:B------:R-:W-:Y:S01]  /*8f60*/  IMAD.MOV.U32 R240, RZ, RZ, R16 ;  /* 0x000000fffff07224 */ /* 0x000fe200078e0010 */
[C---:B--2---:R-:W-:Y:S01]  /*8f70*/  LEA R26, P6, R242.reuse, R0, 0x2 ;  /* 0x00000000f21a7211 */ /* 0x044fe200078c10ff */
[----:B------:R1:W-:Y:S03]  /*8f80*/  STL.64 [R1+0x28], R24 ;  /* 0x0000281801007387 */ /* 0x0003e60000100a00 */
[----:B------:R-:W-:-:S05]  /*8f90*/  LEA.HI.X.SX32 R27, R242, R2, 0x2, P6 ;  /* 0x00000002f21b7211 */ /* 0x000fca00030f16ff */
[----:B------:R2:W-:Y:S01]  /*8fa0*/  STL.64 [R1+0x30], R26 ;  /* 0x0000301a01007387 */ /* 0x0005e20000100a00 */
[----:B-1----:R-:W-:-:S04]  /*8fb0*/  LEA R24, P1, R244, R0, 0x2 ;  /* 0x00000000f4187211 */ /* 0x002fc800078210ff */
[----:B------:R-:W-:Y:S01]  /*8fc0*/  LEA.HI.X.SX32 R25, R244, R2, 0x2, P1 ;  /* 0x00000002f4197211 */ /* 0x000fe200008f16ff */
[----:B--2---:R1:W5:Y:S01]  /*8fd0*/  LDL.LU.64 R26, [R1+0x688] ;  /* 0x00068800011a7983 */ /* 0x0043620000300a00 */
[----:B------:R-:W-:-:S03]  /*8fe0*/  IMAD.MOV.U32 R242, RZ, RZ, R17 ;  /* 0x000000fffff27224 */ /* 0x000fc600078e0011 */
[----:B------:R-:W2:Y:S01]  /*8ff0*/  LDL.LU R234, [R1+0x7c] ;  /* 0x00007c0001ea7983 */ /* 0x000ea20000300800 */
[----:B------:R-:W-:-:S03]  /*9000*/  LEA R16, P6, R245, R0, 0x2 ;  /* 0x00000000f5107211 */ /* 0x000fc600078c10ff */
[----:B------:R3:W-:Y:S04]  /*9010*/  STL.64 [R1+0x40], R24 ;  /* 0x0000401801007387 */ /* 0x0007e80000100a00 */
[----:B---3--:R1:W5:Y:S01]  /*9020*/  LDL.LU.64 R24, [R1+0x680] ;  /* 0x0006800001187983 */ /* 0x0083620000300a00 */
[----:B------:R-:W-:Y:S01]  /*9030*/  LEA.HI.X.SX32 R17, R245, R2, 0x2, P6 ;  /* 0x00000002f5117211 */ /* 0x000fe200030f16ff */
[----:B------:R-:W-:Y:S01]  /*9040*/  IMAD.MOV.U32 R244, RZ, RZ, R23 ;  /* 0x000000fffff47224 */ /* 0x000fe200078e0017 */
[----:B------:R-:W-:Y:S01]  /*9050*/  LEA R22, P1, R247, R0, 0x2 ;  /* 0x00000000f7167211 */ /* 0x000fe200078210ff */
[----:B------:R-:W3:Y:S01]  /*9060*/  LDL.LU R10, [R1+0x94] ;  /* 0x00009400010a7983 */ /* 0x000ee20000300800 */
[----:B------:R-:W-:-:S03]  /*9070*/  IMAD R238, R238, UR16, RZ ;  /* 0x00000010eeee7c24 */ /* 0x000fc6000f8e02ff */
[----:B------:R4:W-:Y:S01]  /*9080*/  STL.64 [R1+0x38], R16 ;  /* 0x0000381001007387 */ /* 0x0009e20000100a00 */
[----:B------:R-:W-:-:S05]  /*9090*/  LEA.HI.X.SX32 R23, R247, R2, 0x2, P1 ;  /* 0x00000002f7177211 */ /* 0x000fca00008f16ff */
[----:B------:R1:W-:Y:S01]  /*90a0*/  STL.64 [R1+0x48], R22 ;  /* 0x0000481601007387 */ /* 0x0003e20000100a00 */
[----:B----4-:R-:W-:-:S04]  /*90b0*/  LEA R16, P6, R252, R0, 0x2 ;  /* 0x00000000fc107211 */ /* 0x010fc800078c10ff */
[----:B------:R-:W-:Y:S02]  /*90c0*/  LEA.HI.X.SX32 R17, R252, R2, 0x2, P6 ;  /* 0x00000002fc117211 */ /* 0x000fe400030f16ff */
[----:B-1----:R-:W-:-:S03]  /*90d0*/  LEA R22, P1, R20, R0, 0x2 ;  /* 0x0000000014167211 */ /* 0x002fc600078210ff */
[----:B------:R1:W-:Y:S01]  /*90e0*/  STL.64 [R1+0x50], R16 ;  /* 0x0000501001007387 */ /* 0x0003e20000100a00 */
[----:B------:R-:W-:Y:S02]  /*90f0*/  LEA.HI.X.SX32 R23, R20, R2, 0x2, P1 ;  /* 0x0000000214177211 */ /* 0x000fe400008f16ff */
[----:B------:R-:W-:-:S03]  /*9100*/  LEA R20, P1, R240, R0, 0x2 ;  /* 0x00000000f0147211 */ /* 0x000fc600078210ff */
[----:B------:R4:W-:Y:S01]  /*9110*/  STL.64 [R1+0x60], R22 ;  /* 0x0000601601007387 */ /* 0x0009e20000100a00 */
[----:B-1----:R-:W-:-:S04]  /*9120*/  LEA R16, P6, R244, R0, 0x2 ;  /* 0x00000000f4107211 */ /* 0x002fc800078c10ff */
[-C--:B------:R-:W-:Y:S01]  /*9130*/  LEA.HI.X.SX32 R17, R244, R2.reuse, 0x2, P6 ;  /* 0x00000002f4117211 */ /* 0x080fe200030f16ff */
[----:B----4-:R1:W5:Y:S01]  /*9140*/  LDL.LU.64 R22, [R1+0x678] ;  /* 0x0006780001167983 */ /* 0x0103620000300a00 */
[----:B------:R-:W-:Y:S01]  /*9150*/  IMAD.MOV.U32 R245, RZ, RZ, R21 ;  /* 0x000000fffff57224 */ /* 0x000fe200078e0015 */
[----:B------:R-:W-:Y:S02]  /*9160*/  LEA.HI.X.SX32 R21, R240, R2, 0x2, P1 ;  /* 0x00000002f0157211 */ /* 0x000fe400008f16ff */
[----:B------:R-:W4:Y:S04]  /*9170*/  LDL.LU R239, [R1+0xb0] ;  /* 0x0000b00001ef7983 */ /* 0x000f280000300800 */
[----:B------:R1:W-:Y:S04]  /*9180*/  STL.64 [R1+0x58], R16 ;  /* 0x0000581001007387 */ /* 0x0003e80000100a00 */
[----:B------:R-:W2:Y:S01]  /*9190*/  LDL.LU R240, [R1+0xc0] ;  /* 0x0000c00001f07983 */ /* 0x000ea20000300800 */
[----:B-1----:R-:W-:-:S03]  /*91a0*/  LEA R16, P6, R242, R0, 0x2 ;  /* 0x00000000f2107211 */ /* 0x002fc600078c10ff */
[----:B------:R1:W-:Y:S01]  /*91b0*/  STL.64 [R1+0x68], R20 ;  /* 0x0000681401007387 */ /* 0x0003e20000100a00 */
[----:B------:R-:W-:-:S05]  /*91c0*/  LEA.HI.X.SX32 R17, R242, R2, 0x2, P6 ;  /* 0x00000002f2117211 */ /* 0x000fca00030f16ff */
[----:B------:R1:W-:Y:S02]  /*91d0*/  STL.64 [R1+0x70], R16 ;  /* 0x0000701001007387 */ /* 0x0003e40000100a00 */
[----:B-1----:R-:W-:-:S04]  /*91e0*/  LEA R20, P1, R18, R0, 0x2 ;  /* 0x0000000012147211 */ /* 0x002fc800078210ff */
[----:B------:R-:W-:Y:S02]  /*91f0*/  LEA.HI.X.SX32 R21, R18, R2, 0x2, P1 ;  /* 0x0000000212157211 */ /* 0x000fe400008f16ff */
[----:B------:R-:W-:-:S03]  /*9200*/  LEA R16, P6, R6, R0, 0x2 ;  /* 0x0000000006107211 */ /* 0x000fc600078c10ff */
[----:B------:R1:W-:Y:S01]  /*9210*/  STL.64 [R1+0x80], R20 ;  /* 0x0000801401007387 */ /* 0x0003e20000100a00 */
[----:B------:R-:W-:Y:S02]  /*9220*/  LEA.HI.X.SX32 R17, R6, R2, 0x2, P6 ;  /* 0x0000000206117211 */ /* 0x000fe400030f16ff */
[C---:B------:R-:W-:Y:S01]  /*9230*/  LEA R18, P1, R8.reuse, R0, 0x2 ;  /* 0x0000000008127211 */ /* 0x040fe200078210ff */
[----:B------:R-:W-:Y:S01]  /*9240*/  IMAD.MOV.U32 R244, RZ, RZ, R19 ;  /* 0x000000fffff47224 */ /* 0x000fe200078e0013 */
[----:B-1----:R1:W5:Y:S04]  /*9250*/  LDL.LU.64 R20, [R1+0x670] ;  /* 0x0006700001147983 */ /* 0x0023680000300a00 */
[----:B------:R-:W2:Y:S04]  /*9260*/  LDL.LU R242, [R1+0xd0] ;  /* 0x0000d00001f27983 */ /* 0x000ea80000300800 */
[----:B------:R-:W2:Y:S01]  /*9270*/  LDL.LU R6, [R1+0xe0] ;  /* 0x0000e00001067983 */ /* 0x000ea20000300800 */
[----:B------:R-:W-:-:S03]  /*9280*/  LEA.HI.X.SX32 R19, R8, R2, 0x2, P1 ;  /* 0x0000000208137211 */ /* 0x000fc600008f16ff */
[----:B------:R1:W-:Y:S01]  /*9290*/  STL.64 [R1+0x78], R16 ;  /* 0x0000781001007387 */ /* 0x0003e20000100a00 */
[----:B------:R-:W-:Y:S02]  /*92a0*/  IMAD.MOV.U32 R252, RZ, RZ, R9 ;  /* 0x000000fffffc7224 */ /* 0x000fe400078e0009 */
[----:B------:R-:W-:Y:S01]  /*92b0*/  IMAD.MOV.U32 R9, RZ, RZ, R236 ;  /* 0x000000ffff097224 */ /* 0x000fe200078e00ec */
[----:B------:R1:W-:Y:S01]  /*92c0*/  STL.64 [R1+0x88], R18 ;  /* 0x0000881201007387 */ /* 0x0003e20000100a00 */
[-C--:B------:R-:W-:Y:S02]  /*92d0*/  LEA R8, P1, R249, R0.reuse, 0x2 ;  /* 0x00000000f9087211 */ /* 0x080fe400078210ff */
[----:B-1----:R-:W-:-:S04]  /*92e0*/  LEA R16, P6, R7, R0, 0x2 ;  /* 0x0000000007107211 */ /* 0x002fc800078c10ff */
[----:B------:R-:W-:Y:S01]  /*92f0*/  LEA.HI.X.SX32 R17, R7, R2, 0x2, P6 ;  /* 0x0000000207117211 */ /* 0x000fe200030f16ff */
[----:B------:R1:W5:Y:S01]  /*9300*/  LDL.LU.64 R18, [R1+0x668] ;  /* 0x0006680001127983 */ /* 0x0003620000300a00 */
[----:B------:R-:W-:Y:S02]  /*9310*/  IMAD.MOV.U32 R247, RZ, RZ, R11 ;  /* 0x000000fffff77224 */ /* 0x000fe400078e000b */
[----:B------:R-:W-:Y:S01]  /*9320*/  IMAD.MOV.U32 R11, RZ, RZ, R9 ;  /* 0x000000ffff0b7224 */ /* 0x000fe200078e0009 */
[----:B------:R1:W-:Y:S04]  /*9330*/  STL.64 [R1+0x90], R16 ;  /* 0x0000901001007387 */ /* 0x0003e80000100a00 */
[----:B-1----:R1:W5:Y:S04]  /*9340*/  LDL.LU.64 R16, [R1+0x660] ;  /* 0x0006600001107983 */ /* 0x0023680000300a00 */
[----:B------:R-:W2:Y:S01]  /*9350*/  LDL.LU R7, [R1+0xf0] ;  /* 0x0000f00001077983 */ /* 0x000ea20000300800 */
[----:B---3--:R-:W-:Y:S01]  /*9360*/  IMAD R236, R10, UR16, RZ ;  /* 0x000000100aec7c24 */ /* 0x008fe2000f8e02ff */
[----:B------:R-:W-:-:S02]  /*9370*/  LEA R10, P6, R9, R0, 0x2 ;  /* 0x00000000090a7211 */ /* 0x000fc400078c10ff */
[-C--:B------:R-:W-:Y:S02]  /*9380*/  LEA.HI.X.SX32 R9, R249, R2.reuse, 0x2, P1 ;  /* 0x00000002f9097211 */ /* 0x080fe400008f16ff */
[----:B------:R-:W3:Y:S01]  /*9390*/  LDL.LU R249, [R1+0x100] ;  /* 0x0001000001f97983 */ /* 0x000ee20000300800 */
[----:B------:R-:W-:-:S03]  /*93a0*/  LEA.HI.X.SX32 R11, R11, R2, 0x2, P6 ;  /* 0x000000020b0b7211 */ /* 0x000fc600030f16ff */
[----:B------:R1:W-:Y:S04]  /*93b0*/  STL.64 [R1+0x98], R8 ;  /* 0x0000980801007387 */ /* 0x0003e80000100a00 */
[----:B------:R1:W-:Y:S02]  /*93c0*/  STL.64 [R1+0xa0], R10 ;  /* 0x0000a00a01007387 */ /* 0x0003e40000100a00 */
[----:B-1----:R-:W-:-:S04]  /*93d0*/  LEA R8, P1, R14, R0, 0x2 ;  /* 0x000000000e087211 */ /* 0x002fc800078210ff */
[----:B------:R-:W-:Y:S01]  /*93e0*/  LEA.HI.X.SX32 R9, R14, R2, 0x2, P1 ;  /* 0x000000020e097211 */ /* 0x000fe200008f16ff */
[----:B------:R-:W-:Y:S01]  /*93f0*/  IMAD.MOV.U32 R11, RZ, RZ, R245 ;  /* 0x000000ffff0b7224 */ /* 0x000fe200078e00f5 */
[C---:B------:R-:W-:Y:S01]  /*9400*/  LEA R10, P6, R15.reuse, R0, 0x2 ;  /* 0x000000000f0a7211 */ /* 0x040fe200078c10ff */
[----:B------:R1:W5:Y:S04]  /*9410*/  LDL.LU R14, [R1+0x658] ;  /* 0x00065800010e7983 */ /* 0x0003680000300800 */
[----:B------:R-:W2:Y:S04]  /*9420*/  LDL.LU R245, [R1+0x10c] ;  /* 0x00010c0001f57983 */ /* 0x000ea80000300800 */
[----:B------:R1:W-:Y:S02]  /*9430*/  STL.64 [R1+0xa8], R8 ;  /* 0x0000a80801007387 */ /* 0x0003e40000100a00 */
[----:B-1----:R-:W-:Y:S01]  /*9440*/  IMAD.MOV.U32 R9, RZ, RZ, R11 ;  /* 0x000000ffff097224 */ /* 0x002fe200078e000b */
[----:B------:R-:W-:-:S02]  /*9450*/  LEA.HI.X.SX32 R11, R15, R2, 0x2, P6 ;  /* 0x000000020f0b7211 */ /* 0x000fc400030f16ff */
[-C--:B------:R-:W-:Y:S01]  /*9460*/  LEA R8, P1, R251, R0.reuse, 0x2 ;  /* 0x00000000fb087211 */ /* 0x080fe200078210ff */
[----:B------:R1:W5:Y:S04]  /*9470*/  LDL.LU R15, [R1+0x654] ;  /* 0x00065400010f7983 */ /* 0x0003680000300800 */
[----:B------:R1:W-:Y:S02]  /*9480*/  STL.64 [R1+0xb0], R10 ;  /* 0x0000b00a01007387 */ /* 0x0003e40000100a00 */
[----:B-1----:R-:W-:Y:S01]  /*9490*/  LEA R10, P6, R9, R0, 0x2 ;  /* 0x00000000090a7211 */ /* 0x002fe200078c10ff */
[----:B------:R-:W-:Y:S01]  /*94a0*/  IMAD.MOV.U32 R11, RZ, RZ, R9 ;  /* 0x000000ffff0b7224 */ /* 0x000fe200078e0009 */
[-C--:B------:R-:W-:Y:S02]  /*94b0*/  LEA.HI.X.SX32 R9, R251, R2.reuse, 0x2, P1 ;  /* 0x00000002fb097211 */ /* 0x080fe400008f16ff */
[----:B------:R-:W4:Y:S02]  /*94c0*/  LDL.LU R251, [R1+0x114] ;  /* 0x0001140001fb7983 */ /* 0x000f240000300800 */
[----:B------:R-:W-:-:S02]  /*94d0*/  LEA.HI.X.SX32 R11, R11, R2, 0x2, P6 ;  /* 0x000000020b0b7211 */ /* 0x000fc400030f16ff */
[----:B------:R1:W-:Y:S04]  /*94e0*/  STL.64 [R1+0xb8], R8 ;  /* 0x0000b80801007387 */ /* 0x0003e80000100a00 */
[----:B------:R1:W-:Y:S02]  /*94f0*/  STL.64 [R1+0xc0], R10 ;  /* 0x0000c00a01007387 */ /* 0x0003e40000100a00 */
[----:B-1----:R-:W-:-:S04]  /*9500*/  LEA R8, P1, R12, R0, 0x2 ;  /* 0x000000000c087211 */ /* 0x002fc800078210ff */
[----:B------:R-:W-:Y:S01]  /*9510*/  LEA.HI.X.SX32 R9, R12, R2, 0x2, P1 ;  /* 0x000000020c097211 */ /* 0x000fe200008f16ff */
[----:B------:R-:W-:Y:S01]  /*9520*/  IMAD.MOV.U32 R11, RZ, RZ, R244 ;  /* 0x000000ffff0b7224 */ /* 0x000fe200078e00f4 */
[C---:B------:R-:W-:Y:S01]  /*9530*/  LEA R10, P6, R13.reuse, R0, 0x2 ;  /* 0x000000000d0a7211 */ /* 0x040fe200078c10ff */
[----:B------:R1:W5:Y:S04]  /*9540*/  LDL.LU R12, [R1+0x650] ;  /* 0x00065000010c7983 */ /* 0x0003680000300800 */
[----:B------:R-:W4:Y:S04]  /*9550*/  LDL.LU R244, [R1+0x124] ;  /* 0x0001240001f47983 */ /* 0x000f280000300800 */
[----:B------:R1:W-:Y:S02]  /*9560*/  STL.64 [R1+0xc8], R8 ;  /* 0x0000c80801007387 */ /* 0x0003e40000100a00 */
[----:B-1----:R-:W-:Y:S01]  /*9570*/  IMAD.MOV.U32 R9, RZ, RZ, R11 ;  /* 0x000000ffff097224 */ /* 0x002fe200078e000b */
[----:B------:R-:W-:-:S02]  /*9580*/  LEA.HI.X.SX32 R11, R13, R2, 0x2, P6 ;  /* 0x000000020d0b7211 */ /* 0x000fc400030f16ff */
[C---:B------:R-:W-:Y:S01]  /*9590*/  LEA R8, P1, R248.reuse, R0, 0x2 ;  /* 0x00000000f8087211 */ /* 0x040fe200078210ff */
[----:B------:R1:W5:Y:S04]  /*95a0*/  LDL.LU R13, [R1+0x64c] ;  /* 0x00064c00010d7983 */ /* 0x0003680000300800 */
[----:B------:R1:W-:Y:S02]  /*95b0*/  STL.64 [R1+0xd0], R10 ;  /* 0x0000d00a01007387 */ /* 0x0003e40000100a00 */
[----:B-1----:R-:W-:Y:S01]  /*95c0*/  IMAD.MOV.U32 R11, RZ, RZ, R9 ;  /* 0x000000ffff0b7224 */ /* 0x002fe200078e0009 */
[----:B------:R-:W-:Y:S02]  /*95d0*/  LEA.HI.X.SX32 R9, R248, R2, 0x2, P1 ;  /* 0x00000002f8097211 */ /* 0x000fe400008f16ff */
[C---:B------:R-:W-:Y:S01]  /*95e0*/  LEA R10, P6, R3.reuse, R0, 0x2 ;  /* 0x00000000030a7211 */ /* 0x040fe200078c10ff */
[----:B------:R-:W4:Y:S04]  /*95f0*/  LDL.LU R248, [R1+0x134] ;  /* 0x0001340001f87983 */ /* 0x000f280000300800 */
[----:B------:R1:W-:Y:S02]  /*9600*/  STL.64 [R1+0xd8], R8 ;  /* 0x0000d80801007387 */ /* 0x0003e40000100a00 */
[----:B-1----:R-:W-:Y:S01]  /*9610*/  IMAD.MOV.U32 R9, RZ, RZ, R11 ;  /* 0x000000ffff097224 */ /* 0x002fe200078e000b */
[----:B------:R-:W-:-:S02]  /*9620*/  LEA.HI.X.SX32 R11, R3, R2, 0x2, P6 ;  /* 0x00000002030b7211 */ /* 0x000fc400030f16ff */
[CC--:B------:R-:W-:Y:S01]  /*9630*/  LEA R8, P1, R252.reuse, R0.reuse, 0x2 ;  /* 0x00000000fc087211 */ /* 0x0c0fe200078210ff */
[----:B------:R-:W4:Y:S04]  /*9640*/  LDL.LU R3, [R1+0x648] ;  /* 0x0006480001037983 */ /* 0x000f280000300800 */
[----:B------:R1:W-:Y:S02]  /*9650*/  STL.64 [R1+0xe0], R10 ;  /* 0x0000e00a01007387 */ /* 0x0003e40000100a00 */
[----:B-1----:R-:W-:Y:S01]  /*9660*/  LEA R10, P6, R9, R0, 0x2 ;  /* 0x00000000090a7211 */ /* 0x002fe200078c10ff */
[----:B------:R-:W-:Y:S01]  /*9670*/  IMAD.MOV.U32 R11, RZ, RZ, R9 ;  /* 0x000000ffff0b7224 */ /* 0x000fe200078e0009 */
[----:B------:R-:W-:-:S05]  /*9680*/  LEA.HI.X.SX32 R9, R252, R2, 0x2, P1 ;  /* 0x00000002fc097211 */ /* 0x000fca00008f16ff */
[----:B------:R1:W-:Y:S01]  /*9690*/  STL.64 [R1+0xe8], R8 ;  /* 0x0000e80801007387 */ /* 0x0003e20000100a00 */
[----:B------:R-:W-:Y:S02]  /*96a0*/  LEA.HI.X.SX32 R11, R11, R2, 0x2, P6 ;  /* 0x000000020b0b7211 */ /* 0x000fe400030f16ff */
[----:B-1----:R-:W-:-:S04]  /*96b0*/  LEA R8, P1, R247, R0, 0x2 ;  /* 0x00000000f7087211 */ /* 0x002fc800078210ff */
[----:B------:R-:W-:Y:S01]  /*96c0*/  LEA.HI.X.SX32 R9, R247, R2, 0x2, P1 ;  /* 0x00000002f7097211 */ /* 0x000fe200008f16ff */
[----:B---3--:R-:W-:Y:S02]  /*96d0*/  IMAD R252, R249, UR16, RZ ;  /* 0x00000010f9fc7c24 */ /* 0x008fe4000f8e02ff */
[----:B------:R-:W3:Y:S04]  /*96e0*/  LDL.LU R249, [R1+0x144] ;  /* 0x0001440001f97983 */ /* 0x000ee80000300800 */
[----:B------:R1:W-:Y:S04]  /*96f0*/  STL.64 [R1+0xf0], R10 ;  /* 0x0000f00a01007387 */ /* 0x0003e80000100a00 */
[----:B------:R2:W-:Y:S01]  /*9700*/  STL.64 [R1+0xf8], R8 ;  /* 0x0000f80801007387 */ /* 0x0005e20000100a00 */
[----:B-1----:R-:W-:-:S04]  /*9710*/  LEA R10, P6, R250, R0, 0x2 ;  /* 0x00000000fa0a7211 */ /* 0x002fc800078c10ff */
[----:B------:R-:W-:Y:S02]  /*9720*/  LEA.HI.X.SX32 R11, R250, R2, 0x2, P6 ;  /* 0x00000002fa0b7211 */ /* 0x000fe400030f16ff */
[----:B------:R-:W3:Y:S01]  /*9730*/  LDL.LU R250, [R1+0x154] ;  /* 0x0001540001fa7983 */ /* 0x000ee20000300800 */
[----:B--2---:R-:W-:-:S03]  /*9740*/  LEA R8, P1, R237, R0, 0x2 ;  /* 0x00000000ed087211 */ /* 0x004fc600078210ff */
[----:B------:R1:W-:Y:S01]  /*9750*/  STL.64 [R1+0x100], R10 ;  /* 0x0001000a01007387 */ /* 0x0003e20000100a00 */
[----:B------:R-:W-:Y:S01]  /*9760*/  LEA.HI.X.SX32 R9, R237, R2, 0x2, P1 ;  /* 0x00000002ed097211 */ /* 0x000fe200008f16ff */
[----:B------:R-:W-:-:S04]  /*9770*/  IMAD R241, R241, UR16, RZ ;  /* 0x00000010f1f17c24 */ /* 0x000fc8000f8e02ff */
[----:B------:R2:W-:Y:S01]  /*9780*/  STL.64 [R1+0x108], R8 ;  /* 0x0001080801007387 */ /* 0x0005e20000100a00 */
[----:B-1----:R-:W-:-:S04]  /*9790*/  LEA R10, P6, R235, R0, 0x2 ;  /* 0x00000000eb0a7211 */ /* 0x002fc800078c10ff */
[----:B------:R-:W-:Y:S02]  /*97a0*/  LEA.HI.X.SX32 R11, R235, R2, 0x2, P6 ;  /* 0x00000002eb0b7211 */ /* 0x000fe400030f16ff */
[C---:B--2---:R-:W-:Y:S01]  /*97b0*/  LEA R8, P1, R238.reuse, R0, 0x2 ;  /* 0x00000000ee087211 */ /* 0x044fe200078210ff */
[----:B------:R-:W-:Y:S02]  /*97c0*/  IMAD R243, R243, UR16, RZ ;  /* 0x00000010f3f37c24 */ /* 0x000fe4000f8e02ff */
[----:B------:R1:W-:Y:S01]  /*97d0*/  STL.64 [R1+0x110], R10 ;  /* 0x0001100a01007387 */ /* 0x0003e20000100a00 */
[----:B------:R-:W-:Y:S01]  /*97e0*/  LEA.HI.X.SX32 R9, R238, R2, 0x2, P1 ;  /* 0x00000002ee097211 */ /* 0x000fe200008f16ff */
[----:B------:R-:W-:Y:S02]  /*97f0*/  IMAD R247, R245, UR16, RZ ;  /* 0x00000010f5f77c24 */ /* 0x000fe4000f8e02ff */
[----:B------:R-:W-:Y:S01]  /*9800*/  IMAD R246, R246, UR16, RZ ;  /* 0x00000010f6f67c24 */ /* 0x000fe2000f8e02ff */
[----:B-1----:R-:W-:Y:S01]  /*9810*/  LEA R10, P6, R241, R0, 0x2 ;  /* 0x00000000f10a7211 */ /* 0x002fe200078c10ff */
[----:B----4-:R-:W-:-:S02]  /*9820*/  IMAD R245, R251, UR16, RZ ;  /* 0x00000010fbf57c24 */ /* 0x010fc4000f8e02ff */
[----:B------:R-:W2:Y:S01]  /*9830*/  LDL.LU R251, [R1+0x174] ;  /* 0x0001740001fb7983 */ /* 0x000ea20000300800 */
[----:B------:R-:W-:-:S03]  /*9840*/  LEA.HI.X.SX32 R11, R241, R2, 0x2, P6 ;  /* 0x00000002f10b7211 */ /* 0x000fc600030f16ff */
[----:B------:R1:W-:Y:S01]  /*9850*/  STL.64 [R1+0x118], R8 ;  /* 0x0001180801007387 */ /* 0x0003e20000100a00 */
[----:B------:R-:W-:-:S03]  /*9860*/  IMAD R234, R234, UR16, RZ ;  /* 0x00000010eaea7c24 */ /* 0x000fc6000f8e02ff */
[----:B------:R4:W-:Y:S01]  /*9870*/  STL.64 [R1+0x120], R10 ;  /* 0x0001200a01007387 */ /* 0x0009e20000100a00 */
[----:B------:R-:W-:Y:S01]  /*9880*/  IMAD R6, R6, UR16, RZ ;  /* 0x0000001006067c24 */ /* 0x000fe2000f8e02ff */
[----:B-1----:R-:W-:-:S04]  /*9890*/  LEA R8, P1, R243, R0, 0x2 ;  /* 0x00000000f3087211 */ /* 0x002fc800078210ff */
[----:B------:R-:W-:Y:S02]  /*98a0*/  LEA.HI.X.SX32 R9, R243, R2, 0x2, P1 ;  /* 0x00000002f3097211 */ /* 0x000fe400008f16ff */
[C---:B----4-:R-:W-:Y:S01]  /*98b0*/  LEA R10, P6, R246.reuse, R0, 0x2 ;  /* 0x00000000f60a7211 */ /* 0x050fe200078c10ff */
[----:B------:R-:W-:Y:S02]  /*98c0*/  IMAD R7, R7, UR16, RZ ;  /* 0x0000001007077c24 */ /* 0x000fe4000f8e02ff */
[----:B------:R1:W-:Y:S01]  /*98d0*/  STL.64 [R1+0x128], R8 ;  /* 0x0001280801007387 */ /* 0x0003e20000100a00 */
[----:B------:R-:W-:Y:S01]  /*98e0*/  LEA.HI.X.SX32 R11, R246, R2, 0x2, P6 ;  /* 0x00000002f60b7211 */ /* 0x000fe200030f16ff */
[----:B------:R-:W-:Y:S01]  /*98f0*/  IMAD.MOV.U32 R246, RZ, RZ, R6 ;  /* 0x000000fffff67224 */ /* 0x000fe200078e0006 */
[-C--:B------:R-:W-:Y:S01]  /*9900*/  LEA R6, P6, R236, R0.reuse, 0x2 ;  /* 0x00000000ec067211 */ /* 0x080fe200078c10ff */
[----:B------:R-:W-:Y:S02]  /*9910*/  IMAD.MOV.U32 R241, RZ, RZ, R7 ;  /* 0x000000fffff17224 */ /* 0x000fe400078e0007 */
[----:B------:R4:W-:Y:S01]  /*9920*/  STL.64 [R1+0x130], R10 ;  /* 0x0001300a01007387 */ /* 0x0009e20000100a00 */
[----:B-1----:R-:W-:Y:S01]  /*9930*/  LEA R8, P1, R234, R0, 0x2 ;  /* 0x00000000ea087211 */ /* 0x002fe200078210ff */
[----:B------:R-:W-:Y:S01]  /*9940*/  IMAD R239, R239, UR16, RZ ;  /* 0x00000010efef7c24 */ /* 0x000fe2000f8e02ff */
[----:B------:R-:W-:-:S02]  /*9950*/  LEA.HI.X.SX32 R7, R236, R2, 0x2, P6 ;  /* 0x00000002ec077211 */ /* 0x000fc400030f16ff */
[----:B------:R-:W-:Y:S01]  /*9960*/  LEA.HI.X.SX32 R9, R234, R2, 0x2, P1 ;  /* 0x00000002ea097211 */ /* 0x000fe200008f16ff */
[----:B------:R-:W-:Y:S01]  /*9970*/  IMAD R240, R240, UR16, RZ ;  /* 0x00000010f0f07c24 */ /* 0x000fe2000f8e02ff */
[----:B----4-:R1:W5:Y:S04]  /*9980*/  LDL.LU.64 R10, [R1+0x640] ;  /* 0x00064000010a7983 */ /* 0x0103680000300a00 */
[----:B------:R-:W4:Y:S01]  /*9990*/  LDL.LU R234, [R1+0x170] ;  /* 0x0001700001ea7983 */ /* 0x000f220000300800 */
[----:B------:R-:W-:-:S03]  /*99a0*/  IMAD R238, R248, UR16, RZ ;  /* 0x00000010f8ee7c24 */ /* 0x000fc6000f8e02ff */
[----:B------:R-:W2:Y:S04]  /*99b0*/  LDL.LU R248, [R1+0x184] ;  /* 0x0001840001f87983 */ /* 0x000ea80000300800 */
[----:B------:R1:W-:Y:S04]  /*99c0*/  STL.64 [R1+0x138], R8 ;  /* 0x0001380801007387 */ /* 0x0003e80000100a00 */
[----:B------:R-:W2:Y:S04]  /*99d0*/  LDL.LU R236, [R1+0x180] ;  /* 0x0001800001ec7983 */ /* 0x000ea80000300800 */
[----:B------:R1:W-:Y:S02]  /*99e0*/  STL.64 [R1+0x140], R6 ;  /* 0x0001400601007387 */ /* 0x0003e40000100a00 */
[----:B-1----:R-:W-:-:S04]  /*99f0*/  LEA R8, P1, R239, R0, 0x2 ;  /* 0x00000000ef087211 */ /* 0x002fc800078210ff */
[----:B------:R-:W-:Y:S02]  /*9a00*/  LEA.HI.X.SX32 R9, R239, R2, 0x2, P1 ;  /* 0x00000002ef097211 */ /* 0x000fe400008f16ff */
[----:B------:R-:W-:-:S04]  /*9a10*/  LEA R6, P6, R240, R0, 0x2 ;  /* 0x00000000f0067211 */ /* 0x000fc800078c10ff */
[----:B------:R-:W-:Y:S01]  /*9a20*/  LEA.HI.X.SX32 R7, R240, R2, 0x2, P6 ;  /* 0x00000002f0077211 */ /* 0x000fe200030f16ff */
[----:B------:R-:W-:Y:S02]  /*9a30*/  IMAD R242, R242, UR16, RZ ;  /* 0x00000010f2f27c24 */ /* 0x000fe4000f8e02ff */
[----:B---3--:R-:W-:Y:S02]  /*9a40*/  IMAD R237, R249, UR16, RZ ;  /* 0x00000010f9ed7c24 */ /* 0x008fe4000f8e02ff */
[----:B------:R-:W3:Y:S04]  /*9a50*/  LDL.LU R249, [R1+0x190] ;  /* 0x0001900001f97983 */ /* 0x000ee80000300800 */
[----:B------:R-:W-:Y:S04]  /*9a60*/  STL.64 [R1+0x148], R8 ;  /* 0x0001480801007387 */ /* 0x000fe80000100a00 */
[----:B------:R1:W-:Y:S04]  /*9a70*/  STL.64 [R1+0x150], R6 ;  /* 0x0001500601007387 */ /* 0x0003e80000100a00 */
[----:B-1----:R-:W3:Y:S01]  /*9a80*/  LDL.LU R7, [R1+0x638] ;  /* 0x0006380001077983 */ /* 0x002ee20000300800 */
[----:B------:R-:W-:-:S02]  /*9a90*/  LEA R8, P1, R242, R0, 0x2 ;  /* 0x00000000f2087211 */ /* 0x000fc400078210ff */
[----:B------:R-:W-:Y:S02]  /*9aa0*/  LEA R6, P6, R246, R0, 0x2 ;  /* 0x00000000f6067211 */ /* 0x000fe400078c10ff */
[----:B------:R-:W-:Y:S01]  /*9ab0*/  LEA.HI.X.SX32 R9, R242, R2, 0x2, P1 ;  /* 0x00000002f2097211 */ /* 0x000fe200008f16ff */
[----:B------:R-:W-:-:S04]  /*9ac0*/  IMAD R235, R250, UR16, RZ ;  /* 0x00000010faeb7c24 */ /* 0x000fc8000f8e02ff */
[----:B------:R1:W-:Y:S04]  /*9ad0*/  STL.64 [R1+0x158], R8 ;  /* 0x0001580801007387 */ /* 0x0003e80000100a00 */
[----:B-1----:R1:W5:Y:S04]  /*9ae0*/  LDL.LU.64 R8, [R1+0x630] ;  /* 0x0006300001087983 */ /* 0x0023680000300a00 */
[----:B------:R1:W-:Y:S04]  /*9af0*/  STL [R1+0x160], R6 ;  /* 0x0001600601007387 */ /* 0x0003e80000100800 */
[----:B------:R-:W3:Y:S01]  /*9b00*/  LDL.LU R250, [R1+0x194] ;  /* 0x0001940001fa7983 */ /* 0x000ee20000300800 */
[----:B------:R-:W-:Y:S01]  /*9b10*/  IMAD.MOV.U32 R242, RZ, RZ, R6 ;  /* 0x000000fffff27224 */ /* 0x000fe200078e0006 */
[----:B-1----:R-:W-:Y:S01]  /*9b20*/  LEA R6, P1, R241, R0, 0x2 ;  /* 0x00000000f1067211 */ /* 0x002fe200078210ff */
[----:B------:R-:W-:-:S02]  /*9b30*/  IMAD R244, R244, UR16, RZ ;  /* 0x00000010f4f47c24 */ /* 0x000fc4000f8e02ff */
[----:B----4-:R-:W-:Y:S02]  /*9b40*/  IMAD R234, R234, UR16, RZ ;  /* 0x00000010eaea7c24 */ /* 0x010fe4000f8e02ff */
[----:B--2---:R-:W-:Y:S02]  /*9b50*/  IMAD R239, R248, UR16, RZ ;  /* 0x00000010f8ef7c24 */ /* 0x004fe4000f8e02ff */
[----:B------:R-:W-:Y:S02]  /*9b60*/  IMAD R240, R236, UR16, RZ ;  /* 0x00000010ecf07c24 */ /* 0x000fe4000f8e02ff */
[----:B---3--:R-:W-:Y:S01]  /*9b70*/  IMAD.MOV.U32 R243, RZ, RZ, R7 ;  /* 0x000000fffff37224 */ /* 0x008fe200078e0007 */
[----:B------:R-:W-:Y:S02]  /*9b80*/  LEA.HI.X.SX32 R243, R246, R2, 0x2, P6 ;  /* 0x00000002f6f37211 */ /* 0x000fe400030f16ff */
[----:B------:R-:W-:Y:S02]  /*9b90*/  LEA R242, P6, R252, R0, 0x2 ;  /* 0x00000000fcf27211 */ /* 0x000fe400078c10ff */
[----:B------:R-:W-:Y:S01]  /*9ba0*/  LEA.HI.X.SX32 R7, R241, R2, 0x2, P1 ;  /* 0x00000002f1077211 */ /* 0x000fe200008f16ff */
[----:B------:R1:W-:Y:S01]  /*9bb0*/  STL [R1+0x164], R243 ;  /* 0x000164f301007387 */ /* 0x0003e20000100800 */
[----:B------:R-:W-:-:S03]  /*9bc0*/  IMAD R241, R251, UR16, RZ ;  /* 0x00000010fbf17c24 */ /* 0x000fc6000f8e02ff */
[----:B------:R2:W-:Y:S01]  /*9bd0*/  STL.64 [R1+0x168], R6 ;  /* 0x0001680601007387 */ /* 0x0005e20000100a00 */
[----:B-1----:R-:W-:-:S05]  /*9be0*/  LEA.HI.X.SX32 R243, R252, R2, 0x2, P6 ;  /* 0x00000002fcf37211 */ /* 0x002fca00030f16ff */
[----:B------:R1:W-:Y:S01]  /*9bf0*/  STL.64 [R1+0x170], R242 ;  /* 0x000170f201007387 */ /* 0x0003e20000100a00 */
[----:B--2---:R-:W-:-:S03]  /*9c00*/  LEA R6, P1, R247, R0, 0x2 ;  /* 0x00000000f7067211 */ /* 0x004fc600078210ff */
[----:B------:R-:W2:Y:S04]  /*9c10*/  LDL.LU R246, [R1+0x1d4] ;  /* 0x0001d40001f67983 */ /* 0x000ea80000300800 */
[----:B------:R-:W3:Y:S01]  /*9c20*/  LDL.LU R251, [R1+0x1d8] ;  /* 0x0001d80001fb7983 */ /* 0x000ee20000300800 */
[----:B------:R-:W-:Y:S02]  /*9c30*/  LEA.HI.X.SX32 R7, R247, R2, 0x2, P1 ;  /* 0x00000002f7077211 */ /* 0x000fe400008f16ff */
[----:B-1----:R-:W-:-:S04]  /*9c40*/  LEA R242, P6, R245, R0, 0x2 ;  /* 0x00000000f5f27211 */ /* 0x002fc800078c10ff */
[----:B------:R-:W-:Y:S01]  /*9c50*/  LEA.HI.X.SX32 R243, R245, R2, 0x2, P6 ;  /* 0x00000002f5f37211 */ /* 0x000fe200030f16ff */
[----:B------:R1:W-:Y:S04]  /*9c60*/  STL.64 [R1+0x178], R6 ;  /* 0x0001780601007387 */ /* 0x0003e80000100a00 */
[----:B------:R4:W-:Y:S01]  /*9c70*/  STL.64 [R1+0x188], R242 ;  /* 0x000188f201007387 */ /* 0x0009e20000100a00 */
[-C--:B-1----:R-:W-:Y:S02]  /*9c80*/  LEA R6, P1, R244, R0.reuse, 0x2 ;  /* 0x00000000f4067211 */ /* 0x082fe400078210ff */
[----:B----4-:R-:W-:Y:S02]  /*9c90*/  LEA R242, P6, R238, R0, 0x2 ;  /* 0x00000000eef27211 */ /* 0x010fe400078c10ff */
[----:B------:R-:W-:-:S02]  /*9ca0*/  LEA.HI.X.SX32 R7, R244, R2, 0x2, P1 ;  /* 0x00000002f4077211 */ /* 0x000fc400008f16ff */
[----:B------:R-:W-:-:S03]  /*9cb0*/  LEA.HI.X.SX32 R243, R238, R2, 0x2, P6 ;  /* 0x00000002eef37211 */ /* 0x000fc600030f16ff */
[----:B------:R1:W-:Y:S04]  /*9cc0*/  STL.64 [R1+0x198], R6 ;  /* 0x0001980601007387 */ /* 0x0003e80000100a00 */
[----:B------:R-:W4:Y:S04]  /*9cd0*/  LDL.LU R248, [R1+0x1fc] ;  /* 0x0001fc0001f87983 */ /* 0x000f280000300800 */
[----:B------:R1:W-:Y:S02]  /*9ce0*/  STL.64 [R1+0x1a0], R242 ;  /* 0x0001a0f201007387 */ /* 0x0003e40000100a00 */
[----:B-1----:R-:W-:-:S04]  /*9cf0*/  LEA R6, P1, R237, R0, 0x2 ;  /* 0x00000000ed067211 */ /* 0x002fc800078210ff */
[----:B------:R-:W-:Y:S02]  /*9d00*/  LEA.HI.X.SX32 R7, R237, R2, 0x2, P1 ;  /* 0x00000002ed077211 */ /* 0x000fe400008f16ff */
[----:B------:R-:W-:-:S03]  /*9d10*/  LEA R242, P6, R235, R0, 0x2 ;  /* 0x00000000ebf27211 */ /* 0x000fc600078c10ff */
[----:B------:R1:W-:Y:S01]  /*9d20*/  STL.64 [R1+0x1a8], R6 ;  /* 0x0001a80601007387 */ /* 0x0003e20000100a00 */
[----:B------:R-:W-:Y:S01]  /*9d30*/  LEA.HI.X.SX32 R243, R235, R2, 0x2, P6 ;  /* 0x00000002ebf37211 */ /* 0x000fe200030f16ff */
[----:B------:R-:W-:Y:S02]  /*9d40*/  IMAD R236, R249, UR16, RZ ;  /* 0x00000010f9ec7c24 */ /* 0x000fe4000f8e02ff */
[----:B------:R-:W4:Y:S04]  /*9d50*/  LDL.LU R249, [R1+0x204] ;  /* 0x0002040001f97983 */ /* 0x000f280000300800 */
[----:B------:R1:W-:Y:S02]  /*9d60*/  STL.64 [R1+0x1b0], R242 ;  /* 0x0001b0f201007387 */ /* 0x0003e40000100a00 */
[----:B-1----:R-:W-:-:S04]  /*9d70*/  LEA R6, P1, R234, R0, 0x2 ;  /* 0x00000000ea067211 */ /* 0x002fc800078210ff */
[----:B------:R-:W-:Y:S02]  /*9d80*/  LEA.HI.X.SX32 R7, R234, R2, 0x2, P1 ;  /* 0x00000002ea077211 */ /* 0x000fe400008f16ff */
[----:B------:R-:W-:-:S04]  /*9d90*/  LEA R242, P6, R241, R0, 0x2 ;  /* 0x00000000f1f27211 */ /* 0x000fc800078c10ff */
[----:B------:R-:W-:Y:S01]  /*9da0*/  LEA.HI.X.SX32 R243, R241, R2, 0x2, P6 ;  /* 0x00000002f1f37211 */ /* 0x000fe200030f16ff */
[----:B------:R1:W-:Y:S04]  /*9db0*/  STL.64 [R1+0x1b8], R6 ;  /* 0x0001b80601007387 */ /* 0x0003e80000100a00 */
[----:B------:R1:W-:Y:S02]  /*9dc0*/  STL.64 [R1+0x1c0], R242 ;  /* 0x0001c0f201007387 */ /* 0x0003e40000100a00 */
[C---:B-1----:R-:W-:Y:S02]  /*9dd0*/  LEA R6, P1, R240.reuse, R0, 0x2 ;  /* 0x00000000f0067211 */ /* 0x042fe400078210ff */
[----:B------:R-:W4:Y:S02]  /*9de0*/  LDL.LU R243, [R1+0x20c] ;  /* 0x00020c0001f37983 */ /* 0x000f240000300800 */
[----:B------:R-:W-:Y:S01]  /*9df0*/  LEA.HI.X.SX32 R7, R240, R2, 0x2, P1 ;  /* 0x00000002f0077211 */ /* 0x000fe200008f16ff */
[----:B------:R-:W-:-:S04]  /*9e00*/  IMAD R235, R250, UR16, RZ ;  /* 0x00000010faeb7c24 */ /* 0x000fc8000f8e02ff */
[----:B------:R1:W-:Y:S04]  /*9e10*/  STL.64 [R1+0x1c8], R6 ;  /* 0x0001c80601007387 */ /* 0x0003e80000100a00 */
[----:B-1----:R1:W5:Y:S04]  /*9e20*/  LDL.LU.64 R6, [R1+0x628] ;  /* 0x0006280001067983 */ /* 0x0023680000300a00 */
[----:B------:R-:W4:Y:S01]  /*9e30*/  LDL.LU R250, [R1+0x21c] ;  /* 0x00021c0001fa7983 */ /* 0x000f220000300800 */
[-C--:B------:R-:W-:Y:S02]  /*9e40*/  LEA R244, P6, R239, R0.reuse, 0x2 ;  /* 0x00000000eff47211 */ /* 0x080fe400078c10ff */
[----:B------:R-:W-:-:S02]  /*9e50*/  LEA R240, P1, R236, R0, 0x2 ;  /* 0x00000000ecf07211 */ /* 0x000fc400078210ff */
[-C--:B------:R-:W-:Y:S02]  /*9e60*/  LEA.HI.X.SX32 R245, R239, R2.reuse, 0x2, P6 ;  /* 0x00000002eff57211 */ /* 0x080fe400030f16ff */
[----:B------:R-:W-:-:S03]  /*9e70*/  LEA.HI.X.SX32 R241, R236, R2, 0x2, P1 ;  /* 0x00000002ecf17211 */ /* 0x000fc600008f16ff */
[----:B------:R1:W-:Y:S04]  /*9e80*/  STL.64 [R1+0x1e0], R244 ;  /* 0x0001e0f401007387 */ /* 0x0003e80000100a00 */
[----:B------:R1:W-:Y:S04]  /*9e90*/  STL.64 [R1+0x1e8], R240 ;  /* 0x0001e8f001007387 */ /* 0x0003e80000100a00 */
[----:B------:R-:W4:Y:S01]  /*9ea0*/  LDL.LU R252, [R1+0x224] ;  /* 0x0002240001fc7983 */ /* 0x000f220000300800 */
[----:B------:R-:W-:Y:S01]  /*9eb0*/  IMAD.U32 R242, RZ, RZ, UR4 ;  /* 0x00000004fff27e24 */ /* 0x000fe2000f8e00ff */
[----:B------:R-:W-:-:S03]  /*9ec0*/  UIMAD UR12, UR4, 0x39, URZ ;  /* 0x00000039040c78a4 */ /* 0x000fc6000f8e02ff */
[----:B------:R-:W-:Y:S01]  /*9ed0*/  IMAD R242, R242, 0xe4, RZ ;  /* 0x000000e4f2f27824 */ /* 0x000fe200078e02ff */
[----:B-1----:R-:W-:-:S04]  /*9ee0*/  LEA R244, P6, R235, R0, 0x2 ;  /* 0x00000000ebf47211 */ /* 0x002fc800078c10ff */
[----:B------:R-:W-:Y:S02]  /*9ef0*/  IADD3 R234, P1, PT, R242, R4, RZ ;  /* 0x00000004f2ea7210 */ /* 0x000fe40007f3e0ff */
[----:B------:R-:W-:Y:S01]  /*9f00*/  LEA.HI.X.SX32 R245, R235, R2, 0x2, P6 ;  /* 0x00000002ebf57211 */ /* 0x000fe200030f16ff */
[----:B------:R-:W-:-:S04]  /*9f10*/  IMAD.U32 R237, RZ, RZ, UR70 ;  /* 0x00000046ffed7e24 */ /* 0x000fc8000f8e00ff */
[----:B------:R1:W-:Y:S01]  /*9f20*/  STL.64 [R1+0x1f0], R244 ;  /* 0x0001f0f401007387 */ /* 0x0003e20000100a00 */
[----:B------:R-:W-:Y:S02]  /*9f30*/  IMAD.U32 R239, RZ, RZ, UR71 ;  /* 0x00000047ffef7e24 */ /* 0x000fe4000f8e00ff */
[----:B------:R-:W-:Y:S02]  /*9f40*/  IMAD.U32 R241, RZ, RZ, UR17 ;  /* 0x00000011fff17e24 */ /* 0x000fe4000f8e00ff */
[----:B------:R-:W-:Y:S02]  /*9f50*/  IMAD R3, R3, UR16, RZ ;  /* 0x0000001003037c24 */ /* 0x000fe4000f8e02ff */
[----:B--2---:R-:W-:Y:S02]  /*9f60*/  IMAD R238, R246, UR16, RZ ;  /* 0x00000010f6ee7c24 */ /* 0x004fe4000f8e02ff */
[----:B---3--:R-:W-:Y:S02]  /*9f70*/  IMAD R240, R251, UR16, RZ ;  /* 0x00000010fbf07c24 */ /* 0x008fe4000f8e02ff */
[----:B------:R-:W-:-:S02]  /*9f80*/  IMAD.U32 R251, RZ, RZ, UR4 ;  /* 0x00000004fffb7e24 */ /* 0x000fc4000f8e00ff */
[----:B------:R-:W-:Y:S02]  /*9f90*/  IMAD.U32 R246, RZ, RZ, UR12 ;  /* 0x0000000cfff67e24 */ /* 0x000fe4000f8e00ff */
[----:B------:R-:W-:-:S03]  /*9fa0*/  IMAD R251, R251, 0xe8, RZ ;  /* 0x000000e8fbfb7824 */ /* 0x000fc600078e02ff */
[----:B------:R-:W-:Y:S02]  /*9fb0*/  LEA.HI.X.SX32 R235, R246, R5, 0x2, P1 ;  /* 0x00000005f6eb7211 */ /* 0x000fe400008f16ff */
[----:B------:R-:W-:Y:S01]  /*9fc0*/  IADD3 R236, P1, PT, R251, R4, RZ ;  /* 0x00000004fbec7210 */ /* 0x000fe20007f3e0ff */
[----:B------:R-:W-:Y:S01]  /*9fd0*/  IMAD.U32 R251, RZ, RZ, UR4 ;  /* 0x00000004fffb7e24 */ /* 0x000fe2000f8e00ff */
[----:B-1----:R-:W-:-:S03]  /*9fe0*/  LEA R244, P6, R238, R0, 0x2 ;  /* 0x00000000eef47211 */ /* 0x002fc600078c10ff */
[----:B------:R-:W-:Y:S01]  /*9ff0*/  IMAD R251, R251, 0xec, RZ ;  /* 0x000000ecfbfb7824 */ /* 0x000fe200078e02ff */
[----:B------:R-:W-:Y:S02]  /*a000*/  LEA.HI.X.SX32 R245, R238, R2, 0x2, P6 ;  /* 0x00000002eef57211 */ /* 0x000fe400030f16ff */
[----:B------:R-:W-:Y:S02]  /*a010*/  LEA.HI.X.SX32 R237, R237, R5, 0x2, P1 ;  /* 0x00000005eded7211 */ /* 0x000fe400008f16ff */
[----:B------:R-:W-:Y:S01]  /*a020*/  IADD3 R238, P1, PT, R251, R4, RZ ;  /* 0x00000004fbee7210 */ /* 0x000fe20007f3e0ff */
[----:B------:R-:W-:Y:S01]  /*a030*/  IMAD.U32 R251, RZ, RZ, UR4 ;  /* 0x00000004fffb7e24 */ /* 0x000fe2000f8e00ff */
[----:B------:R-:W-:-:S03]  /*a040*/  LEA R246, P6, R240, R0, 0x2 ;  /* 0x00000000f0f67211 */ /* 0x000fc600078c10ff */
[----:B------:R-:W-:Y:S01]  /*a050*/  IMAD R251, R251, 0xf0, RZ ;  /* 0x000000f0fbfb7824 */ /* 0x000fe200078e02ff */
[----:B------:R-:W-:Y:S02]  /*a060*/  LEA.HI.X.SX32 R247, R240, R2, 0x2, P6 ;  /* 0x00000002f0f77211 */ /* 0x000fe400030f16ff */
[----:B------:R-:W-:Y:S02]  /*a070*/  LEA.HI.X.SX32 R239, R239, R5, 0x2, P1 ;  /* 0x00000005efef7211 */ /* 0x000fe400008f16ff */
[----:B------:R-:W-:Y:S01]  /*a080*/  IADD3 R240, P1, PT, R251, R4, RZ ;  /* 0x00000004fbf07210 */ /* 0x000fe20007f3e0ff */
[----:B------:R-:W-:Y:S02]  /*a090*/  IMAD.U32 R251, RZ, RZ, UR4 ;  /* 0x00000004fffb7e24 */ /* 0x000fe4000f8e00ff */
[----:B----4-:R-:W-:Y:S02]  /*a0a0*/  IMAD R242, R248, UR16, RZ ;  /* 0x00000010f8f27c24 */ /* 0x010fe4000f8e02ff */
[----:B------:R-:W-:Y:S01]  /*a0b0*/  IMAD R251, R251, 0xf4, RZ ;  /* 0x000000f4fbfb7824 */ /* 0x000fe200078e02ff */
[----:B------:R1:W-:Y:S02]  /*a0c0*/  STL.64 [R1+0x1f8], R244 ;  /* 0x0001f8f401007387 */ /* 0x0003e40000100a00 */
[----:B------:R-:W-:-:S02]  /*a0d0*/  LEA R248, P6, R242, R0, 0x2 ;  /* 0x00000000f2f87211 */ /* 0x000fc400078c10ff */
[----:B------:R-:W-:Y:S01]  /*a0e0*/  LEA.HI.X.SX32 R241, R241, R5, 0x2, P1 ;  /* 0x00000005f1f17211 */ /* 0x000fe200008f16ff */
[----:B------:R-:W-:Y:S01]  /*a0f0*/  STL.64 [R1+0x200], R246 ;  /* 0x000200f601007387 */ /* 0x000fe20000100a00 */
[----:B-1----:R-:W-:Y:S01]  /*a100*/  IMAD R244, R249, UR16, RZ ;  /* 0x00000010f9f47c24 */ /* 0x002fe2000f8e02ff */
[----:B------:R-:W-:Y:S02]  /*a110*/  LEA.HI.X.SX32 R249, R242, R2, 0x2, P6 ;  /* 0x00000002f2f97211 */ /* 0x000fe400030f16ff */
[----:B------:R-:W-:Y:S01]  /*a120*/  IADD3 R242, P1, PT, R251, R4, RZ ;  /* 0x00000004fbf27210 */ /* 0x000fe20007f3e0ff */
[----:B------:R-:W-:Y:S02]  /*a130*/  IMAD.U32 R251, RZ, RZ, UR4 ;  /* 0x00000004fffb7e24 */ /* 0x000fe4000f8e00ff */
[----:B------:R1:W-:Y:S02]  /*a140*/  STL.64 [R1+0x210], R248 ;  /* 0x000210f801007387 */ /* 0x0003e40000100a00 */
[----:B------:R-:W-:Y:S01]  /*a150*/  IMAD R251, R251, 0xf8, RZ ;  /* 0x000000f8fbfb7824 */ /* 0x000fe200078e02ff */
[----:B-1----:R-:W-:-:S04]  /*a160*/  LEA R248, P6, R244, R0, 0x2 ;  /* 0x00000000f4f87211 */ /* 0x002fc800078c10ff */
[----:B------:R-:W-:Y:S01]  /*a170*/  LEA.HI.X.SX32 R249, R244, R2, 0x2, P6 ;  /* 0x00000002f4f97211 */ /* 0x000fe200030f16ff */
[----:B------:R-:W-:Y:S02]  /*a180*/  IMAD.U32 R245, RZ, RZ, UR73 ;  /* 0x00000049fff57e24 */ /* 0x000fe4000f8e00ff */
[----:B------:R-:W-:Y:S02]  /*a190*/  IMAD R246, R243, UR16, RZ ;  /* 0x00000010f3f67c24 */ /* 0x000fe4000f8e02ff */
[----:B------:R-:W-:-:S05]  /*a1a0*/  IMAD.U32 R243, RZ, RZ, UR72 ;  /* 0x00000048fff37e24 */ /* 0x000fca000f8e00ff */
[-C--:B------:R-:W-:Y:S02]  /*a1b0*/  LEA.HI.X.SX32 R243, R243, R5.reuse, 0x2, P1 ;  /* 0x00000005f3f37211 */ /* 0x080fe400008f16ff */
[----:B------:R-:W-:Y:S01]  /*a1c0*/  IADD3 R244, P1, PT, R251, R4, RZ ;  /* 0x00000004fbf47210 */ /* 0x000fe20007f3e0ff */
[----:B------:R-:W-:Y:S01]  /*a1d0*/  IMAD.U32 R251, RZ, RZ, UR4 ;  /* 0x00000004fffb7e24 */ /* 0x000fe2000f8e00ff */
[----:B------:R1:W-:Y:S03]  /*a1e0*/  STL.64 [R1+0x218], R248 ;  /* 0x000218f801007387 */ /* 0x0003e60000100a00 */
[----:B------:R-:W-:Y:S01]  /*a1f0*/  IMAD R251, R251, 0xfc, RZ ;  /* 0x000000fcfbfb7824 */ /* 0x000fe200078e02ff */
[----:B------:R-:W-:Y:S01]  /*a200*/  LEA.HI.X.SX32 R245, R245, R5, 0x2, P1 ;  /* 0x00000005f5f57211 */ /* 0x000fe200008f16ff */
[----:B------:R-:W-:Y:S01]  /*a210*/  IMAD R250, R250, UR16, RZ ;  /* 0x00000010fafa7c24 */ /* 0x000fe2000f8e02ff */
[----:B-1----:R-:W-:-:S03]  /*a220*/  LEA R248, P6, R246, R0, 0x2 ;  /* 0x00000000f6f87211 */ /* 0x002fc600078c10ff */
[----:B------:R-:W-:Y:S01]  /*a230*/  IMAD.MOV.U32 R247, RZ, RZ, R250 ;  /* 0x000000fffff77224 */ /* 0x000fe200078e00fa */
[----:B------:R-:W-:Y:S02]  /*a240*/  LEA.HI.X.SX32 R249, R246, R2, 0x2, P6 ;  /* 0x00000002f6f97211 */ /* 0x000fe400030f16ff */
[----:B------:R-:W-:Y:S01]  /*a250*/  IADD3 R246, P1, PT, R251, R4, RZ ;  /* 0x00000004fbf67210 */ /* 0x000fe20007f3e0ff */
[----:B------:R-:W-:Y:S01]  /*a260*/  IMAD.MOV.U32 R251, RZ, RZ, R247 ;  /* 0x000000fffffb7224 */ /* 0x000fe200078e00f7 */
[----:B------:R-:W-:Y:S01]  /*a270*/  LEA R250, P6, R247, R0, 0x2 ;  /* 0x00000000f7fa7211 */ /* 0x000fe200078c10ff */
[----:B------:R1:W-:Y:S03]  /*a280*/  STL.64 [R1+0x230], R248 ;  /* 0x000230f801007387 */ /* 0x0003e60000100a00 */
[----:B------:R-:W-:Y:S01]  /*a290*/  LEA.HI.X.SX32 R251, R251, R2, 0x2, P6 ;  /* 0x00000002fbfb7211 */ /* 0x000fe200030f16ff */
[----:B-1----:R1:W5:Y:S04]  /*a2a0*/  LDL.LU.64 R248, [R1+0x620] ;  /* 0x0006200001f87983 */ /* 0x0023680000300a00 */
[----:B------:R2:W-:Y:S02]  /*a2b0*/  STL.64 [R1+0x238], R250 ;  /* 0x000238fa01007387 */ /* 0x0005e40000100a00 */
[----:B--2---:R-:W2:Y:S01]  /*a2c0*/  S2R R251, SR_TID.X ;  /* 0x0000000000fb7919 */ /* 0x004ea20000002100 */
[----:B------:R-:W-:-:S02]  /*a2d0*/  IMAD R252, R252, UR16, RZ ;  /* 0x00000010fcfc7c24 */ /* 0x000fc4000f8e02ff */
[----:B------:R-:W-:-:S03]  /*a2e0*/  IMAD.U32 R247, RZ, RZ, UR74 ;  /* 0x0000004afff77e24 */ /* 0x000fc6000f8e00ff */
[----:B------:R-:W-:Y:S02]  /*a2f0*/  LEA R250, P6, R252, R0, 0x2 ;  /* 0x00000000fcfa7211 */ /* 0x000fe400078c10ff */
[----:B------:R-:W-:Y:S02]  /*a300*/  LEA.HI.X.SX32 R247, R247, R5, 0x2, P1 ;  /* 0x00000005f7f77211 */ /* 0x000fe400008f16ff */
[----:B--2---:R-:W-:-:S04]  /*a310*/  LOP3.LUT R251, R251, 0x7f, RZ, 0xc0, !PT ;  /* 0x0000007ffbfb7812 */ /* 0x004fc800078ec0ff */
[----:B------:R-:W-:Y:S02]  /*a320*/  ISETP.NE.U32.AND P1, PT, R251, RZ, PT ;  /* 0x000000fffb00720c */ /* 0x000fe40003f25070 */
[----:B------:R-:W-:Y:S02]  /*a330*/  LEA.HI.X.SX32 R251, R252, R2, 0x2, P6 ;  /* 0x00000002fcfb7211 */ /* 0x000fe400030f16ff */
[----:B------:R-:W2:Y:S04]  /*a340*/  LDL.LU R252, [R1+0x244] ;  /* 0x0002440001fc7983 */ /* 0x000ea80000300800 */
[----:B------:R3:W-:Y:S02]  /*a350*/  STL.64 [R1+0x248], R250 ;  /* 0x000248fa01007387 */ /* 0x0007e40000100a00 */
[----:B---3--:R-:W-:-:S04]  /*a360*/  LEA R250, P6, R3, R0, 0x2 ;  /* 0x0000000003fa7211 */ /* 0x008fc800078c10ff */
[----:B------:R-:W-:Y:S02]  /*a370*/  LEA.HI.X.SX32 R251, R3, R2, 0x2, P6 ;  /* 0x0000000203fb7211 */ /* 0x000fe400030f16ff */
[----:B------:R1:W5:Y:S04]  /*a380*/  LDL.LU R3, [R1+0x618] ;  /* 0x0006180001037983 */ /* 0x0003680000300800 */
[----:B------:R3:W-:Y:S04]  /*a390*/  STL.64 [R1+0x240], R250 ;  /* 0x000240fa01007387 */ /* 0x0007e80000100a00 */
[----:B---3--:R1:W5:Y:S01]  /*a3a0*/  LDL.LU.64 R250, [R1+0x610] ;  /* 0x0006100001fa7983 */ /* 0x0083620000300a00 */
[----:B------:R-:W3:Y:S01]  /*a3b0*/  S2R R0, SR_TID.X ;  /* 0x0000000000007919 */ /* 0x000ee20000002100 */
[----:B------:R-:W-:-:S04]  /*a3c0*/  ULOP3.LUT UR7, UR7, 0x600000, URZ, 0xc0, !UPT ;  /* 0x0060000007077892 */ /* 0x000fc8000f8ec0ff */
[----:B------:R-:W-:Y:S01]  /*a3d0*/  UIADD3 UR12, UPT, UPT, UR11, UR7, URZ ;  /* 0x000000070b0c7290 */ /* 0x000fe2000fffe0ff */
[----:B---3--:R-:W-:-:S05]  /*a3e0*/  IMAD.SHL.U32 R0, R0, 0x400, RZ ;  /* 0x0000040000007824 */ /* 0x008fca00078e00ff */
[----:B--2---:R-:W-:Y:S01]  /*a3f0*/  LOP3.LUT R0, R252, 0x8000, R0, 0xf8, !PT ;  /* 0x00008000fc007812 */ /* 0x004fe200078ef800 */
[----:B-1----:R-:W-:Y:S06]  /*a400*/  BRA.U UP0, `(.L_x_5) ;  /* 0x0000000100187547 */ /* 0x002fec000b800000 */
[----:B------:R-:W-:Y:S01]  /*a410*/  ELECT P6, URZ, PT ;  /* 0x0000000000ff782f */ /* 0x000fe200038c0000 */
[----:B------:R-:W-:Y:S01]  /*a420*/  IMAD.MOV.U32 R2, RZ, RZ, 0x1 ;  /* 0x00000001ff027424 */ /* 0x000fe200078e00ff */
[----:B------:R-:W-:Y:S01]  /*a430*/  UMOV UR7, 0x40 ;  /* 0x0000004000077882 */ /* 0x000fe20000000000 */
[----:B------:R-:W-:Y:S01]  /*a440*/  UVIRTCOUNT.DEALLOC.SMPOOL 0x80 ;  /* 0x000000800000784c */ /* 0x000fe20000000000 */
[----:B------:R-:W-:-:S09]  /*a450*/  ULEA UR7, UR6, UR7, 0x18 ;  /* 0x0000000706077291 */ /* 0x000fd2000f8ec0ff */
[----:B------:R1:W-:Y:S03]  /*a460*/  @P6 STS.U8 [UR7], R2 ;  /* 0x00000002ff006988 */ /* 0x0003e60008000007 */
.L_x_5:
[----:B------:R2:W-:Y:S01]  /*a470*/  STL.64 [R1+0x750], R210 ;  /* 0x000750d201007387 */ /* 0x0005e20000100a00 */
[----:B-1----:R-:W1:Y:S03]  /*a480*/  LDC R2, c[0x0][0x3a0] ;  /* 0x0000e800ff027b82 */ /* 0x002e660000000800 */
[----:B--2---:R-:W2:Y:S04]  /*a490*/  LDL.LU.64 R210, [R1+0x10] ;  /* 0x0000100001d27983 */ /* 0x004ea80000300a00 */
[----:B------:R3:W-:Y:S04]  /*a4a0*/  STL.64 [R1+0x748], R218 ;  /* 0x000748da01007387 */ /* 0x0007e80000100a00 */
[----:B---3--:R-:W3:Y:S04]  /*a4b0*/  LDL.LU.64 R218, [R1+0x8] ;  /* 0x0000080001da7983 */ /* 0x008ee80000300a00 */
[----:B------:R4:W-:Y:S04]  /*a4c0*/  STL.64 [R1+0x740], R226 ;  /* 0x000740e201007387 */ /* 0x0009e80000100a00 */
[----:B----4-:R-:W4:Y:S01]  /*a4d0*/  LDL.LU.64 R226, [R1] ;  /* 0x0000000001e27983 */ /* 0x010f220000300a00 */
[----:B------:R-:W-:Y:S01]  /*a4e0*/  VOTEU.ALL UP1, P1 ;  /* 0x0000000000ff7886 */ /* 0x000fe20000820000 */
[----:B------:R-:W-:Y:S01]  /*a4f0*/  UMOV UR6, 0x1 ;  /* 0x0000000100067882 */ /* 0x000fe20000000000 */
[----:B-1----:R-:W-:Y:S01]  /*a500*/  VIADD R2, R2, 0xfffffffa ;  /* 0xfffffffa02027836 */ /* 0x002fe20000000000 */
[----:B------:R-:W-:Y:S01]  /*a510*/  STTM.x64 tmem[UR12], RZ ;  /* 0x000000ff000079ed */ /* 0x000fe2000834000c */
[----:B------:R-:W-:Y:S01]  /*a520*/  STTM.x64 tmem[UR12+0x40], RZ ;  /* 0x000040ff000079ed */ /* 0x000fe2000834000c */
[----:B------:R-:W-:Y:S01]  /*a530*/  STTM.x64 tmem[UR12+0x80], RZ ;  /* 0x000080ff000079ed */ /* 0x000fe2000834000c */
[----:B------:R-:W-:Y:S01]  /*a540*/  STTM.x64 tmem[UR12+0xc0], RZ ;  /* 0x0000c0ff000079ed */ /* 0x000fe2000834000c */
[----:B------:R-:W1:Y:S01]  /*a550*/  FENCE.VIEW.ASYNC.T ;  /* 0x00000000000073c6 */ /* 0x000e620000000200 */
[----:B------:R-:W1:Y:S01]  /*a560*/  S2R R252, SR_TID.X ;  /* 0x0000000000fc7919 */ /* 0x000e620000002100 */
[----:B------:R-:W-:-:S04]  /*a570*/  @!UP1 UIADD3 UR14, UPT, UPT, -UR6, 0x100000, URZ ;  /* 0x00100000060e9890 */ /* 0x000fc8000fffe1ff */
[----:B------:R-:W-:Y:S02]  /*a580*/  @!UP1 USHF.L.U32 UR15, UR14, 0xb, URZ ;  /* 0x0000000b0e0f9899 */ /* 0x000fe400080006ff */
[----:B------:R-:W-:Y:S01]  /*a590*/  @!UP1 USHF.L.U32 UR14, UR14, 0x1, URZ ;  /* 0x000000010e0e9899 */ /* 0x000fe200080006ff */
[----:B------:R-:W1:Y:S01]  /*a5a0*/  LDCU.64 UR28, c[0x0][0x358] ;  /* 0x00006b00ff1c77ac */ /* 0x000e620008000a00 */
[----:B------:R-:W-:-:S04]  /*a5b0*/  @!UP1 UIADD3 UR6, UPT, UPT, -UR6, 0x100000, URZ ;  /* 0x0010000006069890 */ /* 0x000fc8000fffe1ff */
[----:B------:R-:W-:Y:S02]  /*a5c0*/  @!UP1 USHF.L.U32 UR7, UR6, 0xb, URZ ;  /* 0x0000000b06079899 */ /* 0x000fe400080006ff */
[----:B------:R-:W-:Y:S01]  /*a5d0*/  @!UP1 USHF.L.U32 UR6, UR6, 0x1, URZ ;  /* 0x0000000106069899 */ /* 0x000fe200080006ff */
[----:B-1----:R-:W-:Y:S01]  /*a5e0*/  BAR.SYNC.DEFER_BLOCKING 0x0 ;  /* 0x0000000000007b1d */ /* 0x002fe20000010000 */
[----:B------:R-:W-:Y:S01]  /*a5f0*/  ISETP.GE.U32.AND P6, PT, R2, 0x7fffffbb, PT ;  /* 0x7fffffbb0200780c */ /* 0x000fe20003fc6070 */
[----:B------:R-:W-:-:S04]  /*a600*/  USHF.L.U32 UR4, UR4, 0x6, URZ ;  /* 0x0000000604047899 */ /* 0x000fc800080006ff */
[----:B------:R-:W-:Y:S02]  /*a610*/  VOTEU.ALL UP1, P1 ;  /* 0x0000000000ff7886 */ /* 0x000fe40000820000 */
[----:B------:R-:W1:Y:S01]  /*a620*/  LDC R2, c[0x0][0x3a0] ;  /* 0x0000e800ff027b82 */ /* 0x000e620000000800 */
[----:B------:R-:W-:Y:S01]  /*a630*/  VOTEU.ALL UP2, P1 ;  /* 0x0000000000ff7886 */ /* 0x000fe20000840000 */
[----:B------:R-:W1:Y:S02]  /*a640*/  FENCE.VIEW.ASYNC.S ;  /* 0x00000000000073c6 */ /* 0x000e640000000000 */
[----:B-1----:R-:W1:Y:S04]  /*a650*/  @!UP1 SYNCS.EXCH.64 URZ, [UR8], UR14 ;  /* 0x0000000e08ff95b2 */ /* 0x002e680008000100 */
[----:B-1----:R-:W-:Y:S01]  /*a660*/  BAR.SYNC.DEFER_BLOCKING 0x0 ;  /* 0x0000000000007b1d */ /* 0x002fe20000010000 */
[----:B------:R-:W-:Y:S01]  /*a670*/  LOP3.LUT R252, R252, 0x7f, RZ, 0xc0, !PT ;  /* 0x0000007ffcfc7812 */ /* 0x000fe200078ec0ff */
[----:B------:R-:W-:-:S03]  /*a680*/  VIADD R2, R2, 0xfffffff9 ;  /* 0xfffffff902027836 */ /* 0x000fc60000000000 */
[----:B------:R-:W-:Y:S01]  /*a690*/  LEA R252, R252, UR10, 0x8 ;  /* 0x0000000afcfc7c11 */ /* 0x000fe2000f8e40ff */
[----:B------:R1:W1:Y:S04]  /*a6a0*/  @!UP2 SYNCS.EXCH.64 URZ, [UR10+0x40008], UR6 ;  /* 0x040008060affa5b2 */ /* 0x0002680008000100 */
[----:B------:R-:W-:Y:S01]  /*a6b0*/  @!PT LDS RZ, [RZ] ;  /* 0x00000000fffff984 */ /* 0x000fe20000000800 */
[----:B------:R-:W-:Y:S01]  /*a6c0*/  @!PT LDS RZ, [RZ] ;  /* 0x00000000fffff984 */ /* 0x000fe20000000800 */
[----:B------:R-:W-:Y:S01]  /*a6d0*/  @!PT LDS RZ, [RZ] ;  /* 0x00000000fffff984 */ /* 0x000fe20000000800 */
[----:B-1----:R1:W-:Y:S01]  /*a6e0*/  LDGSTS.E [R252+0x30000], desc[UR28][R4.64], !P0 ;  /* 0x3000000004fc7fae */ /* 0x0023e2000c1a101c */
[----:B------:R-:W-:Y:S02]  /*a6f0*/  ISETP.GE.U32.AND P0, PT, R2, 0x7fffffba, PT ;  /* 0x7fffffba0200780c */ /* 0x000fe40003f06070 */
[----:B------:R-:W1:Y:S02]  /*a700*/  LDC R2, c[0x0][0x3a0] ;  /* 0x0000e800ff027b82 */ /* 0x000e640000000800 */
[----:B-1----:R-:W-:Y:S01]  /*a710*/  VIADD R2, R2, 0xfffffff8 ;  /* 0xfffffff802027836 */ /* 0x002fe20000000000 */
[----:B--2---:R-:W-:Y:S04]  /*a720*/  LDGSTS.E [R252+0x30004], desc[UR28][R210.64], !P2 ;  /* 0x30004000d2fc7fae */ /* 0x004fe8000d1a101c */
[----:B------:R-:W-:-:S02]  /*a730*/  ISETP.GE.U32.AND P2, PT, R2, 0x7fffffb9, PT ;  /* 0x7fffffb90200780c */ /* 0x000fc40003f46070 */
[----:B------:R-:W1:Y:S01]  /*a740*/  LDC R2, c[0x0][0x3a0] ;  /* 0x0000e800ff027b82 */ /* 0x000e620000000800 */
[----:B---3--:R-:W-:Y:S01]  /*a750*/  LDGSTS.E [R252+0x30008], desc[UR28][R218.64], !P3 ;  /* 0x30008000dafc7fae */ /* 0x008fe2000d9a101c */
[----:B-1----:R-:W-:-:S05]  /*a760*/  VIADD R2, R2, 0xfffffff7 ;  /* 0xfffffff702027836 */ /* 0x002fca0000000000 */
[----:B------:R-:W-:Y:S01]  /*a770*/  ISETP.GE.U32.AND P3, PT, R2, 0x7fffffb8, PT ;  /* 0x7fffffb80200780c */ /* 0x000fe20003f66070 */
[----:B----4-:R-:W-:Y:S01]  /*a780*/  LDGSTS.E [R252+0x3000c], desc[UR28][R226.64], !P4 ;  /* 0x3000c000e2fc7fae */ /* 0x010fe2000e1a101c */
[----:B------:R-:W1:Y:S03]  /*a790*/  LDC R2, c[0x0][0x3a0] ;  /* 0x0000e800ff027b82 */ /* 0x000e660000000800 */
[----:B-----5:R-:W-:Y:S04]  /*a7a0*/  LDGSTS.E [R252+0x30010], desc[UR28][R250.64], !P5 ;  /* 0x30010000fafc7fae */ /* 0x020fe8000e9a101c */
[----:B------:R-:W-:Y:S04]  /*a7b0*/  LDGSTS.E [R252+0x30014], desc[UR28][R248.64], !P6 ;  /* 0x30014000f8fc7fae */ /* 0x000fe8000f1a101c */
[----:B------:R-:W-:Y:S04]  /*a7c0*/  LDGSTS.E [R252+0x30018], desc[UR28][R6.64], !P0 ;  /* 0x3001800006fc7fae */ /* 0x000fe8000c1a101c */
[----:B------:R-:W-:Y:S04]  /*a7d0*/  LDGSTS.E [R252+0x3001c], desc[UR28][R8.64], !P2 ;  /* 0x3001c00008fc7fae */ /* 0x000fe8000d1a101c */
[----:B------:R-:W-:Y:S01]  /*a7e0*/  LDGSTS.E [R252+0x30020], desc[UR28][R10.64], !P3 ;  /* 0x300200000afc7fae */ /* 0x000fe2000d9a101c */
[----:B-1----:R-:W-:-:S05]  /*a7f0*/  VIADD R2, R2, 0xfffffff6 ;  /* 0xfffffff602027836 */ /* 0x002fca0000000000 */
[----:B------:R-:W-:Y:S02]  /*a800*/  ISETP.GE.U32.AND P4, PT, R2, 0x7fffffb7, PT ;  /* 0x7fffffb70200780c */ /* 0x000fe40003f86070 */
[----:B------:R-:W1:Y:S11]  /*a810*/  LDC R2, c[0x0][0x3a0] ;  /* 0x0000e800ff027b82 */ /* 0x000e760000000800 */
        /* <DEDUP_REMOVED lines=80> */
[----:B------:R2:W-:Y:S01]  /*ad20*/  LDGSTS.E [R252+0x30074], desc[UR28][R52.64], !P6 ;  /* 0x3007400034fc7fae */ /* 0x0005e2000f1a101c */
        /* <DEDUP_REMOVED lines=11> */
[----:B------:R-:W-:Y:S01]  /*ade0*/  LDGSTS.E [R252+0x30080], desc[UR28][R58.64], !P3 ;  /* 0x300800003afc7fae */ /* 0x000fe2000d9a101c */
[----:B-1----:R-:W-:-:S05]  /*adf0*/  VIADD R2, R2, 0xffffffde ;  /* 0xffffffde02027836 */ /* 0x002fca0000000000 */
[----:B------:R-:W-:Y:S02]  /*ae00*/  ISETP.GE.U32.AND P4, PT, R2, 0x7fffff9f, PT ;  /* 0x7fffff9f0200780c */ /* 0x000fe40003f86070 */
[----:B------:R-:W1:Y:S11]  /*ae10*/  LDC R2, c[0x0][0x3a0] ;  /* 0x0000e800ff027b82 */ /* 0x000e760000000800 */
[----:B------:R1:W-:Y:S02]  /*ae20*/  LDGSTS.E [R252+0x30084], desc[UR28][R60.64], !P4 ;  /* 0x300840003cfc7fae */ /* 0x0003e4000e1a101c */
        /* <DEDUP_REMOVED lines=117> */
[----:B------:R-:W-:Y:S01]  /*b580*/  ISETP.GE.U32.AND P4, PT, R2, 0x7fffff81, PT ;  /* 0x7fffff810200780c */ /* 0x000fe20003f86070 */
[----:B------:R-:W-:-:S04]  /*b590*/  IMAD.U32 R2, RZ, RZ, UR4 ;  /* 0x00000004ff027e24 */ /* 0x000fc8000f8e00ff */
[----:B------:R-:W-:-:S05]  /*b5a0*/  IMAD.WIDE R4, R2, 0x4, R4 ;  /* 0x0000000402047825 */ /* 0x000fca00078e0204 */
[----:B------:R1:W-:Y:S04]  /*b5b0*/  STL.64 [R1+0x360], R4 ;  /* 0x0003600401007387 */ /* 0x0003e80000100a00 */
[----:B------:R-:W-:Y:S01]  /*b5c0*/  LDGSTS.E [R252+0x300fc], desc[UR28][R246.64], !P4 ;  /* 0x300fc000f6fc7fae */ /* 0x000fe2000e1a101c */
[----:B--2---:R-:W-:-:S03]  /*b5d0*/  IMAD.WIDE R52, R2, 0x4, R52 ;  /* 0x0000000402347825 */ /* 0x004fc600078e0234 */
[----:B------:R-:W0:Y:S01]  /*b5e0*/  LDGDEPBAR ;  /* 0x00000000000079af */ /* 0x000e220000000000 */
[----:B-1----:R-:W-:-:S03]  /*b5f0*/  IMAD.WIDE R4, R2, 0x4, R210 ;  /* 0x0000000402047825 */ /* 0x002fc600078e02d2 */
[----:B------:R-:W2:Y:S04]  /*b600*/  LDL.LU.64 R210, [R1+0x750] ;  /* 0x0007500001d27983 */ /* 0x000ea80000300a00 */
[----:B------:R1:W-:Y:S02]  /*b610*/  STL.64 [R1+0x358], R4 ;  /* 0x0003580401007387 */ /* 0x0003e40000100a00 */
[C---:B-1----:R-:W-:Y:S02]  /*b620*/  IMAD.WIDE R4, R2.reuse, 0x4, R218 ;  /* 0x0000000402047825 */ /* 0x042fe400078e02da */
[----:B------:R-:W2:Y:S04]  /*b630*/  LDL.LU.64 R218, [R1+0x748] ;  /* 0x0007480001da7983 */ /* 0x000ea80000300a00 */
[----:B------:R1:W-:Y:S02]  /*b640*/  STL.64 [R1+0x350], R4 ;  /* 0x0003500401007387 */ /* 0x0003e40000100a00 */
[----:B-1----:R-:W-:-:S02]  /*b650*/  IMAD.WIDE R4, R2, 0x4, R226 ;  /* 0x0000000402047825 */ /* 0x002fc400078e02e2 */
[----:B------:R-:W2:Y:S02]  /*b660*/  LDL.LU.64 R226, [R1+0x740] ;  /* 0x0007400001e27983 */ /* 0x000ea40000300a00 */
[C---:B---3--:R-:W-:Y:S02]  /*b670*/  IMAD.WIDE R54, R2.reuse, 0x4, R54 ;  /* 0x0000000402367825 */ /* 0x048fe400078e0236 */
[----:B------:R1:W-:Y:S02]  /*b680*/  STL.64 [R1+0x348], R4 ;  /* 0x0003480401007387 */ /* 0x0003e40000100a00 */
[----:B----4-:R-:W-:-:S04]  /*b690*/  IMAD.WIDE R56, R2, 0x4, R56 ;  /* 0x0000000402387825 */ /* 0x010fc800078e0238 */
[----:B------:R-:W-:-:S04]  /*b6a0*/  IMAD.WIDE R60, R2, 0x4, R60 ;  /* 0x00000004023c7825 */ /* 0x000fc800078e023c */
[----:B------:R-:W-:-:S04]  /*b6b0*/  IMAD.WIDE R62, R2, 0x4, R62 ;  /* 0x00000004023e7825 */ /* 0x000fc800078e023e */
[----:B-1----:R-:W-:-:S04]  /*b6c0*/  IMAD.WIDE R4, R2, 0x4, R250 ;  /* 0x0000000402047825 */ /* 0x002fc800078e02fa */
[C---:B------:R-:W-:Y:S01]  /*b6d0*/  IMAD.WIDE R250, R2.reuse, 0x4, R248 ;  /* 0x0000000402fa7825 */ /* 0x040fe200078e02f8 */
[----:B------:R1:W-:Y:S03]  /*b6e0*/  STL.64 [R1+0x340], R4 ;  /* 0x0003400401007387 */ /* 0x0003e60000100a00 */
[C---:B------:R-:W-:Y:S01]  /*b6f0*/  IMAD.WIDE R248, R2.reuse, 0x4, R6 ;  /* 0x0000000402f87825 */ /* 0x040fe200078e0206 */
[----:B------:R-:W-:Y:S03]  /*b700*/  STL.64 [R1+0x338], R250 ;  /* 0x000338fa01007387 */ /* 0x000fe60000100a00 */
[C---:B------:R-:W-:Y:S01]  /*b710*/  IMAD.WIDE R6, R2.reuse, 0x4, R10 ;  /* 0x0000000402067825 */ /* 0x040fe200078e020a */
[----:B------:R3:W-:Y:S03]  /*b720*/  STL.64 [R1+0x330], R248 ;  /* 0x000330f801007387 */ /* 0x0007e60000100a00 */
[----:B------:R-:W-:-:S04]  /*b730*/  IMAD.WIDE R64, R2, 0x4, R64 ;  /* 0x0000000402407825 */ /* 0x000fc800078e0240 */
[----:B-1----:R-:W-:-:S04]  /*b740*/  IMAD.WIDE R4, R2, 0x4, R8 ;  /* 0x0000000402047825 */ /* 0x002fc800078e0208 */
[C---:B------:R-:W-:Y:S01]  /*b750*/  IMAD.WIDE R8, R2.reuse, 0x4, R12 ;  /* 0x0000000402087825 */ /* 0x040fe200078e020c */
[----:B------:R1:W-:Y:S03]  /*b760*/  STL.64 [R1+0x328], R4 ;  /* 0x0003280401007387 */ /* 0x0003e60000100a00 */
[C---:B---3--:R-:W-:Y:S01]  /*b770*/  IMAD.WIDE R248, R2.reuse, 0x4, R58 ;  /* 0x0000000402f87825 */ /* 0x048fe200078e023a */
[----:B------:R3:W-:Y:S03]  /*b780*/  STL.64 [R1+0x318], R6 ;  /* 0x0003180601007387 */ /* 0x0007e60000100a00 */
[C---:B------:R-:W-:Y:S01]  /*b790*/  IMAD.WIDE R66, R2.reuse, 0x4, R66 ;  /* 0x0000000402427825 */ /* 0x040fe200078e0242 */
[----:B------:R4:W-:Y:S03]  /*b7a0*/  STL.64 [R1+0x310], R8 ;  /* 0x0003100801007387 */ /* 0x0009e60000100a00 */
[----:B------:R-:W-:-:S04]  /*b7b0*/  IMAD.WIDE R250, R2, 0x4, R24 ;  /* 0x0000000402fa7825 */ /* 0x000fc800078e0218 */
[----:B-1----:R-:W-:-:S04]  /*b7c0*/  IMAD.WIDE R4, R2, 0x4, R14 ;  /* 0x0000000402047825 */ /* 0x002fc800078e020e */
[C---:B---3--:R-:W-:Y:S01]  /*b7d0*/  IMAD.WIDE R6, R2.reuse, 0x4, R16 ;  /* 0x0000000402067825 */ /* 0x048fe200078e0210 */
[----:B------:R1:W-:Y:S03]  /*b7e0*/  STL.64 [R1+0x308], R4 ;  /* 0x0003080401007387 */ /* 0x0003e60000100a00 */
[C---:B----4-:R-:W-:Y:S01]  /*b7f0*/  IMAD.WIDE R8, R2.reuse, 0x4, R18 ;  /* 0x0000000402087825 */ /* 0x050fe200078e0212 */
        /* <DEDUP_REMOVED lines=9> */
[----:B------:R-:W-:-:S04]  /*b890*/  IMAD.WIDE R28, R2, 0x4, R100 ;  /* 0x00000004021c7825 */ /* 0x000fc800078e0264 */
[----:B------:R-:W-:-:S04]  /*b8a0*/  IMAD.WIDE R22, R2, 0x4, R106 ;  /* 0x0000000402167825 */ /* 0x000fc800078e026a */
[----:B-1----:R-:W-:-:S04]  /*b8b0*/  IMAD.WIDE R4, R2, 0x4, R26 ;  /* 0x0000000402047825 */ /* 0x002fc800078e021a */
[C---:B---3--:R-:W-:Y:S01]  /*b8c0*/  IMAD.WIDE R6, R2.reuse, 0x4, R30 ;  /* 0x0000000402067825 */ /* 0x048fe200078e021e */
[----:B------:R1:W-:Y:S03]  /*b8d0*/  STL.64 [R1+0x3e0], R4 ;  /* 0x0003e00401007387 */ /* 0x0003e60000100a00 */
[C---:B------:R-:W-:Y:S01]  /*b8e0*/  IMAD.WIDE R30, R2.reuse, 0x4, R88 ;  /* 0x00000004021e7825 */ /* 0x040fe200078e0258 */
        /* <DEDUP_REMOVED lines=24> */
[----:B------:R-:W-:Y:S03]  /*ba70*/  STL.64 [R1+0x390], R8 ;  /* 0x0003900801007387 */ /* 0x000fe60000100a00 */
[C---:B------:R-:W-:Y:S01]  /*ba80*/  IMAD.WIDE R48, R2.reuse, 0x4, R70 ;  /* 0x0000000402307825 */ /* 0x040fe200078e0246 */
[----:B------:R-:W-:Y:S03]  /*ba90*/  STL.64 [R1+0x388], R6 ;  /* 0x0003880601007387 */ /* 0x000fe60000100a00 */
[----:B------:R-:W-:-:S04]  /*baa0*/  IMAD.WIDE R46, R2, 0x4, R72 ;  /* 0x00000004022e7825 */ /* 0x000fc800078e0248 */
[----:B-1----:R-:W-:-:S04]  /*bab0*/  IMAD.WIDE R4, R2, 0x4, R50 ;  /* 0x0000000402047825 */ /* 0x002fc800078e0232 */
[C---:B------:R-:W-:Y:S01]  /*bac0*/  IMAD.WIDE R50, R2.reuse, 0x4, R68 ;  /* 0x0000000402327825 */ /* 0x040fe200078e0244 */
[----:B------:R1:W-:Y:S03]  /*bad0*/  STL.64 [R1+0x380], R4 ;  /* 0x0003800401007387 */ /* 0x0003e60000100a00 */
[C---:B------:R-:W-:Y:S01]  /*bae0*/  IMAD.WIDE R44, R2.reuse, 0x4, R74 ;  /* 0x00000004022c7825 */ /* 0x040fe200078e024a */
[----:B------:R-:W-:Y:S03]  /*baf0*/  STL.64 [R1+0x718], R248 ;  /* 0x000718f801007387 */ /* 0x000fe60000100a00 */
[C---:B------:R-:W-:Y:S01]  /*bb00*/  IMAD.WIDE R38, R2.reuse, 0x4, R80 ;  /* 0x0000000402267825 */ /* 0x040fe200078e0250 */
[----:B------:R-:W-:Y:S03]  /*bb10*/  STL.64 [R1+0x378], R52 ;  /* 0x0003783401007387 */ /* 0x000fe60000100a00 */
[C---:B------:R-:W-:Y:S01]  /*bb20*/  IMAD.WIDE R32, R2.reuse, 0x4, R86 ;  /* 0x0000000402207825 */ /* 0x040fe200078e0256 */
[----:B------:R-:W-:Y:S03]  /*bb30*/  STL.64 [R1+0x720], R52 ;  /* 0x0007203401007387 */ /* 0x000fe60000100a00 */
[C---:B-1----:R-:W-:Y:S01]  /*bb40*/  IMAD.WIDE R4, R2.reuse, 0x4, R90 ;  /* 0x0000000402047825 */ /* 0x042fe200078e025a */
[----:B------:R-:W-:Y:S03]  /*bb50*/  STL.64 [R1+0x370], R54 ;  /* 0x0003703601007387 */ /* 0x000fe60000100a00 */
[C---:B------:R-:W-:Y:S01]  /*bb60*/  IMAD.WIDE R6, R2.reuse, 0x4, R92 ;  /* 0x0000000402067825 */ /* 0x040fe200078e025c */
[----:B------:R-:W-:Y:S03]  /*bb70*/  STL.64 [R1+0x728], R54 ;  /* 0x0007283601007387 */ /* 0x000fe60000100a00 */
[C---:B------:R-:W-:Y:S01]  /*bb80*/  IMAD.WIDE R16, R2.reuse, 0x4, R238 ;  /* 0x0000000402107825 */ /* 0x040fe200078e02ee */
[----:B------:R-:W-:Y:S03]  /*bb90*/  STL.64 [R1+0x368], R56 ;  /* 0x0003683801007387 */ /* 0x000fe60000100a00 */
[C---:B------:R-:W-:Y:S01]  /*bba0*/  IMAD.WIDE R8, R2.reuse, 0x4, R246 ;  /* 0x0000000402087825 */ /* 0x040fe200078e02f6 */
[----:B------:R-:W-:Y:S04]  /*bbb0*/  STL.64 [R1+0x730], R56 ;  /* 0x0007303801007387 */ /* 0x000fe80000100a00 */
        /* <DEDUP_REMOVED lines=14> */
[----:B------:R1:W-:Y:S04]  /*bca0*/  STL.64 [R1+0x458], R4 ;  /* 0x0004580401007387 */ /* 0x0003e80000100a00 */
[----:B------:R-:W-:Y:S04]  /*bcb0*/  STL.64 [R1+0x468], R32 ;  /* 0x0004682001007387 */ /* 0x000fe80000100a00 */
[----:B------:R3:W-:Y:S01]  /*bcc0*/  STL.64 [R1+0x450], R6 ;  /* 0x0004500601007387 */ /* 0x0007e20000100a00 */
[----:B-1----:R-:W-:-:S03]  /*bcd0*/  IMAD.WIDE R4, R2, 0x4, R94 ;  /* 0x0000000402047825 */ /* 0x002fc600078e025e */
[----:B------:R-:W-:Y:S04]  /*bce0*/  STL.64 [R1+0x460], R30 ;  /* 0x0004601e01007387 */ /* 0x000fe80000100a00 */
[----:B------:R1:W-:Y:S01]  /*bcf0*/  STL.64 [R1+0x448], R4 ;  /* 0x0004480401007387 */ /* 0x0003e20000100a00 */
[----:B---3--:R-:W-:-:S05]  /*bd00*/  IMAD.WIDE R6, R2, 0x4, R96 ;  /* 0x0000000402067825 */ /* 0x008fca00078e0260 */
[----:B------:R3:W-:Y:S01]  /*bd10*/  STL.64 [R1+0x440], R6 ;  /* 0x0004400601007387 */ /* 0x0007e20000100a00 */
[----:B-1----:R-:W-:-:S05]  /*bd20*/  IMAD.WIDE R4, R2, 0x4, R98 ;  /* 0x0000000402047825 */ /* 0x002fca00078e0262 */
[----:B------:R1:W-:Y:S01]  /*bd30*/  STL.64 [R1+0x438], R4 ;  /* 0x0004380401007387 */ /* 0x0003e20000100a00 */
[----:B---3--:R-:W-:-:S03]  /*bd40*/  IMAD.WIDE R6, R2, 0x4, R242 ;  /* 0x0000000402067825 */ /* 0x008fc600078e02f2 */
[----:B------:R-:W-:Y:S04]  /*bd50*/  STL.64 [R1+0x430], R28 ;  /* 0x0004301c01007387 */ /* 0x000fe80000100a00 */
[----:B------:R-:W-:Y:S04]  /*bd60*/  STL.64 [R1+0x428], R26 ;  /* 0x0004281a01007387 */ /* 0x000fe80000100a00 */
[----:B------:R-:W-:Y:S01]  /*bd70*/  STL.64 [R1+0x420], R24 ;  /* 0x0004201801007387 */ /* 0x000fe20000100a00 */
[----:B-1----:R-:W-:-:S03]  /*bd80*/  IMAD.WIDE R4, R2, 0x4, R240 ;  /* 0x0000000402047825 */ /* 0x002fc600078e02f0 */
[----:B------:R-:W-:Y:S04]  /*bd90*/  STL.64 [R1+0x418], R22 ;  /* 0x0004181601007387 */ /* 0x000fe80000100a00 */
[----:B------:R-:W-:Y:S04]  /*bda0*/  STL.64 [R1+0x410], R20 ;  /* 0x0004101401007387 */ /* 0x000fe80000100a00 */
[----:B------:R-:W-:Y:S04]  /*bdb0*/  STL.64 [R1+0x408], R18 ;  /* 0x0004081201007387 */ /* 0x000fe80000100a00 */
[----:B------:R-:W-:Y:S04]  /*bdc0*/  STL.64 [R1+0x400], R16 ;  /* 0x0004001001007387 */ /* 0x000fe80000100a00 */
[----:B------:R1:W-:Y:S04]  /*bdd0*/  STL.64 [R1+0x3f8], R4 ;  /* 0x0003f80401007387 */ /* 0x0003e80000100a00 */
[----:B------:R3:W-:Y:S01]  /*bde0*/  STL.64 [R1+0x3f0], R6 ;  /* 0x0003f00601007387 */ /* 0x0007e20000100a00 */
[----:B-1----:R-:W1:Y:S01]  /*bdf0*/  S2R R5, SR_TID.X ;  /* 0x0000000000057919 */ /* 0x002e620000002100 */
[----:B------:R-:W4:Y:S01]  /*be00*/  LDC R4, c[0x0][0x3a0] ;  /* 0x0000e800ff047b82 */ /* 0x000f220000000800 */
[----:B---3--:R-:W-:-:S05]  /*be10*/  IMAD.WIDE R6, R2, 0x4, R244 ;  /* 0x0000000402067825 */ /* 0x008fca00078e02f4 */
[----:B------:R3:W-:Y:S04]  /*be20*/  STL.64 [R1+0x3e8], R6 ;  /* 0x0003e80601007387 */ /* 0x0007e80000100a00 */
[----:B------:R1:W-:Y:S04]  /*be30*/  STL.64 [R1+0x2e0], R8 ;  /* 0x0002e00801007387 */ /* 0x0003e80000100a00 */
[----:B------:R-:W2:Y:S04]  /*be40*/  LDL.64 R68, [R1+0x18] ;  /* 0x0000180001447983 */ /* 0x000ea80000100a00 */
[----:B------:R-:W2:Y:S01]  /*be50*/  LDL.64 R60, [R1+0x38] ;  /* 0x00003800013c7983 */ /* 0x000ea20000100a00 */
[----:B---3--:R-:W3:Y:S03]  /*be60*/  LDC R7, c[0x0][0x3a0] ;  /* 0x0000e800ff077b82 */ /* 0x008ee60000000800 */
[----:B------:R-:W2:Y:S01]  /*be70*/  LDL.64 R56, [R1+0x58] ;  /* 0x0000580001387983 */ /* 0x000ea20000100a00 */
[----:B----4-:R-:W-:-:S03]  /*be80*/  VIADD R4, R4, 0xffffffc0 ;  /* 0xffffffc004047836 */ /* 0x010fc60000000000 */
[----:B------:R-:W4:Y:S01]  /*be90*/  LDL.64 R54, [R1+0x78] ;  /* 0x0000780001367983 */ /* 0x000f220000100a00 */
[----:B-1----:R-:W-:-:S03]  /*bea0*/  LOP3.LUT R5, R5, 0x3f, RZ, 0xc0, !PT ;  /* 0x0000003f05057812 */ /* 0x002fc600078ec0ff */
[----:B------:R-:W4:Y:S01]  /*beb0*/  LDL.64 R52, [R1+0xa0] ;  /* 0x0000a00001347983 */ /* 0x000f220000100a00 */
[----:B------:R-:W-:-:S03]  /*bec0*/  ISETP.GE.AND P4, PT, R5, R4, PT ;  /* 0x000000040500720c */ /* 0x000fc60003f86270 */
[----:B------:R-:W4:Y:S04]  /*bed0*/  LDL.64 R248, [R1+0xc0] ;  /* 0x0000c00001f87983 */ /* 0x000f280000100a00 */
[----:B------:R-:W4:Y:S04]  /*bee0*/  LDL.64 R58, [R1+0xe0] ;  /* 0x0000e000013a7983 */ /* 0x000f280000100a00 */
[----:B------:R-:W4:Y:S01]  /*bef0*/  LDL.64 R14, [R1+0x100] ;  /* 0x00010000010e7983 */ /* 0x000f220000100a00 */
[----:B---3--:R-:W-:Y:S01]  /*bf00*/  VIADD R238, R7, 0x3f ;  /* 0x0000003f07ee7836 */ /* 0x008fe20000000000 */
[----:B------:R-:W-:-:S02]  /*bf10*/  ISETP.GE.AND P3, PT, R5, R7, PT ;  /* 0x000000070500720c */ /* 0x000fc40003f66270 */
[----:B------:R-:W3:Y:S02]  /*bf20*/  LDL.64 R12, [R1+0x120] ;  /* 0x00012000010c7983 */ /* 0x000ee40000100a00 */
[----:B------:R-:W-:Y:S02]  /*bf30*/  ISETP.GT.AND P0, PT, R238, 0x3f, PT ;  /* 0x0000003fee00780c */ /* 0x000fe40003f04270 */
[----:B------:R-:W3:Y:S04]  /*bf40*/  LDL.64 R10, [R1+0x140] ;  /* 0x00014000010a7983 */ /* 0x000ee80000100a00 */
[----:B------:R-:W3:Y:S04]  /*bf50*/  LDL.64 R8, [R1+0x160] ;  /* 0x0001600001087983 */ /* 0x000ee80000100a00 */
[----:B------:R-:W3:Y:S04]  /*bf60*/  LDL.LU.64 R106, [R1+0x188] ;  /* 0x00018800016a7983 */ /* 0x000ee80000300a00 */
[----:B------:R-:W3:Y:S04]  /*bf70*/  LDL.LU.64 R98, [R1+0x1b0] ;  /* 0x0001b00001627983 */ /* 0x000ee80000300a00 */
[----:B------:R-:W3:Y:S04]  /*bf80*/  LDL.LU.64 R90, [R1+0x1e0] ;  /* 0x0001e000015a7983 */ /* 0x000ee80000300a00 */
[----:B------:R-:W3:Y:S04]  /*bf90*/  LDL.LU.64 R82, [R1+0x200] ;  /* 0x0002000001527983 */ /* 0x000ee80000300a00 */
[----:B------:R-:W3:Y:S01]  /*bfa0*/  LDL.LU.64 R74, [R1+0x238] ;  /* 0x00023800014a7983 */ /* 0x000ee20000300a00 */
[----:B------:R-:W-:-:S04]  /*bfb0*/  SEL R4, RZ, 0x4, !P0 ;  /* 0x00000004ff047807 */ /* 0x000fc80004000000 */
[----:B------:R-:W-:Y:S02]  /*bfc0*/  SEL R4, R4, RZ, !P3 ;  /* 0x000000ff04047207 */ /* 0x000fe40005800000 */
[----:B------:R-:W-:Y:S02]  /*bfd0*/  SEL R2, RZ, 0x4, P4 ;  /* 0x00000004ff027807 */ /* 0x000fe40002000000 */
[----:B------:R-:W-:Y:S01]  /*bfe0*/  ISETP.NE.U32.AND P4, PT, R4, RZ, PT ;  /* 0x000000ff0400720c */ /* 0x000fe20003f85070 */
[----:B------:R-:W-:-:S12]  /*bff0*/  VIADD R5, R0, UR10 ;  /* 0x0000000a00057c36 */ /* 0x000fd80008000000 */
[----:B------:R-:W-:Y:S04]  /*c000*/  LDGSTS.E [R5], desc[UR28][R108.64], P4 ;  /* 0x000000006c057fae */ /* 0x000fe8000a1a101c */
[----:B------:R-:W-:Y:S04]  /*c010*/  LDGSTS.E [R5+0x400], desc[UR28][R116.64], P4 ;  /* 0x0040000074057fae */ /* 0x000fe8000a1a101c */
        /* <DEDUP_REMOVED lines=14> */
[----:B------:R-:W-:Y:S04]  /*c100*/  STL [R1+0x60c], R238 ;  /* 0x00060cee01007387 */ /* 0x000fe80000100800 */
[----:B--2---:R1:W-:Y:S04]  /*c110*/  LDGSTS.E [R5+0x4000], desc[UR28][R68.64], P4 ;  /* 0x0400000044057fae */ /* 0x0043e8000a1a101c */
[----:B------:R-:W-:Y:S04]  /*c120*/  LDGSTS.E [R5+0x4400], desc[UR28][R60.64], P4 ;  /* 0x044000003c057fae */ /* 0x000fe8000a1a101c */
[----:B------:R-:W-:Y:S04]  /*c130*/  LDGSTS.E [R5+0x4800], desc[UR28][R56.64], P4 ;  /* 0x0480000038057fae */ /* 0x000fe8000a1a101c */
[----:B----4-:R-:W-:Y:S04]  /*c140*/  LDGSTS.E [R5+0x4c00], desc[UR28][R54.64], P4 ;  /* 0x04c0000036057fae */ /* 0x010fe8000a1a101c */
[----:B------:R-:W-:Y:S04]  /*c150*/  LDGSTS.E [R5+0x5000], desc[UR28][R52.64], P4 ;  /* 0x0500000034057fae */ /* 0x000fe8000a1a101c */
[----:B------:R-:W-:Y:S04]  /*c160*/  LDGSTS.E [R5+0x5400], desc[UR28][R248.64], P4 ;  /* 0x05400000f8057fae */ /* 0x000fe8000a1a101c */
[----:B------:R-:W-:Y:S04]  /*c170*/  LDGSTS.E [R5+0x5800], desc[UR28][R58.64], P4 ;  /* 0x058000003a057fae */ /* 0x000fe8000a1a101c */
[----:B------:R-:W-:Y:S04]  /*c180*/  LDGSTS.E [R5+0x5c00], desc[UR28][R14.64], P4 ;  /* 0x05c000000e057fae */ /* 0x000fe8000a1a101c */
[----:B---3--:R-:W-:Y:S04]  /*c190*/  LDGSTS.E [R5+0x6000], desc[UR28][R12.64], P4 ;  /* 0x060000000c057fae */ /* 0x008fe8000a1a101c */
[----:B------:R-:W-:Y:S04]  /*c1a0*/  LDGSTS.E [R5+0x6400], desc[UR28][R10.64], P4 ;  /* 0x064000000a057fae */ /* 0x000fe8000a1a101c */
[----:B------:R-:W-:Y:S04]  /*c1b0*/  LDGSTS.E [R5+0x6800], desc[UR28][R8.64], P4 ;  /* 0x0680000008057fae */ /* 0x000fe8000a1a101c */
[----:B------:R-:W-:Y:S04]  /*c1c0*/  STL.64 [R1+0x6c0], R106 ;  /* 0x0006c06a01007387 */ /* 0x000fe80000100a00 */
[----:B------:R-:W-:Y:S04]  /*c1d0*/  STL.64 [R1+0x6a8], R98 ;  /* 0x0006a86201007387 */ /* 0x000fe80000100a00 */
[----:B------:R-:W-:Y:S04]  /*c1e0*/  STL.64 [R1+0x6b0], R90 ;  /* 0x0006b05a01007387 */ /* 0x000fe80000100a00 */
[----:B------:R2:W-:Y:S04]  /*c1f0*/  STL.64 [R1+0x6b8], R82 ;  /* 0x0006b85201007387 */ /* 0x0005e80000100a00 */
[----:B------:R-:W3:Y:S04]  /*c200*/  LDL.64 R60, [R1+0x28] ;  /* 0x00002800013c7983 */ /* 0x000ee80000100a00 */
[----:B------:R-:W4:Y:S04]  /*c210*/  LDL.64 R56, [R1+0x48] ;  /* 0x0000480001387983 */ /* 0x000f280000100a00 */
[----:B------:R-:W4:Y:S04]  /*c220*/  LDL.64 R54, [R1+0x68] ;  /* 0x0000680001367983 */ /* 0x000f280000100a00 */
[----:B------:R-:W4:Y:S04]  /*c230*/  LDL.64 R52, [R1+0x88] ;  /* 0x0000880001347983 */ /* 0x000f280000100a00 */
[----:B------:R-:W4:Y:S04]  /*c240*/  LDL.64 R248, [R1+0xa8] ;  /* 0x0000a80001f87983 */ /* 0x000f280000100a00 */
[----:B------:R-:W-:Y:S04]  /*c250*/  LDGSTS.E [R5+0x6c00], desc[UR28][R106.64], P4 ;  /* 0x06c000006a057fae */ /* 0x000fe8000a1a101c */
[----:B------:R-:W4:Y:S04]  /*c260*/  LDL.64 R58, [R1+0xc8] ;  /* 0x0000c800013a7983 */ /* 0x000f280000100a00 */
[----:B------:R-:W-:Y:S04]  /*c270*/  LDGSTS.E [R5+0x7000], desc[UR28][R98.64], P4 ;  /* 0x0700000062057fae */ /* 0x000fe8000a1a101c */
[----:B------:R-:W4:Y:S04]  /*c280*/  LDL.64 R14, [R1+0xe8] ;  /* 0x0000e800010e7983 */ /* 0x000f280000100a00 */
[----:B------:R-:W-:Y:S04]  /*c290*/  LDGSTS.E [R5+0x7400], desc[UR28][R90.64], P4 ;  /* 0x074000005a057fae */ /* 0x000fe8000a1a101c */
[----:B------:R-:W4:Y:S04]  /*c2a0*/  LDL.64 R12, [R1+0x108] ;  /* 0x00010800010c7983 */ /* 0x000f280000100a00 */
[----:B------:R-:W4:Y:S04]  /*c2b0*/  LDL.64 R10, [R1+0x128] ;  /* 0x00012800010a7983 */ /* 0x000f280000100a00 */
[----:B------:R-:W4:Y:S04]  /*c2c0*/  LDL.64 R8, [R1+0x148] ;  /* 0x0001480001087983 */ /* 0x000f280000100a00 */
[----:B------:R-:W-:Y:S04]  /*c2d0*/  LDGSTS.E [R5+0x7800], desc[UR28][R82.64], P4 ;  /* 0x0780000052057fae */ /* 0x000fe8000a1a101c */
[----:B------:R-:W-:Y:S01]  /*c2e0*/  STL.64 [R1+0x6c8], R74 ;  /* 0x0006c84a01007387 */ /* 0x000fe20000100a00 */
[----:B------:R-:W-:-:S03]  /*c2f0*/  ISETP.GT.AND P2, PT, R238, 0x7f, PT ;  /* 0x0000007fee00780c */ /* 0x000fc60003f44270 */
[----:B------:R-:W-:Y:S04]  /*c300*/  LDGSTS.E [R5+0x7c00], desc[UR28][R74.64], P4 ;  /* 0x07c000004a057fae */ /* 0x000fe8000a1a101c */
[----:B--2---:R-:W2:Y:S04]  /*c310*/  LDL.LU.64 R82, [R1+0x168] ;  /* 0x0001680001527983 */ /* 0x004ea80000300a00 */
[----:B------:R-:W2:Y:S04]  /*c320*/  LDL.LU.64 R104, [R1+0x198] ;  /* 0x0001980001687983 */ /* 0x000ea80000300a00 */
[----:B------:R-:W2:Y:S04]  /*c330*/  LDL.LU.64 R96, [R1+0x1b8] ;  /* 0x0001b80001607983 */ /* 0x000ea80000300a00 */
[----:B------:R-:W2:Y:S04]  /*c340*/  LDL.LU.64 R88, [R1+0x1e8] ;  /* 0x0001e80001587983 */ /* 0x000ea80000300a00 */
[----:B------:R-:W2:Y:S04]  /*c350*/  LDL.LU.64 R80, [R1+0x210] ;  /* 0x0002100001507983 */ /* 0x000ea80000300a00 */
[----:B------:R-:W2:Y:S01]  /*c360*/  LDL.LU.64 R72, [R1+0x248] ;  /* 0x0002480001487983 */ /* 0x000ea20000300a00 */
[----:B------:R-:W-:-:S04]  /*c370*/  SEL R2, R2, RZ, P2 ;  /* 0x000000ff02027207 */ /* 0x000fc80001000000 */
[----:B------:R-:W-:Y:S01]  /*c380*/  ISETP.NE.U32.AND P2, PT, R2, RZ, PT ;  /* 0x000000ff0200720c */ /* 0x000fe20003f45070 */
[----:B------:R-:W-:-:S05]  /*c390*/  VIADD R2, R7, 0xffffffbf ;  /* 0xffffffbf07027836 */ /* 0x000fca0000000000 */
[----:B------:R-:W-:Y:S01]  /*c3a0*/  ISETP.GE.U32.AND P3, PT, R2, 0x7fffff80, PT ;  /* 0x7fffff800200780c */ /* 0x000fe20003f66070 */
[----:B------:R-:W-:-:S05]  /*c3b0*/  VIADD R2, R7, 0xffffffbe ;  /* 0xffffffbe07027836 */ /* 0x000fca0000000000 */
[----:B------:R-:W-:Y:S01]  /*c3c0*/  ISETP.GE.U32.AND P6, PT, R2, 0x7fffff7f, PT ;  /* 0x7fffff7f0200780c */ /* 0x000fe20003fc6070 */
[----:B------:R-:W-:-:S05]  /*c3d0*/  VIADD R2, R7, 0xffffffbd ;  /* 0xffffffbd07027836 */ /* 0x000fca0000000000 */
[----:B------:R-:W-:Y:S02]  /*c3e0*/  ISETP.GE.U32.AND P5, PT, R2, 0x7fffff7e, PT ;  /* 0x7fffff7e0200780c */ /* 0x000fe40003fa6070 */
[----:B------:R-:W-:-:S05]  /*c3f0*/  LOP3.LUT R2, R0, 0x20, RZ, 0x3c, !PT ;  /* 0x0000002000027812 */ /* 0x000fca00078e3cff */
[----:B-1----:R-:W-:-:S05]  /*c400*/  VIADD R69, R2, UR10 ;  /* 0x0000000a02457c36 */ /* 0x002fca0008000000 */
        /* <DEDUP_REMOVED lines=16> */
[----:B---3--:R-:W-:Y:S04]  /*c510*/  LDGSTS.E [R69+0x4100], desc[UR28][R60.64], P4 ;  /* 0x041000003c457fae */ /* 0x008fe8000a1a101c */
[----:B----4-:R-:W-:Y:S04]  /*c520*/  LDGSTS.E [R69+0x4500], desc[UR28][R56.64], P4 ;  /* 0x0450000038457fae */ /* 0x010fe8000a1a101c */
        /* <DEDUP_REMOVED lines=8> */
[----:B--2---:R-:W-:Y:S04]  /*c5b0*/  STL.64 [R1+0x6e0], R82 ;  /* 0x0006e05201007387 */ /* 0x004fe80000100a00 */
[----:B------:R-:W-:Y:S04]  /*c5c0*/  LDGSTS.E [R69+0x6900], desc[UR28][R82.64], P4 ;  /* 0x0690000052457fae */ /* 0x000fe8000a1a101c */
[----:B------:R-:W-:Y:S04]  /*c5d0*/  STL.64 [R1+0x6d0], R104 ;  /* 0x0006d06801007387 */ /* 0x000fe80000100a00 */
[----:B------:R-:W-:Y:S04]  /*c5e0*/  LDGSTS.E [R69+0x6d00], desc[UR28][R104.64], P4 ;  /* 0x06d0000068457fae */ /* 0x000fe8000a1a101c */
[----:B------:R1:W-:Y:S04]  /*c5f0*/  STL.64 [R1+0x6d8], R96 ;  /* 0x0006d86001007387 */ /* 0x0003e80000100a00 */
[----:B------:R-:W-:Y:S04]  /*c600*/  LDGSTS.E [R69+0x7100], desc[UR28][R96.64], P4 ;  /* 0x0710000060457fae */ /* 0x000fe8000a1a101c */
[----:B------:R-:W2:Y:S04]  /*c610*/  LDL.64 R248, [R1+0x30] ;  /* 0x0000300001f87983 */ /* 0x000ea80000100a00 */
[----:B------:R-:W3:Y:S04]  /*c620*/  LDL.64 R58, [R1+0x50] ;  /* 0x00005000013a7983 */ /* 0x000ee80000100a00 */
[----:B------:R-:W4:Y:S04]  /*c630*/  LDL.64 R14, [R1+0x70] ;  /* 0x00007000010e7983 */ /* 0x000f280000100a00 */
[----:B------:R-:W4:Y:S04]  /*c640*/  LDL.64 R12, [R1+0x90] ;  /* 0x00009000010c7983 */ /* 0x000f280000100a00 */
[----:B------:R-:W4:Y:S04]  /*c650*/  LDL.64 R10, [R1+0xb0] ;  /* 0x0000b000010a7983 */ /* 0x000f280000100a00 */
[----:B------:R-:W4:Y:S04]  /*c660*/  LDL.64 R8, [R1+0xd0] ;  /* 0x0000d00001087983 */ /* 0x000f280000100a00 */
[----:B-1----:R-:W4:Y:S04]  /*c670*/  LDL.LU.64 R96, [R1+0x130] ;  /* 0x0001300001607983 */ /* 0x002f280000300a00 */
[----:B------:R-:W4:Y:S04]  /*c680*/  LDL.LU.64 R74, [R1+0x150] ;  /* 0x00015000014a7983 */ /* 0x000f280000300a00 */
[----:B------:R-:W4:Y:S04]  /*c690*/  LDL.LU.64 R90, [R1+0x170] ;  /* 0x00017000015a7983 */ /* 0x000f280000300a00 */
[----:B------:R-:W4:Y:S04]  /*c6a0*/  LDL.LU.64 R102, [R1+0x1a0] ;  /* 0x0001a00001667983 */ /* 0x000f280000300a00 */
[----:B------:R-:W4:Y:S04]  /*c6b0*/  LDL.LU.64 R94, [R1+0x1c0] ;  /* 0x0001c000015e7983 */ /* 0x000f280000300a00 */
[----:B------:R-:W4:Y:S04]  /*c6c0*/  LDL.LU.64 R86, [R1+0x1f0] ;  /* 0x0001f00001567983 */ /* 0x000f280000300a00 */
[----:B------:R-:W4:Y:S04]  /*c6d0*/  LDL.LU.64 R78, [R1+0x218] ;  /* 0x00021800014e7983 */ /* 0x000f280000300a00 */
[----:B------:R-:W4:Y:S04]  /*c6e0*/  LDL.LU.64 R70, [R1+0x240] ;  /* 0x0002400001467983 */ /* 0x000f280000300a00 */
[----:B------:R-:W-:Y:S04]  /*c6f0*/  LDGSTS.E [R69+0x7500], desc[UR28][R88.64], P4 ;  /* 0x0750000058457fae */ /* 0x000fe8000a1a101c */
[----:B------:R1:W-:Y:S04]  /*c700*/  STL.64 [R1+0x6e8], R88 ;  /* 0x0006e85801007387 */ /* 0x0003e80000100a00 */
[----:B------:R-:W-:Y:S04]  /*c710*/  LDGSTS.E [R69+0x7900], desc[UR28][R80.64], P4 ;  /* 0x0790000050457fae */ /* 0x000fe8000a1a101c */
[----:B------:R-:W-:Y:S04]  /*c720*/  LDGSTS.E [R69+0x7d00], desc[UR28][R72.64], P4 ;  /* 0x07d0000048457fae */ /* 0x000fe8000a1a101c */
[----:B-1----:R-:W4:Y:S04]  /*c730*/  LDL.LU.64 R88, [R1+0x110] ;  /* 0x0001100001587983 */ /* 0x002f280000300a00 */
[----:B------:R-:W-:Y:S04]  /*c740*/  STL.64 [R1+0x6f0], R80 ;  /* 0x0006f05001007387 */ /* 0x000fe80000100a00 */
[----:B------:R1:W-:Y:S04]  /*c750*/  STL.64 [R1+0x6f8], R72 ;  /* 0x0006f84801007387 */ /* 0x0003e80000100a00 */
[----:B-1----:R-:W4:Y:S01]  /*c760*/  LDL.LU.64 R72, [R1+0xf0] ;  /* 0x0000f00001487983 */ /* 0x002f220000300a00 */
[----:B------:R-:W-:-:S05]  /*c770*/  LOP3.LUT R2, R0, 0x40, RZ, 0x3c, !PT ;  /* 0x0000004000027812 */ /* 0x000fca00078e3cff */
[----:B------:R-:W-:-:S05]  /*c780*/  VIADD R68, R2, UR10 ;  /* 0x0000000a02447c36 */ /* 0x000fca0008000000 */
        /* <DEDUP_REMOVED lines=16> */
[----:B--2---:R-:W-:Y:S04]  /*c890*/  LDGSTS.E [R68+0x4200], desc[UR28][R248.64], P4 ;  /* 0x04200000f8447fae */ /* 0x004fe8000a1a101c */
[----:B---3--:R-:W-:Y:S04]  /*c8a0*/  LDGSTS.E [R68+0x4600], desc[UR28][R58.64], P4 ;  /* 0x046000003a447fae */ /* 0x008fe8000a1a101c */
[----:B----4-:R-:W-:Y:S04]  /*c8b0*/  LDGSTS.E [R68+0x4a00], desc[UR28][R14.64], P4 ;  /* 0x04a000000e447fae */ /* 0x010fe8000a1a101c */
[----:B------:R-:W-:Y:S04]  /*c8c0*/  LDGSTS.E [R68+0x4e00], desc[UR28][R12.64], P4 ;  /* 0x04e000000c447fae */ /* 0x000fe8000a1a101c */
[----:B------:R-:W-:Y:S04]  /*c8d0*/  LDGSTS.E [R68+0x5200], desc[UR28][R10.64], P4 ;  /* 0x052000000a447fae */ /* 0x000fe8000a1a101c */
[----:B------:R-:W-:Y:S04]  /*c8e0*/  LDGSTS.E [R68+0x5600], desc[UR28][R8.64], P4 ;  /* 0x0560000008447fae */ /* 0x000fe8000a1a101c */
[----:B------:R1:W-:Y:S04]  /*c8f0*/  STL.64 [R1+0x710], R72 ;  /* 0x0007104801007387 */ /* 0x0003e80000100a00 */
[----:B------:R2:W-:Y:S04]  /*c900*/  STL.64 [R1+0x708], R88 ;  /* 0x0007085801007387 */ /* 0x0005e80000100a00 */
[----:B------:R3:W-:Y:S04]  /*c910*/  STL.64 [R1+0x700], R96 ;  /* 0x0007006001007387 */ /* 0x0007e80000100a00 */
[----:B------:R-:W4:Y:S04]  /*c920*/  LDL.64 R60, [R1+0x258] ;  /* 0x00025800013c7983 */ /* 0x000f280000100a00 */
[----:B------:R-:W4:Y:S04]  /*c930*/  LDL.64 R58, [R1+0x358] ;  /* 0x00035800013a7983 */ /* 0x000f280000100a00 */
[----:B------:R-:W4:Y:S04]  /*c940*/  LDL.64 R56, [R1+0x350] ;  /* 0x0003500001387983 */ /* 0x000f280000100a00 */
[----:B------:R-:W4:Y:S04]  /*c950*/  LDL.64 R54, [R1+0x348] ;  /* 0x0003480001367983 */ /* 0x000f280000100a00 */
[----:B------:R-:W4:Y:S04]  /*c960*/  LDL.64 R52, [R1+0x340] ;  /* 0x0003400001347983 */ /* 0x000f280000100a00 */
[----:B------:R-:W4:Y:S04]  /*c970*/  LDL.64 R248, [R1+0x338] ;  /* 0x0003380001f87983 */ /* 0x000f280000100a00 */
[----:B------:R-:W4:Y:S04]  /*c980*/  LDL.LU.64 R14, [R1+0x20] ;  /* 0x00002000010e7983 */ /* 0x000f280000300a00 */
[----:B------:R-:W4:Y:S04]  /*c990*/  LDL.LU.64 R12, [R1+0x40] ;  /* 0x00004000010c7983 */ /* 0x000f280000300a00 */
[----:B------:R-:W4:Y:S04]  /*c9a0*/  LDL.LU.64 R10, [R1+0x60] ;  /* 0x00006000010a7983 */ /* 0x000f280000300a00 */
[----:B------:R-:W-:Y:S04]  /*c9b0*/  LDGSTS.E [R68+0x5a00], desc[UR28][R72.64], P4 ;  /* 0x05a0000048447fae */ /* 0x000fe8000a1a101c */
[----:B------:R-:W4:Y:S04]  /*c9c0*/  LDL.LU.64 R8, [R1+0x80] ;  /* 0x0000800001087983 */ /* 0x000f280000300a00 */
[----:B------:R-:W-:Y:S04]  /*c9d0*/  LDGSTS.E [R68+0x5e00], desc[UR28][R88.64], P4 ;  /* 0x05e0000058447fae */ /* 0x000fe8000a1a101c */
[----:B-1----:R-:W4:Y:S04]  /*c9e0*/  LDL.LU.64 R72, [R1+0x98] ;  /* 0x0000980001487983 */ /* 0x002f280000300a00 */
[----:B------:R-:W-:Y:S04]  /*c9f0*/  LDGSTS.E [R68+0x6200], desc[UR28][R96.64], P4 ;  /* 0x0620000060447fae */ /* 0x000fe8000a1a101c */
[----:B--2---:R-:W2:Y:S01]  /*ca00*/  LDL.LU.64 R88, [R1+0xb8] ;  /* 0x0000b80001587983 */ /* 0x004ea20000300a00 */
[----:B------:R-:W-:-:S03]  /*ca10*/  LOP3.LUT R2, R0, 0x60, RZ, 0x3c, !PT ;  /* 0x0000006000027812 */ /* 0x000fc600078e3cff */
[----:B------:R-:W-:Y:S04]  /*ca20*/  LDGSTS.E [R68+0x6600], desc[UR28][R74.64], P4 ;  /* 0x066000004a447fae */ /* 0x000fe8000a1a101c */
[----:B---3--:R-:W3:Y:S04]  /*ca30*/  LDL.LU.64 R96, [R1+0xd8] ;  /* 0x0000d80001607983 */ /* 0x008ee80000300a00 */
[----:B------:R-:W3:Y:S04]  /*ca40*/  LDL.LU.64 R80, [R1+0xf8] ;  /* 0x0000f80001507983 */ /* 0x000ee80000300a00 */
        /* <DEDUP_REMOVED lines=8> */
[----:B------:R-:W3:Y:S01]  /*cad0*/  LDL.64 R234, [R1+0x360] ;  /* 0x0003600001ea7983 */ /* 0x000ee20000100a00 */
[----:B------:R-:W-:-:S03]  /*cae0*/  VIADD R2, R2, UR10 ;  /* 0x0000000a02027c36 */ /* 0x000fc60008000000 */
        /* <DEDUP_REMOVED lines=21> */
[----:B------:R-:W3:Y:S04]  /*cc40*/  LDL.64 R236, [R1+0x458] ;  /* 0x0004580001ec7983 */ /* 0x000ee80000100a00 */
[----:B------:R-:W3:Y:S04]  /*cc50*/  LDL.64 R240, [R1+0x450] ;  /* 0x0004500001f07983 */ /* 0x000ee80000100a00 */
[----:B------:R-:W3:Y:S04]  /*cc60*/  LDL.64 R242, [R1+0x448] ;  /* 0x0004480001f27983 */ /* 0x000ee80000100a00 */
[----:B------:R-:W3:Y:S04]  /*cc70*/  LDL.64 R244, [R1+0x440] ;  /* 0x0004400001f47983 */ /* 0x000ee80000100a00 */
[----:B------:R-:W3:Y:S04]  /*cc80*/  LDL.64 R246, [R1+0x438] ;  /* 0x0004380001f67983 */ /* 0x000ee80000100a00 */
[----:B------:R1:W-:Y:S04]  /*cc90*/  STL.64 [R1+0x670], R68 ;  /* 0x0006704401007387 */ /* 0x0003e80000100a00 */
[----:B------:R-:W3:Y:S04]  /*cca0*/  LDL.64 R238, [R1+0x318] ;  /* 0x0003180001ee7983 */ /* 0x000ee80000100a00 */
[----:B-1----:R-:W3:Y:S01]  /*ccb0*/  LDL.64 R68, [R1+0x328] ;  /* 0x0003280001447983 */ /* 0x002ee20000100a00 */
[----:B------:R-:W-:-:S03]  /*ccc0*/  VIADD R4, R7, 0xffffffbc ;  /* 0xffffffbc07047836 */ /* 0x000fc60000000000 */
[----:B----4-:R-:W-:Y:S04]  /*ccd0*/  LDGSTS.E [R2+0x3f00], desc[UR28][R14.64], P4 ;  /* 0x03f000000e027fae */ /* 0x010fe8000a1a101c */
[----:B------:R-:W-:Y:S04]  /*cce0*/  LDGSTS.E [R2+0x4300], desc[UR28][R12.64], P4 ;  /* 0x043000000c027fae */ /* 0x000fe8000a1a101c */
[----:B------:R-:W-:Y:S04]  /*ccf0*/  LDGSTS.E [R2+0x4700], desc[UR28][R10.64], P4 ;  /* 0x047000000a027fae */ /* 0x000fe8000a1a101c */
[----:B------:R-:W-:Y:S04]  /*cd00*/  LDGSTS.E [R2+0x4b00], desc[UR28][R8.64], P4 ;  /* 0x04b0000008027fae */ /* 0x000fe8000a1a101c */
[----:B------:R-:W-:Y:S04]  /*cd10*/  LDGSTS.E [R2+0x4f00], desc[UR28][R72.64], P4 ;  /* 0x04f0000048027fae */ /* 0x000fe8000a1a101c */
[----:B--2---:R-:W-:Y:S04]  /*cd20*/  LDGSTS.E [R2+0x5300], desc[UR28][R88.64], P4 ;  /* 0x0530000058027fae */ /* 0x004fe8000a1a101c */
[----:B---3--:R-:W-:Y:S04]  /*cd30*/  LDGSTS.E [R2+0x5700], desc[UR28][R96.64], P4 ;  /* 0x0570000060027fae */ /* 0x008fe8000a1a101c */
        /* <DEDUP_REMOVED lines=10> */
[----:B------:R-:W0:Y:S01]  /*cde0*/  LDGDEPBAR ;  /* 0x00000000000079af */ /* 0x000e220000000000 */
[----:B------:R-:W-:Y:S06]  /*cdf0*/  BAR.SYNC.DEFER_BLOCKING 0x0 ;  /* 0x0000000000007b1d */ /* 0x000fec0000010000 */
[----:B------:R-:W2:Y:S04]  /*ce00*/  LDL.64 R60, [R1+0x310] ;  /* 0x00031000013c7983 */ /* 0x000ea80000100a00 */
[----:B------:R1:W-:Y:S04]  /*ce10*/  STL.64 [R1+0x610], R2 ;  /* 0x0006100201007387 */ /* 0x0003e80000100a00 */
[----:B-1----:R-:W3:Y:S01]  /*ce20*/  LDL.64 R2, [R1+0x330] ;  /* 0x0003300001027983 */ /* 0x002ee20000100a00 */
[----:B------:R-:W-:Y:S01]  /*ce30*/  ISETP.GE.U32.AND P4, PT, R4, 0x7fffff7d, PT ;  /* 0x7fffff7d0400780c */ /* 0x000fe20003f86070 */
[----:B------:R-:W-:-:S02]  /*ce40*/  VIADD R4, R7, 0xffffffbb ;  /* 0xffffffbb07047836 */ /* 0x000fc40000000000 */
[----:B------:R-:W-:Y:S01]  /*ce50*/  @!PT LDS RZ, [RZ] ;  /* 0x00000000fffff984 */ /* 0x000fe20000000800 */
[----:B------:R-:W-:Y:S01]  /*ce60*/  @!PT LDS RZ, [RZ] ;  /* 0x00000000fffff984 */ /* 0x000fe20000000800 */
[----:B------:R-:W-:Y:S01]  /*ce70*/  @!PT LDS RZ, [RZ] ;  /* 0x00000000fffff984 */ /* 0x000fe20000000800 */
[----:B------:R-:W-:Y:S03]  /*ce80*/  LDGSTS.E [R252+0x38000], desc[UR28][R234.64], !P3 ;  /* 0x38000000eafc7fae */ /* 0x000fe6000d9a101c */
[----:B------:R-:W-:Y:S01]  /*ce90*/  ISETP.GE.U32.AND P3, PT, R4, 0x7fffff7c, PT ;  /* 0x7fffff7c0400780c */ /* 0x000fe20003f66070 */
[----:B------:R1:W-:Y:S04]  /*cea0*/  STL.64 [R1+0x618], R234 ;  /* 0x000618ea01007387 */ /* 0x0003e80000100a00 */
[----:B------:R-:W-:Y:S01]  /*ceb0*/  LDGSTS.E [R252+0x38004], desc[UR28][R58.64], !P6 ;  /* 0x380040003afc7fae */ /* 0x000fe2000f1a101c */
[----:B------:R-:W-:-:S03]  /*cec0*/  VIADD R4, R7, 0xffffffba ;  /* 0xffffffba07047836 */ /* 0x000fc60000000000 */
[----:B------:R-:W-:Y:S04]  /*ced0*/  LDGSTS.E [R252+0x38008], desc[UR28][R56.64], !P5 ;  /* 0x3800800038fc7fae */ /* 0x000fe8000e9a101c */
[----:B------:R-:W-:Y:S04]  /*cee0*/  LDGSTS.E [R252+0x3800c], desc[UR28][R54.64], !P4 ;  /* 0x3800c00036fc7fae */ /* 0x000fe8000e1a101c */
[----:B------:R-:W4:Y:S04]  /*cef0*/  LDL.64 R58, [R1+0x308] ;  /* 0x00030800013a7983 */ /* 0x000f280000100a00 */
[----:B------:R-:W4:Y:S04]  /*cf00*/  LDL.64 R56, [R1+0x300] ;  /* 0x0003000001387983 */ /* 0x000f280000100a00 */
[----:B------:R-:W4:Y:S04]  /*cf10*/  LDL.64 R54, [R1+0x2f8] ;  /* 0x0002f80001367983 */ /* 0x000f280000100a00 */
[----:B------:R-:W-:Y:S01]  /*cf20*/  LDGSTS.E [R252+0x38010], desc[UR28][R52.64], !P3 ;  /* 0x3801000034fc7fae */ /* 0x000fe2000d9a101c */
[----:B------:R-:W-:-:S03]  /*cf30*/  ISETP.GE.U32.AND P6, PT, R4, 0x7fffff7b, PT ;  /* 0x7fffff7b0400780c */ /* 0x000fc60003fc6070 */
[----:B-1----:R-:W4:Y:S04]  /*cf40*/  LDL.64 R234, [R1+0x3a0] ;  /* 0x0003a00001ea7983 */ /* 0x002f280000100a00 */
[----:B------:R-:W4:Y:S06]  /*cf50*/  LDL.64 R52, [R1+0x2f0] ;  /* 0x0002f00001347983 */ /* 0x000f2c0000100a00 */
[----:B------:R-:W-:Y:S04]  /*cf60*/  LDGSTS.E [R252+0x38014], desc[UR28][R248.64], !P6 ;  /* 0x38014000f8fc7fae */ /* 0x000fe8000f1a101c */
[----:B------:R-:W4:Y:S01]  /*cf70*/  LDL.64 R248, [R1+0x2e8] ;  /* 0x0002e80001f87983 */ /* 0x000f220000100a00 */
[----:B------:R-:W-:-:S05]  /*cf80*/  VIADD R4, R7, 0xffffffb9 ;  /* 0xffffffb907047836 */ /* 0x000fca0000000000 */
[----:B------:R-:W-:Y:S01]  /*cf90*/  ISETP.GE.U32.AND P5, PT, R4, 0x7fffff7a, PT ;  /* 0x7fffff7a0400780c */ /* 0x000fe20003fa6070 */
[----:B------:R-:W-:-:S05]  /*cfa0*/  VIADD R4, R7, 0xffffffb8 ;  /* 0xffffffb807047836 */ /* 0x000fca0000000000 */
[----:B------:R-:W-:Y:S01]  /*cfb0*/  ISETP.GE.U32.AND P4, PT, R4, 0x7fffff79, PT ;  /* 0x7fffff790400780c */ /* 0x000fe20003f86070 */
[----:B------:R-:W-:-:S05]  /*cfc0*/  VIADD R4, R7, 0xffffffb7 ;  /* 0xffffffb707047836 */ /* 0x000fca0000000000 */
[----:B------:R-:W-:Y:S01]  /*cfd0*/  ISETP.GE.U32.AND P3, PT, R4, 0x7fffff78, PT ;  /* 0x7fffff780400780c */ /* 0x000fe20003f66070 */
[----:B------:R-:W-:-:S05]  /*cfe0*/  VIADD R4, R7, 0xffffffb6 ;  /* 0xffffffb607047836 */ /* 0x000fca0000000000 */
[----:B------:R-:W-:Y:S01]  /*cff0*/  ISETP.GE.U32.AND P6, PT, R4, 0x7fffff77, PT ;  /* 0x7fffff770400780c */ /* 0x000fe20003fc6070 */
[C---:B------:R-:W-:Y:S01]  /*d000*/  VIADD R4, R7.reuse, 0xffffffb5 ;  /* 0xffffffb507047836 */ /* 0x040fe20000000000 */
[----:B---3--:R-:W-:Y:S04]  /*d010*/  LDGSTS.E [R252+0x38018], desc[UR28][R2.64], !P5 ;  /* 0x3801800002fc7fae */ /* 0x008fe8000e9a101c */
[----:B------:R-:W-:Y:S01]  /*d020*/  ISETP.GE.U32.AND P5, PT, R4, 0x7fffff76, PT ;  /* 0x7fffff760400780c */ /* 0x000fe20003fa6070 */
[C---:B------:R-:W-:Y:S01]  /*d030*/  VIADD R4, R7.reuse, 0xffffffb4 ;  /* 0xffffffb407047836 */ /* 0x040fe20000000000 */
[----:B------:R-:W-:Y:S04]  /*d040*/  LDGSTS.E [R252+0x3801c], desc[UR28][R68.64], !P4 ;  /* 0x3801c00044fc7fae */ /* 0x000fe8000e1a101c */
[----:B------:R-:W-:Y:S01]  /*d050*/  ISETP.GE.U32.AND P4, PT, R4, 0x7fffff75, PT ;  /* 0x7fffff750400780c */ /* 0x000fe20003f86070 */
[C---:B------:R-:W-:Y:S01]  /*d060*/  VIADD R4, R7.reuse, 0xffffffb3 ;  /* 0xffffffb307047836 */ /* 0x040fe20000000000 */
[----:B------:R-:W-:Y:S04]  /*d070*/  LDGSTS.E [R252+0x38020], desc[UR28][R238.64], !P3 ;  /* 0x38020000eefc7fae */ /* 0x000fe8000d9a101c */
[----:B------:R-:W-:Y:S01]  /*d080*/  ISETP.GE.U32.AND P3, PT, R4, 0x7fffff74, PT ;  /* 0x7fffff740400780c */ /* 0x000fe20003f66070 */
[----:B------:R-:W-:Y:S01]  /*d090*/  VIADD R4, R7, 0xffffffb2 ;  /* 0xffffffb207047836 */ /* 0x000fe20000000000 */
[----:B--2---:R-:W-:Y:S04]  /*d0a0*/  LDGSTS.E [R252+0x38024], desc[UR28][R60.64], !P6 ;  /* 0x380240003cfc7fae */ /* 0x004fe8000f1a101c */
[----:B------:R-:W2:Y:S04]  /*d0b0*/  LDL.64 R2, [R1+0x398] ;  /* 0x0003980001027983 */ /* 0x000ea80000100a00 */
[----:B------:R-:W3:Y:S01]  /*d0c0*/  LDL.64 R238, [R1+0x3e0] ;  /* 0x0003e00001ee7983 */ /* 0x000ee20000100a00 */
[----:B------:R-:W-:-:S03]  /*d0d0*/  ISETP.GE.U32.AND P6, PT, R4, 0x7fffff73, PT ;  /* 0x7fffff730400780c */ /* 0x000fc60003fc6070 */
[----:B----4-:R-:W-:Y:S01]  /*d0e0*/  LDGSTS.E [R252+0x38028], desc[UR28][R58.64], !P5 ;  /* 0x380280003afc7fae */ /* 0x010fe2000e9a101c */
[----:B------:R-:W-:-:S03]  /*d0f0*/  VIADD R4, R7, 0xffffffb1 ;  /* 0xffffffb107047836 */ /* 0x000fc60000000000 */
[----:B------:R-:W-:Y:S04]  /*d100*/  LDGSTS.E [R252+0x3802c], desc[UR28][R56.64], !P4 ;  /* 0x3802c00038fc7fae */ /* 0x000fe8000e1a101c */
[----:B------:R-:W4:Y:S04]  /*d110*/  LDL.64 R60, [R1+0x3d0] ;  /* 0x0003d000013c7983 */ /* 0x000f280000100a00 */
[----:B------:R-:W2:Y:S04]  /*d120*/  LDL.64 R58, [R1+0x3d8] ;  /* 0x0003d800013a7983 */ /* 0x000ea80000100a00 */
[----:B------:R-:W-:Y:S04]  /*d130*/  LDGSTS.E [R252+0x38030], desc[UR28][R54.64], !P3 ;  /* 0x3803000036fc7fae */ /* 0x000fe8000d9a101c */
[----:B------:R-:W4:Y:S04]  /*d140*/  LDL.64 R56, [R1+0x3c8] ;  /* 0x0003c80001387983 */ /* 0x000f280000100a00 */
[----:B------:R-:W-:Y:S04]  /*d150*/  LDGSTS.E [R252+0x38034], desc[UR28][R52.64], !P6 ;  /* 0x3803400034fc7fae */ /* 0x000fe8000f1a101c */
[----:B------:R-:W4:Y:S01]  /*d160*/  LDL.64 R54, [R1+0x3c0] ;  /* 0x0003c00001367983 */ /* 0x000f220000100a00 */
[----:B------:R-:W-:-:S03]  /*d170*/  ISETP.GE.U32.AND P5, PT, R4, 0x7fffff72, PT ;  /* 0x7fffff720400780c */ /* 0x000fc60003fa6070 */
[----:B------:R-:W4:Y:S10]  /*d180*/  LDL.64 R52, [R1+0x3b8] ;  /* 0x0003b80001347983 */ /* 0x000f340000100a00 */
[----:B------:R-:W-:Y:S04]  /*d190*/  LDGSTS.E [R252+0x38038], desc[UR28][R248.64], !P5 ;  /* 0x38038000f8fc7fae */ /* 0x000fe8000e9a101c */
[----:B------:R-:W4:Y:S01]  /*d1a0*/  LDL.64 R248, [R1+0x3b0] ;  /* 0x0003b00001f87983 */ /* 0x000f220000100a00 */
[----:B------:R-:W-:-:S05]  /*d1b0*/  VIADD R4, R7, 0xffffffb0 ;  /* 0xffffffb007047836 */ /* 0x000fca0000000000 */
[----:B------:R-:W-:Y:S01]  /*d1c0*/  ISETP.GE.U32.AND P4, PT, R4, 0x7fffff71, PT ;  /* 0x7fffff710400780c */ /* 0x000fe20003f86070 */
[----:B------:R-:W-:-:S05]  /*d1d0*/  VIADD R4, R7, 0xffffffaf ;  /* 0xffffffaf07047836 */ /* 0x000fca0000000000 */
[----:B------:R-:W-:Y:S01]  /*d1e0*/  ISETP.GE.U32.AND P3, PT, R4, 0x7fffff70, PT ;  /* 0x7fffff700400780c */ /* 0x000fe20003f66070 */
[C---:B------:R-:W-:Y:S01]  /*d1f0*/  VIADD R4, R7.reuse, 0xffffffae ;  /* 0xffffffae07047836 */ /* 0x040fe20000000000 */
[----:B------:R1:W-:Y:S04]  /*d200*/  STL.64 [R1+0x620], R250 ;  /* 0x000620fa01007387 */ /* 0x0003e80000100a00 */
[----:B------:R-:W-:Y:S01]  /*d210*/  ISETP.GE.U32.AND P6, PT, R4, 0x7fffff6f, PT ;  /* 0x7fffff6f0400780c */ /* 0x000fe20003fc6070 */
[C---:B------:R-:W-:Y:S01]  /*d220*/  VIADD R4, R7.reuse, 0xffffffad ;  /* 0xffffffad07047836 */ /* 0x040fe20000000000 */
[----:B------:R-:W-:Y:S04]  /*d230*/  LDGSTS.E [R252+0x3803c], desc[UR28][R250.64], !P4 ;  /* 0x3803c000fafc7fae */ /* 0x000fe8000e1a101c */
[----:B------:R-:W-:Y:S01]  /*d240*/  ISETP.GE.U32.AND P5, PT, R4, 0x7fffff6e, PT ;  /* 0x7fffff6e0400780c */ /* 0x000fe20003fa6070 */
[C---:B------:R-:W-:Y:S01]  /*d250*/  VIADD R4, R7.reuse, 0xffffffac ;  /* 0xffffffac07047836 */ /* 0x040fe20000000000 */
[----:B------:R-:W4:Y:S04]  /*d260*/  LDL.64 R68, [R1+0x390] ;  /* 0x0003900001447983 */ /* 0x000f280000100a00 */
[----:B-1----:R-:W4:Y:S01]  /*d270*/  LDL.64 R250, [R1+0x3a8] ;  /* 0x0003a80001fa7983 */ /* 0x002f220000100a00 */
[----:B------:R-:W-:Y:S01]  /*d280*/  ISETP.GE.U32.AND P4, PT, R4, 0x7fffff6d, PT ;  /* 0x7fffff6d0400780c */ /* 0x000fe20003f86070 */
[----:B------:R-:W-:-:S02]  /*d290*/  VIADD R4, R7, 0xffffffab ;  /* 0xffffffab07047836 */ /* 0x000fc40000000000 */
[----:B---3--:R-:W-:Y:S03]  /*d2a0*/  LDGSTS.E [R252+0x38040], desc[UR28][R238.64], !P3 ;  /* 0x38040000eefc7fae */ /* 0x008fe6000d9a101c */
[----:B------:R-:W-:Y:S01]  /*d2b0*/  ISETP.GE.U32.AND P3, PT, R4, 0x7fffff6c, PT ;  /* 0x7fffff6c0400780c */ /* 0x000fe20003f66070 */
[----:B------:R-:W-:Y:S01]  /*d2c0*/  VIADD R4, R7, 0xffffffaa ;  /* 0xffffffaa07047836 */ /* 0x000fe20000000000 */
[----:B------:R-:W3:Y:S04]  /*d2d0*/  LDL.64 R238, [R1+0x388] ;  /* 0x0003880001ee7983 */ /* 0x000ee80000100a00 */
[----:B--2---:R-:W-:Y:S01]  /*d2e0*/  LDGSTS.E [R252+0x38044], desc[UR28][R58.64], !P6 ;  /* 0x380440003afc7fae */ /* 0x004fe2000f1a101c */
[----:B------:R-:W-:-:S03]  /*d2f0*/  ISETP.GE.U32.AND P6, PT, R4, 0x7fffff6b, PT ;  /* 0x7fffff6b0400780c */ /* 0x000fc60003fc6070 */
[----:B----4-:R-:W-:Y:S01]  /*d300*/  LDGSTS.E [R252+0x38048], desc[UR28][R60.64], !P5 ;  /* 0x380480003cfc7fae */ /* 0x010fe2000e9a101c */
[----:B------:R-:W-:-:S03]  /*d310*/  VIADD R4, R7, 0xffffffa9 ;  /* 0xffffffa907047836 */ /* 0x000fc60000000000 */
[----:B------:R-:W-:Y:S04]  /*d320*/  LDGSTS.E [R252+0x3804c], desc[UR28][R56.64], !P4 ;  /* 0x3804c00038fc7fae */ /* 0x000fe8000e1a101c */
[----:B------:R-:W2:Y:S04]  /*d330*/  LDL.64 R58, [R1+0x380] ;  /* 0x00038000013a7983 */ /* 0x000ea80000100a00 */
[----:B------:R-:W4:Y:S04]  /*d340*/  LDL.LU.64 R60, [R1+0x738] ;  /* 0x00073800013c7983 */ /* 0x000f280000300a00 */
[----:B------:R-:W4:Y:S04]  /*d350*/  LDL.LU.64 R56, [R1+0x730] ;  /* 0x0007300001387983 */ /* 0x000f280000300a00 */
[----:B------:R-:W-:Y:S04]  /*d360*/  LDGSTS.E [R252+0x38050], desc[UR28][R54.64], !P3 ;  /* 0x3805000036fc7fae */ /* 0x000fe8000d9a101c */
[----:B------:R-:W-:Y:S01]  /*d370*/  LDGSTS.E [R252+0x38054], desc[UR28][R52.64], !P6 ;  /* 0x3805400034fc7fae */ /* 0x000fe2000f1a101c */
[----:B------:R-:W-:-:S03]  /*d380*/  ISETP.GE.U32.AND P5, PT, R4, 0x7fffff6a, PT ;  /* 0x7fffff6a0400780c */ /* 0x000fc60003fa6070 */
[----:B------:R-:W4:Y:S04]  /*d390*/  LDL.LU.64 R54, [R1+0x728] ;  /* 0x0007280001367983 */ /* 0x000f280000300a00 */
[----:B------:R-:W4:Y:S06]  /*d3a0*/  LDL.LU.64 R52, [R1+0x720] ;  /* 0x0007200001347983 */ /* 0x000f2c0000300a00 */
[----:B------:R-:W-:Y:S04]  /*d3b0*/  LDGSTS.E [R252+0x38058], desc[UR28][R248.64], !P5 ;  /* 0x38058000f8fc7fae */ /* 0x000fe8000e9a101c */
[----:B------:R-:W4:Y:S01]  /*d3c0*/  LDL.LU.64 R248, [R1+0x718] ;  /* 0x0007180001f87983 */ /* 0x000f220000300a00 */
[----:B------:R-:W-:-:S05]  /*d3d0*/  VIADD R4, R7, 0xffffffa8 ;  /* 0xffffffa807047836 */ /* 0x000fca0000000000 */
[----:B------:R-:W-:Y:S01]  /*d3e0*/  ISETP.GE.U32.AND P4, PT, R4, 0x7fffff69, PT ;  /* 0x7fffff690400780c */ /* 0x000fe20003f86070 */
[----:B------:R-:W-:-:S05]  /*d3f0*/  VIADD R4, R7, 0xffffffa7 ;  /* 0xffffffa707047836 */ /* 0x000fca0000000000 */
[----:B------:R-:W-:Y:S01]  /*d400*/  ISETP.GE.U32.AND P3, PT, R4, 0x7fffff68, PT ;  /* 0x7fffff680400780c */ /* 0x000fe20003f66070 */
[----:B------:R-:W-:-:S05]  /*d410*/  VIADD R4, R7, 0xffffffa6 ;  /* 0xffffffa607047836 */ /* 0x000fca0000000000 */
[----:B------:R-:W-:Y:S01]  /*d420*/  ISETP.GE.U32.AND P6, PT, R4, 0x7fffff67, PT ;  /* 0x7fffff670400780c */ /* 0x000fe20003fc6070 */
[C---:B------:R-:W-:Y:S01]  /*d430*/  VIADD R4, R7.reuse, 0xffffffa5 ;  /* 0xffffffa507047836 */ /* 0x040fe20000000000 */
[----:B------:R-:W-:Y:S04]  /*d440*/  LDGSTS.E [R252+0x3805c], desc[UR28][R250.64], !P4 ;  /* 0x3805c000fafc7fae */ /* 0x000fe8000e1a101c */
[----:B------:R-:W-:Y:S01]  /*d450*/  ISETP.GE.U32.AND P5, PT, R4, 0x7fffff66, PT ;  /* 0x7fffff660400780c */ /* 0x000fe20003fa6070 */
[C---:B------:R-:W-:Y:S01]  /*d460*/  VIADD R4, R7.reuse, 0xffffffa4 ;  /* 0xffffffa407047836 */ /* 0x040fe20000000000 */
[----:B------:R-:W-:Y:S04]  /*d470*/  LDGSTS.E [R252+0x38060], desc[UR28][R234.64], !P3 ;  /* 0x38060000eafc7fae */ /* 0x000fe8000d9a101c */
[----:B------:R-:W-:Y:S01]  /*d480*/  ISETP.GE.U32.AND P4, PT, R4, 0x7fffff65, PT ;  /* 0x7fffff650400780c */ /* 0x000fe20003f86070 */
[C---:B------:R-:W-:Y:S01]  /*d490*/  VIADD R4, R7.reuse, 0xffffffa3 ;  /* 0xffffffa307047836 */ /* 0x040fe20000000000 */
[----:B------:R1:W-:Y:S04]  /*d4a0*/  LDGSTS.E [R252+0x38064], desc[UR28][R2.64], !P6 ;  /* 0x3806400002fc7fae */ /* 0x0003e8000f1a101c */
[----:B------:R-:W-:Y:S01]  /*d4b0*/  ISETP.GE.U32.AND P3, PT, R4, 0x7fffff64, PT ;  /* 0x7fffff640400780c */ /* 0x000fe20003f66070 */
[C---:B------:R-:W-:Y:S01]  /*d4c0*/  VIADD R4, R7.reuse, 0xffffffa2 ;  /* 0xffffffa207047836 */ /* 0x040fe20000000000 */
[----:B------:R-:W-:Y:S04]  /*d4d0*/  LDGSTS.E [R252+0x38068], desc[UR28][R68.64], !P5 ;  /* 0x3806800044fc7fae */ /* 0x000fe8000e9a101c */
[----:B------:R-:W-:Y:S01]  /*d4e0*/  ISETP.GE.U32.AND P6, PT, R4, 0x7fffff63, PT ;  /* 0x7fffff630400780c */ /* 0x000fe20003fc6070 */
[----:B------:R-:W-:-:S05]  /*d4f0*/  VIADD R4, R7, 0xffffffa1 ;  /* 0xffffffa107047836 */ /* 0x000fca0000000000 */
[----:B------:R-:W-:Y:S01]  /*d500*/  ISETP.GE.U32.AND P5, PT, R4, 0x7fffff62, PT ;  /* 0x7fffff620400780c */ /* 0x000fe20003fa6070 */
[C---:B------:R-:W-:Y:S01]  /*d510*/  VIADD R4, R7.reuse, 0xffffffa0 ;  /* 0xffffffa007047836 */ /* 0x040fe20000000000 */
[----:B------:R-:W-:Y:S01]  /*d520*/  USHF.L.U32 UR6, UR5, 0x6, URZ ;  /* 0x0000000605067899 */ /* 0x000fe200080006ff */
[----:B-1----:R-:W-:-:S05]  /*d530*/  VIADD R2, R7, 0xffffff80 ;  /* 0xffffff8007027836 */ /* 0x002fca0000000000 */
[----:B------:R-:W-:Y:S01]  /*d540*/  IMAD.U32 R5, RZ, RZ, UR6 ;  /* 0x00000006ff057e24 */ /* 0x000fe2000f8e00ff */
[----:B---3--:R-:W-:Y:S01]  /*d550*/  LDGSTS.E [R252+0x3806c], desc[UR28][R238.64], !P4 ;  /* 0x3806c000eefc7fae */ /* 0x008fe2000e1a101c */
[----:B------:R-:W-:Y:S01]  /*d560*/  ISETP.GE.U32.AND P4, PT, R4, 0x7fffff61, PT ;  /* 0x7fffff610400780c */ /* 0x000fe20003f86070 */
[C---:B------:R-:W-:Y:S02]  /*d570*/  VIADD R4, R7.reuse, 0xffffff9f ;  /* 0xffffff9f07047836 */ /* 0x040fe40000000000 */
[----:B--2---:R-:W-:Y:S03]  /*d580*/  LDGSTS.E [R252+0x38070], desc[UR28][R58.64], !P3 ;  /* 0x380700003afc7fae */ /* 0x004fe6000d9a101c */
[----:B------:R-:W-:Y:S01]  /*d590*/  ISETP.GE.U32.AND P3, PT, R4, 0x7fffff60, PT ;  /* 0x7fffff600400780c */ /* 0x000fe20003f66070 */
[C---:B------:R-:W-:Y:S01]  /*d5a0*/  VIADD R4, R7.reuse, 0xffffff9e ;  /* 0xffffff9e07047836 */ /* 0x040fe20000000000 */
[----:B----4-:R-:W-:Y:S04]  /*d5b0*/  LDGSTS.E [R252+0x38074], desc[UR28][R52.64], !P6 ;  /* 0x3807400034fc7fae */ /* 0x010fe8000f1a101c */
        /* <DEDUP_REMOVED lines=82> */
[----:B------:R-:W-:Y:S01]  /*dae0*/  STL.64 [R1+0x628], R248 ;  /* 0x000628f801007387 */ /* 0x000fe20000100a00 */
[----:B------:R-:W-:-:S03]  /*daf0*/  VIADD R4, R7, 0xffffff82 ;  /* 0xffffff8207047836 */ /* 0x000fc60000000000 */
[----:B------:R-:W-:Y:S04]  /*db00*/  STL.64 [R1+0x630], R236 ;  /* 0x000630ec01007387 */ /* 0x000fe80000100a00 */
[----:B------:R-:W-:Y:S04]  /*db10*/  STL.64 [R1+0x638], R240 ;  /* 0x000638f001007387 */ /* 0x000fe80000100a00 */
[----:B------:R-:W-:Y:S04]  /*db20*/  STL.64 [R1+0x640], R242 ;  /* 0x000640f201007387 */ /* 0x000fe80000100a00 */
[----:B------:R-:W-:Y:S04]  /*db30*/  STL.64 [R1+0x648], R244 ;  /* 0x000648f401007387 */ /* 0x000fe80000100a00 */
[----:B------:R-:W-:Y:S01]  /*db40*/  LDGSTS.E [R252+0x380e4], desc[UR28][R20.64], !P6 ;  /* 0x380e400014fc7fae */ /* 0x000fe2000f1a101c */
[----:B------:R-:W-:Y:S01]  /*db50*/  ISETP.GE.U32.AND P6, PT, R4, 0x7fffff43, PT ;  /* 0x7fffff430400780c */ /* 0x000fe20003fc6070 */
[----:B------:R-:W-:-:S02]  /*db60*/  VIADD R4, R7, 0xffffff81 ;  /* 0xffffff8107047836 */ /* 0x000fc40000000000 */
[----:B------:R-:W-:Y:S04]  /*db70*/  STL.64 [R1+0x650], R246 ;  /* 0x000650f601007387 */ /* 0x000fe80000100a00 */
[----:B------:R-:W-:Y:S04]  /*db80*/  LDGSTS.E [R252+0x380e8], desc[UR28][R18.64], !P5 ;  /* 0x380e800012fc7fae */ /* 0x000fe8000e9a101c */
[----:B------:R1:W-:Y:S04]  /*db90*/  STL [R1+0x658], R7 ;  /* 0x0006580701007387 */ /* 0x0003e80000100800 */
[----:B------:R2:W-:Y:S01]  /*dba0*/  LDGSTS.E [R252+0x380ec], desc[UR28][R16.64], !P4 ;  /* 0x380ec00010fc7fae */ /* 0x0005e2000e1a101c */
[----:B------:R-:W-:Y:S01]  /*dbb0*/  ISETP.GE.U32.AND P4, PT, R2, 0x7fffff41, PT ;  /* 0x7fffff410200780c */ /* 0x000fe20003f86070 */
[----:B------:R-:W-:-:S04]  /*dbc0*/  IMAD.WIDE R2, R5, 0x4, R110 ;  /* 0x0000000405027825 */ /* 0x000fc800078e026e */
[----:B-1----:R-:W-:-:S04]  /*dbd0*/  IMAD.WIDE R6, R5, 0x4, R108 ;  /* 0x0000000405067825 */ /* 0x002fc800078e026c */
[C---:B------:R-:W-:Y:S01]  /*dbe0*/  IMAD.WIDE R250, R5.reuse, 0x4, R112 ;  /* 0x0000000405fa7825 */ /* 0x040fe200078e0270 */
[----:B------:R1:W-:Y:S04]  /*dbf0*/  STL.64 [R1+0x2d8], R6 ;  /* 0x0002d80601007387 */ /* 0x0003e80000100a00 */
[----:B------:R2:W-:Y:S01]  /*dc00*/  STL.64 [R1+0x530], R2 ;  /* 0x0005300201007387 */ /* 0x0005e20000100a00 */
[----:B------:R-:W-:-:S03]  /*dc10*/  IMAD.WIDE R44, R5, 0x4, R114 ;  /* 0x00000004052c7825 */ /* 0x000fc600078e0272 */
[----:B------:R-:W-:Y:S01]  /*dc20*/  STL.64 [R1+0x5a0], R250 ;  /* 0x0005a0fa01007387 */ /* 0x000fe20000100a00 */
[----:B-1----:R-:W-:-:S04]  /*dc30*/  IMAD.WIDE R6, R5, 0x4, R116 ;  /* 0x0000000405067825 */ /* 0x002fc800078e0274 */
[C---:B--2---:R-:W-:Y:S01]  /*dc40*/  IMAD.WIDE R2, R5.reuse, 0x4, R118 ;  /* 0x0000000405027825 */ /* 0x044fe200078e0276 */
[----:B------:R-:W-:Y:S03]  /*dc50*/  STL.64 [R1+0x2d0], R6 ;  /* 0x0002d00601007387 */ /* 0x000fe60000100a00 */
[C---:B------:R-:W-:Y:S01]  /*dc60*/  IMAD.WIDE R234, R5.reuse, 0x4, R120 ;  /* 0x0000000405ea7825 */ /* 0x040fe200078e0278 */
[----:B------:R-:W-:Y:S04]  /*dc70*/  STL.64 [R1+0x660], R250 ;  /* 0x000660fa01007387 */ /* 0x000fe80000100a00 */
[----:B------:R1:W-:Y:S01]  /*dc80*/  STL.64 [R1+0x528], R2 ;  /* 0x0005280201007387 */ /* 0x0003e20000100a00 */
[----:B------:R-:W-:-:S03]  /*dc90*/  IMAD.WIDE R42, R5, 0x4, R122 ;  /* 0x00000004052a7825 */ /* 0x000fc600078e027a */
[----:B------:R-:W-:Y:S04]  /*dca0*/  STL.64 [R1+0x5f0], R44 ;  /* 0x0005f02c01007387 */ /* 0x000fe80000100a00 */
[----:B------:R2:W-:Y:S01]  /*dcb0*/  STL.64 [R1+0x668], R44 ;  /* 0x0006682c01007387 */ /* 0x0005e20000100a00 */
[----:B-1----:R-:W-:-:S03]  /*dcc0*/  IMAD.WIDE R2, R5, 0x4, R124 ;  /* 0x0000000405027825 */ /* 0x002fc600078e027c */
[----:B------:R-:W-:Y:S04]  /*dcd0*/  STL.64 [R1+0x590], R234 ;  /* 0x000590ea01007387 */ /* 0x000fe80000100a00 */
[----:B------:R-:W-:Y:S01]  /*dce0*/  STL.64 [R1+0x678], R234 ;  /* 0x000678ea01007387 */ /* 0x000fe20000100a00 */
[----:B--2---:R-:W-:-:S03]  /*dcf0*/  IMAD.WIDE R44, R5, 0x4, R126 ;  /* 0x00000004052c7825 */ /* 0x004fc600078e027e */
[----:B------:R1:W-:Y:S01]  /*dd00*/  STL.64 [R1+0x2c8], R2 ;  /* 0x0002c80201007387 */ /* 0x0003e20000100a00 */
[----:B------:R-:W-:-:S03]  /*dd10*/  IMAD.WIDE R6, R5, 0x4, R132 ;  /* 0x0000000405067825 */ /* 0x000fc600078e0284 */
[----:B------:R-:W-:Y:S01]  /*dd20*/  STL.64 [R1+0x5e8], R42 ;  /* 0x0005e82a01007387 */ /* 0x000fe20000100a00 */
[----:B---3--:R-:W-:-:S03]  /*dd30*/  IMAD.WIDE R40, R5, 0x4, R130 ;  /* 0x0000000405287825 */ /* 0x008fc600078e0282 */
[----:B------:R-:W-:Y:S01]  /*dd40*/  STL.64 [R1+0x680], R42 ;  /* 0x0006802a01007387 */ /* 0x000fe20000100a00 */
[----:B-1----:R-:W-:-:S03]  /*dd50*/  IMAD.WIDE R2, R5, 0x4, R128 ;  /* 0x0000000405027825 */ /* 0x002fc600078e0280 */
[----:B------:R-:W-:Y:S01]  /*dd60*/  STL.64 [R1+0x510], R44 ;  /* 0x0005102c01007387 */ /* 0x000fe20000100a00 */
[----:B------:R-:W-:-:S03]  /*dd70*/  IMAD.WIDE R250, R5, 0x4, R134 ;  /* 0x0000000405fa7825 */ /* 0x000fc600078e0286 */
[----:B------:R-:W-:Y:S04]  /*dd80*/  STL.64 [R1+0x688], R44 ;  /* 0x0006882c01007387 */ /* 0x000fe80000100a00 */
[----:B------:R-:W-:Y:S04]  /*dd90*/  STL.64 [R1+0x580], R2 ;  /* 0x0005800201007387 */ /* 0x000fe80000100a00 */
[----:B------:R1:W-:Y:S04]  /*dda0*/  STL.64 [R1+0x690], R2 ;  /* 0x0006900201007387 */ /* 0x0003e80000100a00 */
[----:B------:R2:W-:Y:S01]  /*ddb0*/  STL.64 [R1+0x2b8], R6 ;  /* 0x0002b80601007387 */ /* 0x0005e20000100a00 */
[----:B------:R-:W-:-:S03]  /*ddc0*/  IMAD.WIDE R238, R5, 0x4, R136 ;  /* 0x0000000405ee7825 */ /* 0x000fc600078e0288 */
[----:B------:R-:W-:Y:S01]  /*ddd0*/  STL.64 [R1+0x5e0], R40 ;  /* 0x0005e02801007387 */ /* 0x000fe20000100a00 */
[----:B----4-:R-:W-:-:S03]  /*dde0*/  IMAD.WIDE R38, R5, 0x4, R138 ;  /* 0x0000000405267825 */ /* 0x010fc600078e028a */
[----:B------:R-:W-:Y:S01]  /*ddf0*/  STL.64 [R1+0x698], R40 ;  /* 0x0006982801007387 */ /* 0x000fe20000100a00 */
[----:B-1----:R-:W-:-:S03]  /*de00*/  IMAD.WIDE R2, R5, 0x4, R140 ;  /* 0x0000000405027825 */ /* 0x002fc600078e028c */
[----:B------:R-:W-:Y:S01]  /*de10*/  STL.64 [R1+0x4f8], R250 ;  /* 0x0004f8fa01007387 */ /* 0x000fe20000100a00 */
[----:B--2---:R-:W-:-:S03]  /*de20*/  IMAD.WIDE R6, R5, 0x4, R142 ;  /* 0x0000000405067825 */ /* 0x004fc600078e028e */
[----:B------:R1:W-:Y:S01]  /*de30*/  STL.64 [R1+0x6a0], R250 ;  /* 0x0006a0fa01007387 */ /* 0x0003e20000100a00 */
[----:B------:R-:W-:-:S03]  /*de40*/  IMAD.WIDE R66, R5, 0x4, R144 ;  /* 0x0000000405427825 */ /* 0x000fc600078e0290 */
[----:B------:R-:W2:Y:S01]  /*de50*/  LDL.LU.64 R124, [R1+0x18] ;  /* 0x00001800017c7983 */ /* 0x000ea20000300a00 */
[----:B------:R-:W-:-:S03]  /*de60*/  IMAD.WIDE R36, R5, 0x4, R146 ;  /* 0x0000000405247825 */ /* 0x000fc600078e0292 */
[----:B------:R-:W3:Y:S01]  /*de70*/  LDL.LU.64 R122, [R1+0x28] ;  /* 0x00002800017a7983 */ /* 0x000ee20000300a00 */
[----:B------:R-:W-:-:S03]  /*de80*/  IMAD.WIDE R246, R5, 0x4, R150 ;  /* 0x0000000405f67825 */ /* 0x000fc600078e0296 */
[----:B------:R4:W-:Y:S01]  /*de90*/  STL.64 [R1+0x2b0], R2 ;  /* 0x0002b00201007387 */ /* 0x0009e20000100a00 */
[----:B-1----:R-:W-:-:S03]  /*dea0*/  IMAD.WIDE R250, R5, 0x4, R148 ;  /* 0x0000000405fa7825 */ /* 0x002fc600078e0294 */
[----:B------:R-:W3:Y:S01]  /*deb0*/  LDL.LU.64 R120, [R1+0x30] ;  /* 0x0000300001787983 */ /* 0x000ee20000300a00 */
[----:B------:R-:W-:-:S03]  /*dec0*/  IMAD.WIDE R64, R5, 0x4, R152 ;  /* 0x0000000405407825 */ /* 0x000fc600078e0298 */
[----:B------:R-:W-:Y:S01]  /*ded0*/  STL.64 [R1+0x570], R238 ;  /* 0x000570ee01007387 */ /* 0x000fe20000100a00 */
        /* <DEDUP_REMOVED lines=8> */
[----:B----4-:R-:W-:-:S03]  /*df60*/  IMAD.WIDE R2, R5, 0x4, R164 ;  /* 0x0000000405027825 */ /* 0x010fc600078e02a4 */
        /* <DEDUP_REMOVED lines=46> */
[----:B------:R-:W-:Y:S04]  /*e250*/  STL.64 [R1+0x1d8], R68 ;  /* 0x0001d84401007387 */ /* 0x000fe80000100a00 */
[----:B------:R-:W-:Y:S01]  /*e260*/  STL.64 [R1+0x598], R24 ;  /* 0x0005981801007387 */ /* 0x000fe20000100a00 */
[----:B------:R-:W-:-:S03]  /*e270*/  IMAD.WIDE R16, R5, 0x4, R214 ;  /* 0x0000000405107825 */ /* 0x000fc600078e02d6 */
[----:B------:R-:W-:Y:S04]  /*e280*/  STL.64 [R1+0x228], R198 ;  /* 0x000228c601007387 */ /* 0x000fe80000100a00 */
[----:B------:R-:W-:Y:S04]  /*e290*/  STL.64 [R1+0x4d8], R52 ;  /* 0x0004d83401007387 */ /* 0x000fe80000100a00 */
[----:B------:R-:W-:Y:S04]  /*e2a0*/  STL.64 [R1+0x10], R204 ;  /* 0x000010cc01007387 */ /* 0x000fe80000100a00 */
[----:B------:R-:W-:Y:S04]  /*e2b0*/  STL.64 [R1+0x588], R22 ;  /* 0x0005881601007387 */ /* 0x000fe80000100a00 */
[----:B------:R-:W-:Y:S04]  /*e2c0*/  STL.64 [R1+0x1d0], R206 ;  /* 0x0001d0ce01007387 */ /* 0x000fe80000100a00 */
[----:B------:R-:W-:Y:S04]  /*e2d0*/  STL.64 [R1+0x270], R50 ;  /* 0x0002703201007387 */ /* 0x000fe80000100a00 */
[----:B------:R-:W4:Y:S04]  /*e2e0*/  LDL.LU.64 R118, [R1+0x38] ;  /* 0x0000380001767983 */ /* 0x000f280000300a00 */
[----:B------:R-:W4:Y:S04]  /*e2f0*/  LDL.LU.64 R116, [R1+0x48] ;  /* 0x0000480001747983 */ /* 0x000f280000300a00 */
[----:B------:R1:W-:Y:S04]  /*e300*/  STL.64 [R1+0x180], R16 ;  /* 0x0001801001007387 */ /* 0x0003e80000100a00 */
[----:B------:R-:W4:Y:S04]  /*e310*/  LDL.LU.64 R114, [R1+0x50] ;  /* 0x0000500001727983 */ /* 0x000f280000300a00 */
[----:B------:R-:W4:Y:S04]  /*e320*/  LDL.LU.64 R112, [R1+0x58] ;  /* 0x0000580001707983 */ /* 0x000f280000300a00 */
[----:B------:R-:W4:Y:S04]  /*e330*/  LDL.LU.64 R110, [R1+0x68] ;  /* 0x00006800016e7983 */ /* 0x000f280000300a00 */
[----:B------:R-:W4:Y:S01]  /*e340*/  LDL.LU.64 R108, [R1+0x70] ;  /* 0x00007000016c7983 */ /* 0x000f220000300a00 */
[----:B------:R-:W-:-:S04]  /*e350*/  IMAD.WIDE R212, R5, 0x4, R212 ;  /* 0x0000000405d47825 */ /* 0x000fc800078e02d4 */
[C---:B------:R-:W-:Y:S01]  /*e360*/  IMAD.WIDE R20, R5.reuse, 0x4, R210 ;  /* 0x0000000405147825 */ /* 0x040fe200078e02d2 */
[----:B------:R1:W-:Y:S03]  /*e370*/  STL.64 [R1+0x8], R212 ;  /* 0x000008d401007387 */ /* 0x0003e60000100a00 */
[C---:B------:R-:W-:Y:S01]  /*e380*/  IMAD.WIDE R48, R5.reuse, 0x4, R216 ;  /* 0x0000000405307825 */ /* 0x040fe200078e02d8 */
[----:B------:R1:W-:Y:S03]  /*e390*/  STL.64 [R1+0x578], R20 ;  /* 0x0005781401007387 */ /* 0x0003e60000100a00 */
[C---:B------:R-:W-:Y:S01]  /*e3a0*/  IMAD.WIDE R196, R5.reuse, 0x4, R220 ;  /* 0x0000000405c47825 */ /* 0x040fe200078e02dc */
[----:B------:R2:W-:Y:S03]  /*e3b0*/  STL.64 [R1+0x220], R48 ;  /* 0x0002203001007387 */ /* 0x0005e60000100a00 */
[C---:B------:R-:W-:Y:S01]  /*e3c0*/  IMAD.WIDE R18, R5.reuse, 0x4, R218 ;  /* 0x0000000405127825 */ /* 0x040fe200078e02da */
[----:B------:R2:W-:Y:S03]  /*e3d0*/  STL.64 [R1], R196 ;  /* 0x000000c401007387 */ /* 0x0005e60000100a00 */
[C---:B------:R-:W-:Y:S01]  /*e3e0*/  IMAD.WIDE R46, R5.reuse, 0x4, R224 ;  /* 0x00000004052e7825 */ /* 0x040fe200078e02e0 */
[----:B------:R2:W-:Y:S03]  /*e3f0*/  STL.64 [R1+0x560], R18 ;  /* 0x0005601201007387 */ /* 0x0005e60000100a00 */
[C---:B-1----:R-:W-:Y:S01]  /*e400*/  IMAD.WIDE R16, R5.reuse, 0x4, R226 ;  /* 0x0000000405107825 */ /* 0x042fe200078e02e2 */
[----:B------:R1:W-:Y:S04]  /*e410*/  STL.64 [R1+0x190], R46 ;  /* 0x0001902e01007387 */ /* 0x0003e80000100a00 */
[----:B------:R1:W-:Y:S01]  /*e420*/  STL.64 [R1+0x550], R16 ;  /* 0x0005501001007387 */ /* 0x0003e20000100a00 */
[----:B------:R-:W-:-:S03]  /*e430*/  IMAD.WIDE R14, R5, 0x4, R14 ;  /* 0x00000004050e7825 */ /* 0x000fc600078e020e */
[----:B------:R-:W4:Y:S04]  /*e440*/  LDL.LU.64 R142, [R1+0x78] ;  /* 0x00007800018e7983 */ /* 0x000f280000300a00 */
[----:B------:R-:W4:Y:S04]  /*e450*/  LDL.LU.64 R140, [R1+0x88] ;  /* 0x00008800018c7983 */ /* 0x000f280000300a00 */
[----:B------:R-:W4:Y:S04]  /*e460*/  LDL.LU.64 R138, [R1+0x90] ;  /* 0x00009000018a7983 */ /* 0x000f280000300a00 */
[----:B------:R-:W4:Y:S04]  /*e470*/  LDL.LU.64 R136, [R1+0xa0] ;  /* 0x0000a00001887983 */ /* 0x000f280000300a00 */
[----:B------:R-:W4:Y:S04]  /*e480*/  LDL.LU.64 R134, [R1+0xa8] ;  /* 0x0000a80001867983 */ /* 0x000f280000300a00 */
[----:B------:R-:W4:Y:S01]  /*e490*/  LDL.LU.64 R132, [R1+0xb0] ;  /* 0x0000b00001847983 */ /* 0x000f220000300a00 */
[----:B------:R-:W-:-:S03]  /*e4a0*/  IMAD.WIDE R12, R5, 0x4, R12 ;  /* 0x00000004050c7825 */ /* 0x000fc600078e020c */
[----:B------:R1:W-:Y:S04]  /*e4b0*/  STL.64 [R1+0x540], R14 ;  /* 0x0005400e01007387 */ /* 0x0003e80000100a00 */
[----:B------:R-:W4:Y:S04]  /*e4c0*/  LDL.LU.64 R130, [R1+0xc0] ;  /* 0x0000c00001827983 */ /* 0x000f280000300a00 */
[----:B------:R-:W4:Y:S04]  /*e4d0*/  LDL.LU.64 R128, [R1+0xc8] ;  /* 0x0000c80001807983 */ /* 0x000f280000300a00 */
[----:B------:R-:W4:Y:S01]  /*e4e0*/  LDL.LU.64 R126, [R1+0xd0] ;  /* 0x0000d000017e7983 */ /* 0x000f220000300a00 */
[----:B------:R-:W-:-:S04]  /*e4f0*/  IMAD.WIDE R10, R5, 0x4, R10 ;  /* 0x00000004050a7825 */ /* 0x000fc800078e020a */
[----:B------:R-:W-:-:S04]  /*e500*/  IMAD.WIDE R8, R5, 0x4, R8 ;  /* 0x0000000405087825 */ /* 0x000fc800078e0208 */
[----:B------:R-:W-:-:S04]  /*e510*/  IMAD.WIDE R164, R5, 0x4, R72 ;  /* 0x0000000405a47825 */ /* 0x000fc800078e0248 */
[----:B------:R-:W-:-:S04]  /*e520*/  IMAD.WIDE R156, R5, 0x4, R88 ;  /* 0x00000004059c7825 */ /* 0x000fc800078e0258 */
[C---:B--2---:R-:W-:Y:S02]  /*e530*/  IMAD.WIDE R188, R5.reuse, 0x4, R124 ;  /* 0x0000000405bc7825 */ /* 0x044fe400078e027c */
[----:B------:R-:W2:Y:S02]  /*e540*/  LDL.LU.64 R124, [R1+0xe0] ;  /* 0x0000e000017c7983 */ /* 0x000ea40000300a00 */
[C---:B---3--:R-:W-:Y:S02]  /*e550*/  IMAD.WIDE R186, R5.reuse, 0x4, R122 ;  /* 0x0000000405ba7825 */ /* 0x048fe400078e027a */
[----:B------:R-:W3:Y:S02]  /*e560*/  LDL.LU.64 R122, [R1+0xe8] ;  /* 0x0000e800017a7983 */ /* 0x000ee40000300a00 */
[C---:B------:R-:W-:Y:S02]  /*e570*/  IMAD.WIDE R184, R5.reuse, 0x4, R120 ;  /* 0x0000000405b87825 */ /* 0x040fe400078e0278 */
[----:B------:R-:W2:Y:S02]  /*e580*/  LDL.LU.64 R120, [R1+0x100] ;  /* 0x0001000001787983 */ /* 0x000ea40000300a00 */
[----:B----4-:R-:W-:-:S02]  /*e590*/  IMAD.WIDE R182, R5, 0x4, R118 ;  /* 0x0000000405b67825 */ /* 0x010fc400078e0276 */
[----:B------:R-:W4:Y:S02]  /*e5a0*/  LDL.LU.64 R118, [R1+0x108] ;  /* 0x0001080001767983 */ /* 0x000f240000300a00 */
[C---:B------:R-:W-:Y:S02]  /*e5b0*/  IMAD.WIDE R180, R5.reuse, 0x4, R116 ;  /* 0x0000000405b47825 */ /* 0x040fe400078e0274 */
[----:B------:R1:W-:Y:S04]  /*e5c0*/  STL.64 [R1+0x518], R12 ;  /* 0x0005180c01007387 */ /* 0x0003e80000100a00 */
[----:B------:R-:W2:Y:S01]  /*e5d0*/  LDL.LU.64 R116, [R1+0x120] ;  /* 0x0001200001747983 */ /* 0x000ea20000300a00 */
[----:B------:R-:W-:-:S03]  /*e5e0*/  IMAD.WIDE R178, R5, 0x4, R114 ;  /* 0x0000000405b27825 */ /* 0x000fc600078e0272 */
[----:B------:R-:W2:Y:S01]  /*e5f0*/  LDL.LU.64 R114, [R1+0x128] ;  /* 0x0001280001727983 */ /* 0x000ea20000300a00 */
[----:B------:R-:W-:-:S03]  /*e600*/  IMAD.WIDE R176, R5, 0x4, R112 ;  /* 0x0000000405b07825 */ /* 0x000fc600078e0270 */
[----:B------:R-:W2:Y:S01]  /*e610*/  LDL.LU.64 R112, [R1+0x140] ;  /* 0x0001400001707983 */ /* 0x000ea20000300a00 */
[----:B------:R-:W-:-:S03]  /*e620*/  IMAD.WIDE R174, R5, 0x4, R110 ;  /* 0x0000000405ae7825 */ /* 0x000fc600078e026e */
[----:B------:R-:W2:Y:S01]  /*e630*/  LDL.LU.64 R110, [R1+0x148] ;  /* 0x00014800016e7983 */ /* 0x000ea20000300a00 */
[----:B------:R-:W-:-:S03]  /*e640*/  IMAD.WIDE R172, R5, 0x4, R108 ;  /* 0x0000000405ac7825 */ /* 0x000fc600078e026c */
[----:B------:R-:W2:Y:S04]  /*e650*/  LDL.LU.64 R108, [R1+0x160] ;  /* 0x00016000016c7983 */ /* 0x000ea80000300a00 */
[----:B------:R1:W-:Y:S04]  /*e660*/  STL.64 [R1+0x500], R10 ;  /* 0x0005000a01007387 */ /* 0x0003e80000100a00 */
[----:B------:R1:W-:Y:S04]  /*e670*/  STL.64 [R1+0x4e8], R8 ;  /* 0x0004e80801007387 */ /* 0x0003e80000100a00 */
[----:B------:R-:W2:Y:S04]  /*e680*/  LDL.LU.64 R72, [R1+0x710] ;  /* 0x0007100001487983 */ /* 0x000ea80000300a00 */
[----:B------:R-:W3:Y:S01]  /*e690*/  LDL.LU.64 R88, [R1+0x708] ;  /* 0x0007080001587983 */ /* 0x000ee20000300a00 */
[----:B------:R-:W-:-:S03]  /*e6a0*/  IMAD.WIDE R148, R5, 0x4, R96 ;  /* 0x0000000405947825 */ /* 0x000fc600078e0260 */
[----:B------:R-:W4:Y:S01]  /*e6b0*/  LDL.LU.64 R96, [R1+0x700] ;  /* 0x0007000001607983 */ /* 0x000f220000300a00 */
[----:B------:R-:W-:-:S04]  /*e6c0*/  IMAD.WIDE R170, R5, 0x4, R142 ;  /* 0x0000000405aa7825 */ /* 0x000fc800078e028e */
[----:B------:R-:W-:-:S04]  /*e6d0*/  IMAD.WIDE R168, R5, 0x4, R140 ;  /* 0x0000000405a87825 */ /* 0x000fc800078e028c */
[----:B------:R-:W-:-:S04]  /*e6e0*/  IMAD.WIDE R140, R5, 0x4, R80 ;  /* 0x00000004058c7825 */ /* 0x000fc800078e0250 */
[----:B------:R-:W-:-:S04]  /*e6f0*/  IMAD.WIDE R160, R5, 0x4, R134 ;  /* 0x0000000405a07825 */ /* 0x000fc800078e0286 */
[----:B------:R-:W-:-:S04]  /*e700*/  IMAD.WIDE R158, R5, 0x4, R132 ;  /* 0x00000004059e7825 */ /* 0x000fc800078e0284 */
[----:B------:R-:W-:-:S04]  /*e710*/  IMAD.WIDE R132, R5, 0x4, R82 ;  /* 0x0000000405847825 */ /* 0x000fc800078e0252 */
[C---:B--2---:R-:W-:Y:S02]  /*e720*/  IMAD.WIDE R142, R5.reuse, 0x4, R72 ;  /* 0x00000004058e7825 */ /* 0x044fe400078e0248 */
[----:B------:R-:W2:Y:S02]  /*e730*/  LDL.LU.64 R72, [R1+0x6f8] ;  /* 0x0006f80001487983 */ /* 0x000ea40000300a00 */
[C---:B---3--:R-:W-:Y:S02]  /*e740*/  IMAD.WIDE R134, R5.reuse, 0x4, R88 ;  /* 0x0000000405867825 */ /* 0x048fe400078e0258 */
[----:B------:R-:W3:Y:S04]  /*e750*/  LDL.LU.64 R80, [R1+0x6f0] ;  /* 0x0006f00001507983 */ /* 0x000ee80000300a00 */
[----:B------:R-:W2:Y:S04]  /*e760*/  LDL.LU.64 R88, [R1+0x6e8] ;  /* 0x0006e80001587983 */ /* 0x000ea80000300a00 */
[----:B------:R-:W2:Y:S01]  /*e770*/  LDL.LU.64 R82, [R1+0x6e0] ;  /* 0x0006e00001527983 */ /* 0x000ea20000300a00 */
[----:B------:R-:W-:-:S04]  /*e780*/  IMAD.WIDE R150, R5, 0x4, R126 ;  /* 0x0000000405967825 */ /* 0x000fc800078e027e */
[----:B------:R-:W-:-:S04]  /*e790*/  IMAD.WIDE R162, R5, 0x4, R136 ;  /* 0x0000000405a27825 */ /* 0x000fc800078e0288 */
[----:B------:R-:W-:-:S04]  /*e7a0*/  IMAD.WIDE R146, R5, 0x4, R124 ;  /* 0x0000000405927825 */ /* 0x000fc800078e027c */
[C---:B----4-:R-:W-:Y:S02]  /*e7b0*/  IMAD.WIDE R126, R5.reuse, 0x4, R96 ;  /* 0x00000004057e7825 */ /* 0x050fe400078e0260 */
[----:B------:R-:W4:Y:S02]  /*e7c0*/  LDL.LU.64 R96, [R1+0x6d8] ;  /* 0x0006d80001607983 */ /* 0x000f240000300a00 */
[----:B------:R-:W-:-:S04]  /*e7d0*/  IMAD.WIDE R154, R5, 0x4, R130 ;  /* 0x00000004059a7825 */ /* 0x000fc800078e0282 */
[----:B------:R-:W-:-:S04]  /*e7e0*/  IMAD.WIDE R136, R5, 0x4, R118 ;  /* 0x0000000405887825 */ /* 0x000fc800078e0276 */
[C---:B------:R-:W-:Y:S02]  /*e7f0*/  IMAD.WIDE R124, R5.reuse, 0x4, R104 ;  /* 0x00000004057c7825 */ /* 0x040fe400078e0268 */
[----:B------:R-:W3:Y:S02]  /*e800*/  LDL.LU.64 R104, [R1+0x6d0] ;  /* 0x0006d00001687983 */ /* 0x000ee40000300a00 */
        /* <DEDUP_REMOVED lines=10> */
[----:B------:R-:W-:-:S04]  /*e8b0*/  IMAD.WIDE R120, R5, 0x4, R110 ;  /* 0x0000000405787825 */ /* 0x000fc800078e026e */
[----:B------:R-:W-:-:S04]  /*e8c0*/  IMAD.WIDE R128, R5, 0x4, R114 ;  /* 0x0000000405807825 */ /* 0x000fc800078e0272 */
[----:B------:R-:W-:-:S04]  /*e8d0*/  IMAD.WIDE R110, R5, 0x4, R90 ;  /* 0x00000004056e7825 */ /* 0x000fc800078e025a */
[----:B------:R-:W-:-:S04]  /*e8e0*/  IMAD.WIDE R114, R5, 0x4, R108 ;  /* 0x0000000405727825 */ /* 0x000fc800078e026c */
[----:B------:R-:W-:-:S04]  /*e8f0*/  IMAD.WIDE R108, R5, 0x4, R98 ;  /* 0x00000004056c7825 */ /* 0x000fc800078e0262 */
[----:B--2---:R-:W-:Y:S02]  /*e900*/  IMAD.WIDE R112, R5, 0x4, R82 ;  /* 0x0000000405707825 */ /* 0x004fe400078e0252 */
[----:B------:R-:W2:Y:S04]  /*e910*/  LDL.LU.64 R82, [R1+0x6b8] ;  /* 0x0006b80001527983 */ /* 0x000ea80000300a00 */
[----:B------:R-:W2:Y:S04]  /*e920*/  LDL.LU.64 R190, [R1+0x258] ;  /* 0x0002580001be7983 */ /* 0x000ea80000300a00 */
[----:B------:R-:W2:Y:S04]  /*e930*/  LDL.LU.64 R90, [R1+0x6b0] ;  /* 0x0006b000015a7983 */ /* 0x000ea80000300a00 */
[----:B------:R-:W2:Y:S04]  /*e940*/  LDL.64 R218, [R1+0x3f8] ;  /* 0x0003f80001da7983 */ /* 0x000ea80000100a00 */
[----:B------:R-:W3:Y:S04]  /*e950*/  LDL.64 R216, [R1+0x3f0] ;  /* 0x0003f00001d87983 */ /* 0x000ee80000100a00 */
[----:B------:R-:W4:Y:S04]  /*e960*/  LDL.LU.64 R98, [R1+0x6a8] ;  /* 0x0006a80001627983 */ /* 0x000f280000300a00 */
[----:B------:R-:W4:Y:S04]  /*e970*/  LDL.64 R214, [R1+0x3e8] ;  /* 0x0003e80001d67983 */ /* 0x000f280000100a00 */
[----:B------:R-:W4:Y:S04]  /*e980*/  LDL.64 R210, [R1+0x2e0] ;  /* 0x0002e00001d27983 */ /* 0x000f280000100a00 */
[----:B------:R-:W4:Y:S04]  /*e990*/  LDL.64 R208, [R1+0x2d8] ;  /* 0x0002d80001d07983 */ /* 0x000f280000100a00 */
[----:B------:R-:W4:Y:S04]  /*e9a0*/  LDL.64 R194, [R1+0x2d0] ;  /* 0x0002d00001c27983 */ /* 0x000f280000100a00 */
[----:B------:R-:W4:Y:S04]  /*e9b0*/  LDL.64 R192, [R1+0x2c8] ;  /* 0x0002c80001c07983 */ /* 0x000f280000100a00 */
[----:B------:R-:W4:Y:S04]  /*e9c0*/  LDL.64 R202, [R1+0x2b8] ;  /* 0x0002b80001ca7983 */ /* 0x000f280000100a00 */
[----:B------:R-:W4:Y:S01]  /*e9d0*/  LDL.64 R200, [R1+0x2b0] ;  /* 0x0002b00001c87983 */ /* 0x000f220000100a00 */
[----:B------:R-:W-:Y:S01]  /*e9e0*/  ISETP.GE.U32.AND P5, PT, R4, 0x7fffff42, PT ;  /* 0x7fffff420400780c */ /* 0x000fe20003fa6070 */
[----:B------:R-:W-:-:S02]  /*e9f0*/  VIADD R4, R0, UR10 ;  /* 0x0000000a00047c36 */ /* 0x000fc40008000000 */
[----:B------:R-:W4:Y:S04]  /*ea00*/  LDL.64 R226, [R1+0x180] ;  /* 0x0001800001e27983 */ /* 0x000f280000100a00 */
[----:B--2---:R-:W-:Y:S04]  /*ea10*/  LDGSTS.E [R252+0x380f0], desc[UR28][R218.64], !P3 ;  /* 0x380f0000dafc7fae */ /* 0x004fe8000d9a101c */
[----:B---3--:R-:W-:Y:S04]  /*ea20*/  LDGSTS.E [R252+0x380f4], desc[UR28][R216.64], !P6 ;  /* 0x380f4000d8fc7fae */ /* 0x008fe8000f1a101c */
[----:B----4-:R-:W-:Y:S04]  /*ea30*/  LDGSTS.E [R252+0x380f8], desc[UR28][R214.64], !P5 ;  /* 0x380f8000d6fc7fae */ /* 0x010fe8000e9a101c */
[----:B------:R-:W-:Y:S04]  /*ea40*/  LDGSTS.E [R252+0x380fc], desc[UR28][R210.64], !P4 ;  /* 0x380fc000d2fc7fae */ /* 0x000fe8000e1a101c */
[----:B------:R-:W0:Y:S04]  /*ea50*/  LDGDEPBAR ;  /* 0x00000000000079af */ /* 0x000e280000000000 */
[----:B------:R-:W-:Y:S04]  /*ea60*/  LDGSTS.E [R4+0x10000], desc[UR28][R208.64], P2 ;  /* 0x10000000d0047fae */ /* 0x000fe800091a101c */
[----:B------:R-:W-:Y:S04]  /*ea70*/  LDGSTS.E [R4+0x10400], desc[UR28][R194.64], P2 ;  /* 0x10400000c2047fae */ /* 0x000fe800091a101c */
[----:B------:R-:W-:Y:S04]  /*ea80*/  LDGSTS.E [R4+0x10800], desc[UR28][R192.64], P2 ;  /* 0x10800000c0047fae */ /* 0x000fe800091a101c */
[----:B------:R-:W-:Y:S04]  /*ea90*/  LDGSTS.E [R4+0x10c00], desc[UR28][R202.64], P2 ;  /* 0x10c00000ca047fae */ /* 0x000fe800091a101c */
[----:B------:R-:W-:Y:S04]  /*eaa0*/  LDGSTS.E [R4+0x11000], desc[UR28][R200.64], P2 ;  /* 0x11000000c8047fae */ /* 0x000fe800091a101c */
[----:B------:R-:W2:Y:S04]  /*eab0*/  LDL.64 R194, [R1+0x530] ;  /* 0x0005300001c27983 */ /* 0x000ea80000100a00 */
[----:B------:R-:W3:Y:S04]  /*eac0*/  LDL.64 R192, [R1+0x528] ;  /* 0x0005280001c07983 */ /* 0x000ee80000100a00 */
[----:B------:R-:W-:Y:S04]  /*ead0*/  LDGSTS.E [R4+0x11400], desc[UR28][R250.64], P2 ;  /* 0x11400000fa047fae */ /* 0x000fe800091a101c */
[----:B------:R-:W-:Y:S04]  /*eae0*/  LDGSTS.E [R4+0x11800], desc[UR28][R40.64], P2 ;  /* 0x1180000028047fae */ /* 0x000fe800091a101c */
[----:B------:R-:W-:Y:S04]  /*eaf0*/  LDGSTS.E [R4+0x11c00], desc[UR28][R2.64], P2 ;  /* 0x11c0000002047fae */ /* 0x000fe800091a101c */
[----:B------:R-:W4:Y:S04]  /*eb00*/  LDL.LU.64 R250, [R1+0x6a0] ;  /* 0x0006a00001fa7983 */ /* 0x000f280000300a00 */
[----:B------:R-:W2:Y:S04]  /*eb10*/  LDL.LU.64 R40, [R1+0x698] ;  /* 0x0006980001287983 */ /* 0x000ea80000300a00 */
[----:B------:R-:W2:Y:S04]  /*eb20*/  LDL.LU.64 R2, [R1+0x690] ;  /* 0x0006900001027983 */ /* 0x000ea80000300a00 */
[----:B------:R-:W-:Y:S04]  /*eb30*/  LDGSTS.E [R4+0x12000], desc[UR28][R44.64], P2 ;  /* 0x120000002c047fae */ /* 0x000fe800091a101c */
[----:B------:R-:W-:Y:S04]  /*eb40*/  LDGSTS.E [R4+0x12400], desc[UR28][R42.64], P2 ;  /* 0x124000002a047fae */ /* 0x000fe800091a101c */
[----:B------:R-:W-:Y:S04]  /*eb50*/  LDGSTS.E [R4+0x12800], desc[UR28][R234.64], P2 ;  /* 0x12800000ea047fae */ /* 0x000fe800091a101c */
[----:B------:R-:W2:Y:S04]  /*eb60*/  LDL.LU.64 R44, [R1+0x688] ;  /* 0x00068800012c7983 */ /* 0x000ea80000300a00 */
[----:B------:R-:W2:Y:S04]  /*eb70*/  LDL.LU.64 R42, [R1+0x680] ;  /* 0x00068000012a7983 */ /* 0x000ea80000300a00 */
[----:B------:R-:W2:Y:S04]  /*eb80*/  LDL.LU.64 R234, [R1+0x678] ;  /* 0x0006780001ea7983 */ /* 0x000ea80000300a00 */
[----:B------:R-:W-:Y:S01]  /*eb90*/  LDGSTS.E [R4+0x12c00], desc[UR28][R68.64], P2 ;  /* 0x12c0000044047fae */ /* 0x000fe200091a101c */
[----:B------:R-:W-:-:S03]  /*eba0*/  IMAD.WIDE R228, R5, 0x4, R228 ;  /* 0x0000000405e47825 */ /* 0x000fc600078e02e4 */
[----:B------:R-:W-:Y:S04]  /*ebb0*/  LDGSTS.E [R4+0x13000], desc[UR28][R204.64], P2 ;  /* 0x13000000cc047fae */ /* 0x000fe800091a101c */
[----:B------:R-:W-:Y:S04]  /*ebc0*/  LDGSTS.E [R4+0x13400], desc[UR28][R212.64], P2 ;  /* 0x13400000d4047fae */ /* 0x000fe800091a101c */
[----:B------:R-:W2:Y:S04]  /*ebd0*/  LDL.LU.64 R68, [R1+0x670] ;  /* 0x0006700001447983 */ /* 0x000ea80000300a00 */
[----:B------:R-:W-:Y:S04]  /*ebe0*/  LDGSTS.E [R4+0x13800], desc[UR28][R196.64], P2 ;  /* 0x13800000c4047fae */ /* 0x000fe800091a101c */
[----:B------:R-:W-:Y:S04]  /*ebf0*/  LDGSTS.E [R4+0x13c00], desc[UR28][R228.64], P2 ;  /* 0x13c00000e4047fae */ /* 0x000fe800091a101c */
[----:B------:R-:W-:Y:S04]  /*ec00*/  LDGSTS.E [R4+0x14000], desc[UR28][R188.64], P2 ;  /* 0x14000000bc047fae */ /* 0x000fe800091a101c */
[----:B------:R-:W-:Y:S04]  /*ec10*/  LDGSTS.E [R4+0x14400], desc[UR28][R182.64], P2 ;  /* 0x14400000b6047fae */ /* 0x000fe800091a101c */
[----:B------:R-:W-:Y:S01]  /*ec20*/  LDGSTS.E [R4+0x14800], desc[UR28][R176.64], P2 ;  /* 0x14800000b0047fae */ /* 0x000fe200091a101c */
[----:B------:R-:W-:-:S03]  /*ec30*/  IMAD.WIDE R106, R5, 0x4, R106 ;  /* 0x00000004056a7825 */ /* 0x000fc600078e026a */
        /* <DEDUP_REMOVED lines=16> */
[----:B------:R1:W-:Y:S04]  /*ed40*/  LDGSTS.E [R4+0x17c00], desc[UR28][R74.64], P2 ;  /* 0x17c000004a047fae */ /* 0x0003e800091a101c */
[----:B--2---:R2:W-:Y:S04]  /*ed50*/  LDGSTS.E [R69+0x10100], desc[UR28][R194.64], P2 ;  /* 0x10100000c2457fae */ /* 0x0045e800091a101c */
[----:B---3--:R2:W-:Y:S04]  /*ed60*/  LDGSTS.E [R69+0x10500], desc[UR28][R192.64], P2 ;  /* 0x10500000c0457fae */ /* 0x0085e800091a101c */
[----:B------:R2:W-:Y:S04]  /*ed70*/  LDGSTS.E [R69+0x10900], desc[UR28][R44.64], P2 ;  /* 0x109000002c457fae */ /* 0x0005e800091a101c */
[----:B----4-:R2:W-:Y:S04]  /*ed80*/  LDGSTS.E [R69+0x10d00], desc[UR28][R250.64], P2 ;  /* 0x10d00000fa457fae */ /* 0x0105e800091a101c */
[----:B------:R2:W-:Y:S04]  /*ed90*/  LDGSTS.E [R69+0x11100], desc[UR28][R6.64], P2 ;  /* 0x1110000006457fae */ /* 0x0005e800091a101c */
[----:B------:R-:W3:Y:S04]  /*eda0*/  LDL.LU.64 R44, [R1+0x668] ;  /* 0x00066800012c7983 */ /* 0x000ee80000300a00 */
[----:B------:R-:W4:Y:S04]  /*edb0*/  LDL.LU.64 R250, [R1+0x660] ;  /* 0x0006600001fa7983 */ /* 0x000f280000300a00 */
[----:B------:R2:W-:Y:S01]  /*edc0*/  LDGSTS.E [R69+0x11500], desc[UR28][R246.64], P2 ;  /* 0x11500000f6457fae */ /* 0x0005e200091a101c */
[----:B------:R-:W-:-:S03]  /*edd0*/  IMAD.WIDE R222, R5, 0x4, R222 ;  /* 0x0000000405de7825 */ /* 0x000fc600078e02de */
[----:B------:R2:W-:Y:S01]  /*ede0*/  LDGSTS.E [R69+0x11900], desc[UR28][R244.64], P2 ;  /* 0x11900000f4457fae */ /* 0x0005e200091a101c */
[----:B------:R-:W-:-:S03]  /*edf0*/  IMAD.WIDE R230, R5, 0x4, R230 ;  /* 0x0000000405e67825 */ /* 0x000fc600078e02e6 */
[----:B------:R2:W-:Y:S04]  /*ee00*/  LDGSTS.E [R69+0x11d00], desc[UR28][R242.64], P2 ;  /* 0x11d00000f2457fae */ /* 0x0005e800091a101c */
        /* <DEDUP_REMOVED lines=10> */
[----:B------:R2:W-:Y:S01]  /*eeb0*/  LDGSTS.E [R69+0x14900], desc[UR28][R174.64], P2 ;  /* 0x14900000ae457fae */ /* 0x0005e200091a101c */
[----:B------:R-:W-:-:S03]  /*eec0*/  IMAD.WIDE R104, R5, 0x4, R104 ;  /* 0x0000000405687825 */ /* 0x000fc600078e0268 */
        /* <DEDUP_REMOVED lines=8> */
[----:B------:R2:W-:Y:S04]  /*ef50*/  LDGSTS.E [R69+0x15d00], desc[UR28][R136.64], P2 ;  /* 0x15d0000088457fae */ /* 0x0005e800091a101c */
[----:B------:R2:W-:Y:S04]  /*ef60*/  LDGSTS.E [R69+0x16100], desc[UR28][R128.64], P2 ;  /* 0x1610000080457fae */ /* 0x0005e800091a101c */
[----:B------:R2:W-:Y:S04]  /*ef70*/  LDGSTS.E [R69+0x16500], desc[UR28][R120.64], P2 ;  /* 0x1650000078457fae */ /* 0x0005e800091a101c */
[----:B------:R-:W1:Y:S04]  /*ef80*/  LDL.LU R7, [R1+0x658] ;  /* 0x0006580001077983 */ /* 0x000e680000300800 */
[----:B------:R2:W-:Y:S04]  /*ef90*/  LDGSTS.E [R69+0x16900], desc[UR28][R112.64], P2 ;  /* 0x1690000070457fae */ /* 0x0005e800091a101c */
[----:B------:R2:W5:Y:S04]  /*efa0*/  LDL.LU.64 R246, [R1+0x650] ;  /* 0x0006500001f67983 */ /* 0x0005680000300a00 */
        /* <DEDUP_REMOVED lines=10> */
[----:B----4-:R2:W-:Y:S04]  /*f050*/  LDGSTS.E [R68+0x10200], desc[UR28][R250.64], P2 ;  /* 0x10200000fa447fae */ /* 0x0105e800091a101c */
[----:B------:R2:W-:Y:S04]  /*f060*/  LDGSTS.E [R68+0x10600], desc[UR28][R234.64], P2 ;  /* 0x10600000ea447fae */ /* 0x0005e800091a101c */
[----:B------:R2:W-:Y:S04]  /*f070*/  LDGSTS.E [R68+0x10a00], desc[UR28][R2.64], P2 ;  /* 0x10a0000002447fae */ /* 0x0005e800091a101c */
[----:B------:R2:W5:Y:S04]  /*f080*/  LDL.LU.64 R250, [R1+0x620] ;  /* 0x0006200001fa7983 */ /* 0x0005680000300a00 */
[----:B------:R2:W5:Y:S04]  /*f090*/  LDL.LU.64 R234, [R1+0x618] ;  /* 0x0006180001ea7983 */ /* 0x0005680000300a00 */
[----:B------:R-:W3:Y:S04]  /*f0a0*/  LDL.LU.64 R2, [R1+0x610] ;  /* 0x0006100001027983 */ /* 0x000ee80000300a00 */
[----:B------:R2:W-:Y:S04]  /*f0b0*/  LDGSTS.E [R68+0x10e00], desc[UR28][R238.64], P2 ;  /* 0x10e00000ee447fae */ /* 0x0005e800091a101c */
[----:B------:R2:W-:Y:S04]  /*f0c0*/  LDGSTS.E [R68+0x11200], desc[UR28][R66.64], P2 ;  /* 0x1120000042447fae */ /* 0x0005e800091a101c */
[----:B------:R2:W-:Y:S04]  /*f0d0*/  LDGSTS.E [R68+0x11600], desc[UR28][R64.64], P2 ;  /* 0x1160000040447fae */ /* 0x0005e800091a101c */
[----:B------:R2:W5:Y:S04]  /*f0e0*/  LDL.LU R238, [R1+0x60c] ;  /* 0x00060c0001ee7983 */ /* 0x0005680000300800 */
        /* <DEDUP_REMOVED lines=32> */
[----:B------:R-:W-:-:S04]  /*f2f0*/  IMAD.WIDE R100, R5, 0x4, R100 ;  /* 0x0000000405647825 */ /* 0x000fc800078e0264 */
[----:B------:R-:W-:-:S04]  /*f300*/  IMAD.WIDE R92, R5, 0x4, R92 ;  /* 0x00000004055c7825 */ /* 0x000fc800078e025c */
[----:B------:R-:W-:-:S04]  /*f310*/  IMAD.WIDE R84, R5, 0x4, R84 ;  /* 0x0000000405547825 */ /* 0x000fc800078e0254 */
[----:B------:R-:W-:-:S04]  /*f320*/  IMAD.WIDE R76, R5, 0x4, R76 ;  /* 0x00000004054c7825 */ /* 0x000fc800078e024c */
[----:B------:R-:W-:-:S04]  /*f330*/  IMAD.WIDE R190, R5, 0x4, R190 ;  /* 0x0000000405be7825 */ /* 0x000fc800078e02be */
[----:B-1----:R-:W-:-:S05]  /*f340*/  VIADD R4, R7, 0xffffff7f ;  /* 0xffffff7f07047836 */ /* 0x002fca0000000000 */
[----:B------:R-:W-:Y:S01]  /*f350*/  ISETP.GE.U32.AND P3, PT, R4, 0x7fffff40, PT ;  /* 0x7fffff400400780c */ /* 0x000fe20003f66070 */
[----:B---3--:R2:W-:Y:S04]  /*f360*/  LDGSTS.E [R2+0x10300], desc[UR28][R44.64], P2 ;  /* 0x103000002c027fae */ /* 0x0085e800091a101c */
        /* <DEDUP_REMOVED lines=31> */
[----:B------:R-:W0:Y:S01]  /*f560*/  LDGDEPBAR ;  /* 0x00000000000079af */ /* 0x000e220000000000 */
[----:B------:R-:W-:-:S04]  /*f570*/  DEPBAR.LE SB0, 0x2 ;  /* 0x000080800000791a */ /* 0x000fc80000000000 */
[----:B------:R-:W-:Y:S06]  /*f580*/  BAR.SYNC.DEFER_BLOCKING 0x0 ;  /* 0x0000000000007b1d */ /* 0x000fec0000010000 */
[----:B------:R-:W-:Y:S05]  /*f590*/  @!P0 BRA `(.L_x_6) ;  /* 0x0000000000448947 */ /* 0x000fea0003800000 */
[----:B--2---:R-:W-:Y:S04]  /*f5a0*/  LDS.128 R4, [R252+0x30000] ;  /* 0x03000000fc047984 */ /* 0x004fe80000000c00 */
[----:B------:R-:W-:Y:S04]  /*f5b0*/  LDS.128 R8, [R252+0x30010] ;  /* 0x03001000fc087984 */ /* 0x000fe80000000c00 */
        /* <DEDUP_REMOVED lines=13> */
[----:B------:R-:W1:Y:S02]  /*f690*/  LDS.128 R64, [R252+0x300f0] ;  /* 0x0300f000fc407984 */ /* 0x000e640000000c00 */
[----:B-1----:R1:W-:Y:S02]  /*f6a0*/  STTM.x64 tmem[UR12+0x100], R4 ;  /* 0x00010004000079ed */ /* 0x0023e4000834000c */
.L_x_6:
[----:B-1----:R-:W1:Y:S01]  /*f6b0*/  LDC R4, c[0x0][0x3a0] ;  /* 0x0000e800ff047b82 */ /* 0x002e620000000800 */
[----:B------:R-:W-:Y:S01]  /*f6c0*/  ISETP.NE.U32.AND P0, PT, RZ, UR9, PT ;  /* 0x00000009ff007c0c */ /* 0x000fe2000bf05070 */
[----:B------:R-:W-:Y:S01]  /*f6d0*/  USHF.R.S32.HI UR13, URZ, 0x1f, UR4 ;  /* 0x0000001fff0d7899 */ /* 0x000fe20008011404 */
[----:B------:R-:W3:Y:S01]  /*f6e0*/  FENCE.VIEW.ASYNC.T ;  /* 0x00000000000073c6 */ /* 0x000ee20000000200 */
[----:B------:R-:W-:-:S04]  /*f6f0*/  USHF.L.U32 UR30, UR4, 0x2, URZ ;  /* 0x00000002041e7899 */ /* 0x000fc800080006ff */
[----:B---3--:R-:W-:Y:S01]  /*f700*/  BAR.SYNC.DEFER_BLOCKING 0x0 ;  /* 0x0000000000007b1d */ /* 0x008fe20000010000 */
[----:B-----5:R-:W-:Y:S01]  /*f710*/  ISETP.LT.OR P2, PT, R238, 0x40, P0 ;  /* 0x00000040ee00780c */ /* 0x020fe20000741670 */
[----:B------:R-:W-:Y:S02]  /*f720*/  USHF.L.U64.HI UR13, UR4, 0x2, UR13 ;  /* 0x00000002040d7899 */ /* 0x000fe4000801020d */
[----:B------:R-:W-:Y:S01]  /*f730*/  UIADD3 UR14, UPT, UPT, UR11, 0x100, URZ ;  /* 0x000001000b0e7890 */ /* 0x000fe2000fffe0ff */
[----:B--2---:R-:W-:-:S03]  /*f740*/  IADD3 R238, P4, PT, R234, UR30, RZ ;  /* 0x0000001eeaee7c10 */ /* 0x004fc6000ff9e0ff */
[----:B------:R-:W2:Y:S01]  /*f750*/  LDC R5, c[0x0][0x3a0] ;  /* 0x0000e800ff057b82 */ /* 0x000ea20000000800 */
[----:B------:R-:W-:-:S07]  /*f760*/  IADD3.X R239, PT, PT, R235, UR13, RZ, P4, !PT ;  /* 0x0000000debef7c10 */ /* 0x000fce000a7fe4ff */
[----:B------:R-:W3:Y:S01]  /*f770*/  LDC R6, c[0x0][0x3a0] ;  /* 0x0000e800ff067b82 */ /* 0x000ee20000000800 */
[----:B------:R-:W-:Y:S05]  /*f780*/  @P2 BRA `(.L_x_7) ;  /* 0x0000000000c02947 */ /* 0x000fea0003800000 */
[----:B------:R-:W-:Y:S01]  /*f790*/  USHF.R.U32.HI UR16, URZ, 0x4, UR10 ;  /* 0x00000004ff107899 */ /* 0x000fe2000801160a */
[----:B------:R-:W-:Y:S01]  /*f7a0*/  UMOV UR4, URZ ;  /* 0x000000ff00047c82 */ /* 0x000fe20008000000 */
[----:B------:R-:W-:Y:S02]  /*f7b0*/  UMOV UR5, URZ ;  /* 0x000000ff00057c82 */ /* 0x000fe40008000000 */
[----:B------:R-:W-:Y:S02]  /*f7c0*/  USGXT.U32 UR16, UR16, 0xe ;  /* 0x0000000e1010789a */ /* 0x000fe40008000000 */
[----:B------:R-:W-:Y:S02]  /*f7d0*/  UIADD3 UR7, UPT, UPT, UR11, 0x108, URZ ;  /* 0x000001080b077890 */ /* 0x000fe4000fffe0ff */
[----:B------:R-:W-:Y:S02]  /*f7e0*/  UIADD3 UR36, UP1, UPT, UR16, 0x2, URZ ;  /* 0x0000000210247890 */ /* 0x000fe4000ff3e0ff */
[----:B------:R-:W-:-:S02]  /*f7f0*/  UIADD3 UR9, UPT, UPT, UR11, 0x110, URZ ;  /* 0x000001100b097890 */ /* 0x000fc4000fffe0ff */
[----:B------:R-:W-:Y:S02]  /*f800*/  UIADD3.X UR37, UPT, UPT, UR4, 0x40004040, URZ, UP1, !UPT ;  /* 0x4000404004257890 */ /* 0x000fe40008ffe4ff */
[----:B------:R-:W-:Y:S01]  /*f810*/  UIADD3 UR15, UPT, UPT, UR11, 0x118, URZ ;  /* 0x000001180b0f7890 */ /* 0x000fe2000fffe0ff */
[----:B------:R-:W-:Y:S01]  /*f820*/  UMOV UR4, UR8 ;  /* 0x0000000800047c82 */ /* 0x000fe20008000000 */
[----:B------:R-:W-:Y:S01]  /*f830*/  UIADD3.64 UR18, UPT, UPT, UR36, 0x4, URZ ;  /* 0x0000000424127897 */ /* 0x000fe2000fffe0ff */
[----:B------:R-:W-:Y:S01]  /*f840*/  UMOV UR35, UR4 ;  /* 0x0000000400237c82 */ /* 0x000fe20008000000 */
[----:B------:R-:W-:Y:S02]  /*f850*/  UIADD3.64 UR4, UPT, UPT, UR36, 0x2, URZ ;  /* 0x0000000224047897 */ /* 0x000fe4000fffe0ff */
[----:B------:R-:W-:Y:S02]  /*f860*/  UIADD3 UR22, UPT, UPT, UR11, 0x120, URZ ;  /* 0x000001200b167890 */ /* 0x000fe4000fffe0ff */
[----:B------:R-:W-:-:S02]  /*f870*/  UIADD3.64 UR20, UPT, UPT, UR36, 0x7fe, URZ ;  /* 0x000007fe24147897 */ /* 0x000fc4000fffe0ff */
[----:B------:R-:W-:Y:S02]  /*f880*/  UIADD3 UR23, UPT, UPT, UR11, 0x128, URZ ;  /* 0x000001280b177890 */ /* 0x000fe4000fffe0ff */
[----:B------:R-:W-:Y:S02]  /*f890*/  UIADD3.64 UR24, UPT, UPT, UR36, 0x800, URZ ;  /* 0x0000080024187897 */ /* 0x000fe4000fffe0ff */
[----:B------:R-:W-:Y:S02]  /*f8a0*/  UIADD3 UR31, UPT, UPT, UR11, 0x130, URZ ;  /* 0x000001300b1f7890 */ /* 0x000fe4000fffe0ff */
[----:B------:R-:W-:Y:S01]  /*f8b0*/  UIADD3.64 UR26, UPT, UPT, UR36, 0x802, URZ ;  /* 0x00000802241a7897 */ /* 0x000fe2000fffe0ff */
[----:B------:R-:W-:Y:S01]  /*f8c0*/  UMOV UR38, 0x0 ;  /* 0x0000000000267882 */ /* 0x000fe20000000000 */
[----:B------:R-:W-:Y:S01]  /*f8d0*/  UMOV UR39, 0x8400910 ;  /* 0x0840091000277882 */ /* 0x000fe20000000000 */
[----:B------:R-:W-:Y:S02]  /*f8e0*/  UIADD3 UR34, UPT, UPT, UR11, 0x138, URZ ;  /* 0x000001380b227890 */ /* 0x000fe4000fffe0ff */
[----:B------:R-:W-:Y:S01]  /*f8f0*/  UIADD3.64 UR32, UPT, UPT, UR36, 0x804, URZ ;  /* 0x0000080424207897 */ /* 0x000fe2000fffe0ff */
[----:B------:R-:W-:Y:S01]  /*f900*/  UMOV UR17, 0x40004040 ;  /* 0x4000404000117882 */ /* 0x000fe20000000000 */
[----:B------:R-:W-:Y:S01]  /*f910*/  UMOV UR40, 0x0 ;  /* 0x0000000000287882 */ /* 0x000fe20000000000 */
[----:B------:R-:W-:Y:S01]  /*f920*/  UMOV UR41, 0x8400910 ;  /* 0x0840091000297882 */ /* 0x000fe20000000000 */
[----:B------:R-:W-:Y:S01]  /*f930*/  UMOV UR42, 0x0 ;  /* 0x00000000002a7882 */ /* 0x000fe20000000000 */
[----:B------:R-:W-:Y:S01]  /*f940*/  UMOV UR43, 0x8400910 ;  /* 0x08400910002b7882 */ /* 0x000fe20000000000 */
[----:B------:R4:W-:Y:S01]  /*f950*/  UTCHMMA tmem[UR14], gdesc[UR16], tmem[UR11], tmem[UR38], idesc[UR39], !UPT ;  /* 0x00ff26100e0079ea */ /* 0x0009e2000f80000b */
[----:B------:R-:W-:Y:S01]  /*f960*/  UMOV UR44, 0x0 ;  /* 0x00000000002c7882 */ /* 0x000fe20000000000 */
[----:B------:R-:W-:Y:S01]  /*f970*/  UMOV UR45, 0x8400910 ;  /* 0x08400910002d7882 */ /* 0x000fe20000000000 */
[----:B------:R4:W-:Y:S01]  /*f980*/  UTCHMMA tmem[UR7], gdesc[UR36], tmem[UR11], tmem[UR40], idesc[UR41], UPT ;  /* 0x00ff2824070079ea */ /* 0x0009e2000b80000b */
        /* <DEDUP_REMOVED lines=12> */
[----:B------:R4:W-:Y:S01]  /*fa50*/  UTCHMMA tmem[UR31], gdesc[UR26], tmem[UR11], tmem[UR50], idesc[UR51], UPT ;  /* 0x00ff321a1f0079ea */ /* 0x0009e2000b80000b */
[----:B------:R4:W-:Y:S01]  /*fa60*/  UTCHMMA tmem[UR34], gdesc[UR32], tmem[UR11], tmem[UR52], idesc[UR53], UPT ;  /* 0x00ff3420220079ea */ /* 0x0009e2000b80000b */
[----:B------:R4:W-:Y:S01]  /*fa70*/  UTCBAR [UR35], URZ ;  /* 0x000000ff230073e9 */ /* 0x0009e200080000ff */
[----:B------:R-:W-:Y:S01]  /*fa80*/  NOP ;  /* 0x0000000000007918 */ /* 0x000fe20000000000 */
.L_x_7:
[----:B------:R-:W5:Y:S01]  /*fa90*/  LDL.LU.64 R18, [R1+0x358] ;  /* 0x0003580001127983 */ /* 0x000f620000300a00 */
[----:B-1----:R-:W-:Y:S01]  /*faa0*/  VIADD R4, R4, 0xffffff7e ;  /* 0xffffff7e04047836 */ /* 0x002fe20000000000 */
[----:B------:R-:W1:Y:S08]  /*fab0*/  LDC R7, c[0x0][0x3a0] ;  /* 0x0000e800ff077b82 */ /* 0x000e700000000800 */
[----:B------:R-:W-:Y:S01]  /*fac0*/  BAR.SYNC.DEFER_BLOCKING 0x0 ;  /* 0x0000000000007b1d */ /* 0x000fe20000010000 */
[----:B--2---:R-:W-:-:S05]  /*fad0*/  VIADD R5, R5, 0xffffff7d ;  /* 0xffffff7d05057836 */ /* 0x004fca0000000000 */
[----:B----4-:R-:W2:Y:S01]  /*fae0*/  LDCU UR4, c[0x0][0x3a0] ;  /* 0x00007400ff0477ac */ /* 0x010ea20008000800 */
[----:B------:R-:W4:Y:S01]  /*faf0*/  LDL.LU.64 R10, [R1+0x350] ;  /* 0x00035000010a7983 */ /* 0x000f220000300a00 */
[----:B------:R-:W3:Y:S03]  /*fb00*/  LDCU UR7, c[0x0][0x3a0] ;  /* 0x00007400ff0777ac */ /* 0x000ee60008000800 */
[----:B------:R-:W2:Y:S01]  /*fb10*/  LDL.LU.64 R8, [R1+0x348] ;  /* 0x0003480001087983 */ /* 0x000ea20000300a00 */
[----:B------:R-:W1:Y:S03]  /*fb20*/  LDCU UR9, c[0x0][0x3a0] ;  /* 0x00007400ff0977ac */ /* 0x000e660008000800 */
[----:B------:R-:W3:Y:S01]  /*fb30*/  LDL.LU.64 R16, [R1+0x340] ;  /* 0x0003400001107983 */ /* 0x000ee20000300a00 */
[----:B------:R-:W1:Y:S03]  /*fb40*/  LDCU UR5, c[0x0][0x3a0] ;  /* 0x00007400ff0577ac */ /* 0x000e660008000800 */
[----:B------:R-:W3:Y:S01]  /*fb50*/  LDL.LU.64 R14, [R1+0x338] ;  /* 0x00033800010e7983 */ /* 0x000ee20000300a00 */
[----:B------:R-:W1:Y:S03]  /*fb60*/  LDCU UR16, c[0x0][0x3a0] ;  /* 0x00007400ff1077ac */ /* 0x000e660008000800 */
[----:B------:R-:W3:Y:S01]  /*fb70*/  LDL.LU.64 R12, [R1+0x330] ;  /* 0x00033000010c7983 */ /* 0x000ee20000300a00 */
[----:B------:R-:W-:Y:S01]  /*fb80*/  ISETP.GE.U32.AND P4, PT, R4, 0x7fffff3f, PT ;  /* 0x7fffff3f0400780c */ /* 0x000fe20003f86070 */
[----:B---3--:R-:W-:Y:S01]  /*fb90*/  VIADD R4, R6, 0xffffff7c ;  /* 0xffffff7c06047836 */ /* 0x008fe20000000000 */
[----:B------:R-:W3:Y:S01]  /*fba0*/  LDCU UR19, c[0x0][0x3a0] ;  /* 0x00007400ff1377ac */ /* 0x000ee20008000800 */
[----:B------:R-:W-:Y:S01]  /*fbb0*/  STL.64 [R1+0x670], R164 ;  /* 0x000670a401007387 */ /* 0x000fe20000100a00 */
[----:B------:R-:W1:Y:S02]  /*fbc0*/  LDC R6, c[0x0][0x3a0] ;  /* 0x0000e800ff067b82 */ /* 0x000e640000000800 */
[----:B------:R-:W-:Y:S01]  /*fbd0*/  ISETP.GE.U32.AND P2, PT, R4, 0x7fffff3d, PT ;  /* 0x7fffff3d0400780c */ /* 0x000fe20003f46070 */
[----:B------:R-:W-:Y:S01]  /*fbe0*/  STL.64 [R1+0x668], R156 ;  /* 0x0006689c01007387 */ /* 0x000fe20000100a00 */
[----:B------:R-:W1:Y:S03]  /*fbf0*/  LDCU UR20, c[0x0][0x3a0] ;  /* 0x00007400ff1477ac */ /* 0x000e660008000800 */
[----:B------:R-:W-:Y:S01]  /*fc00*/  STL.64 [R1+0x660], R148 ;  /* 0x0006609401007387 */ /* 0x000fe20000100a00 */
[----:B------:R-:W1:Y:S01]  /*fc10*/  LDC R4, c[0x0][0x3a0] ;  /* 0x0000e800ff047b82 */ /* 0x000e620000000800 */
[----:B------:R-:W1:Y:S02]  /*fc20*/  LDCU UR15, c[0x0][0x3a0] ;  /* 0x00007400ff0f77ac */ /* 0x000e640008000800 */
[----:B------:R1:W-:Y:S01]  /*fc30*/  STL.64 [R1+0x658], R140 ;  /* 0x0006588c01007387 */ /* 0x0003e20000100a00 */
[----:B------:R-:W1:Y:S03]  /*fc40*/  LDCU UR21, c[0x0][0x3a0] ;  /* 0x00007400ff1577ac */ /* 0x000e660008000800 */
[----:B------:R-:W-:Y:S01]  /*fc50*/  STL.64 [R1+0x650], R132 ;  /* 0x0006508401007387 */ /* 0x000fe20000100a00 */
[----:B------:R-:W1:Y:S03]  /*fc60*/  LDCU UR17, c[0x0][0x3a0] ;  /* 0x00007400ff1177ac */ /* 0x000e660008000800 */
[----:B------:R-:W-:Y:S01]  /*fc70*/  STL.64 [R1+0x648], R124 ;  /* 0x0006487c01007387 */ /* 0x000fe20000100a00 */
[----:B------:R-:W1:Y:S03]  /*fc80*/  LDCU UR18, c[0x0][0x3a0] ;  /* 0x00007400ff1277ac */ /* 0x000e660008000800 */
[----:B------:R1:W-:Y:S01]  /*fc90*/  STL.64 [R1+0x640], R116 ;  /* 0x0006407401007387 */ /* 0x0003e20000100a00 */
[----:B------:R-:W1:Y:S03]  /*fca0*/  LDCU UR22, c[0x0][0x3a0] ;  /* 0x00007400ff1677ac */ /* 0x000e660008000800 */
[----:B------:R-:W-:Y:S04]  /*fcb0*/  STL.64 [R1+0x638], R108 ;  /* 0x0006386c01007387 */ /* 0x000fe80000100a00 */
[----:B------:R-:W-:Y:S04]  /*fcc0*/  STL.64 [R1+0x630], R100 ;  /* 0x0006306401007387 */ /* 0x000fe80000100a00 */
[----:B------:R-:W-:Y:S04]  /*fcd0*/  STL.64 [R1+0x628], R92 ;  /* 0x0006285c01007387 */ /* 0x000fe80000100a00 */
[----:B------:R1:W-:Y:S04]  /*fce0*/  STL.64 [R1+0x620], R84 ;  /* 0x0006205401007387 */ /* 0x0003e80000100a00 */
[----:B------:R1:W-:Y:S04]  /*fcf0*/  STL.64 [R1+0x618], R76 ;  /* 0x0006184c01007387 */ /* 0x0003e80000100a00 */
[----:B------:R-:W-:Y:S04]  /*fd00*/  STL.64 [R1+0x610], R190 ;  /* 0x000610be01007387 */ /* 0x000fe80000100a00 */
[----:B------:R-:W-:Y:S01]  /*fd10*/  @!PT LDS RZ, [RZ] ;  /* 0x00000000fffff984 */ /* 0x000fe20000000800 */
[----:B------:R-:W-:Y:S01]  /*fd20*/  @!PT LDS RZ, [RZ] ;  /* 0x00000000fffff984 */ /* 0x000fe20000000800 */
[----:B------:R-:W-:Y:S01]  /*fd30*/  @!PT LDS RZ, [RZ] ;  /* 0x00000000fffff984 */ /* 0x000fe20000000800 */
[----:B------:R-:W-:Y:S01]  /*fd40*/  LDGSTS.E [R252+0x30000], desc[UR28][R238.64], !P3 ;  /* 0x30000000eefc7fae */ /* 0x000fe2000d9a101c */
[----:B------:R-:W-:-:S02]  /*fd50*/  ISETP.GE.U32.AND P3, PT, R5, 0x7fffff3e, PT ;  /* 0x7fffff3e0500780c */ /* 0x000fc40003f66070 */
[----:B-----5:R-:W-:Y:S01]  /*fd60*/  IADD3 R234, P5, PT, R18, UR30, RZ ;  /* 0x0000001e12ea7c10 */ /* 0x020fe2000ffbe0ff */
[----:B-1----:R-:W-:Y:S01]  /*fd70*/  VIADD R4, R4, 0xffffff7b ;  /* 0xffffff7b04047836 */ /* 0x002fe20000000000 */
[----:B------:R-:W1:Y:S02]  /*fd80*/  LDC R5, c[0x0][0x3a0] ;  /* 0x0000e800ff057b82 */ /* 0x000e640000000800 */
[----:B------:R-:W-:-:S05]  /*fd90*/  IADD3.X R235, PT, PT, R19, UR13, RZ, P5, !PT ;  /* 0x0000000d13eb7c10 */ /* 0x000fca000affe4ff */
[----:B------:R-:W-:Y:S01]  /*fda0*/  LDGSTS.E [R252+0x30004], desc[UR28][R234.64], !P4 ;  /* 0x30004000eafc7fae */ /* 0x000fe2000e1a101c */
[----:B----4-:R-:W-:-:S04]  /*fdb0*/  IADD3 R224, P5, PT, R10, UR30, RZ ;  /* 0x0000001e0ae07c10 */ /* 0x010fc8000ffbe0ff */
[----:B------:R-:W-:Y:S02]  /*fdc0*/  IADD3.X R225, PT, PT, R11, UR13, RZ, P5, !PT ;  /* 0x0000000d0be17c10 */ /* 0x000fe4000affe4ff */
[----:B------:R-:W4:Y:S01]  /*fdd0*/  LDL.LU.64 R10, [R1+0x328] ;  /* 0x00032800010a7983 */ /* 0x000f220000300a00 */
[----:B--2---:R-:W-:Y:S02]  /*fde0*/  IADD3 R220, P5, PT, R8, UR30, RZ ;  /* 0x0000001e08dc7c10 */ /* 0x004fe4000ffbe0ff */
[----:B------:R-:W-:Y:S01]  /*fdf0*/  ISETP.GE.U32.AND P4, PT, R4, 0x7fffff3c, PT ;  /* 0x7fffff3c0400780c */ /* 0x000fe20003f86070 */
[----:B------:R-:W-:Y:S01]  /*fe00*/  LDGSTS.E [R252+0x30008], desc[UR28][R224.64], !P3 ;  /* 0x30008000e0fc7fae */ /* 0x000fe2000d9a101c */
[----:B------:R-:W-:-:S03]  /*fe10*/  IADD3.X R221, PT, PT, R9, UR13, RZ, P5, !PT ;  /* 0x0000000d09dd7c10 */ /* 0x000fc6000affe4ff */
[----:B------:R-:W2:Y:S01]  /*fe20*/  LDL.LU.64 R8, [R1+0x318] ;  /* 0x0003180001087983 */ /* 0x000ea20000300a00 */
[----:B------:R-:W-:-:S03]  /*fe30*/  IADD3 R216, P5, PT, R16, UR30, RZ ;  /* 0x0000001e10d87c10 */ /* 0x000fc6000ffbe0ff */
[----:B------:R-:W5:Y:S01]  /*fe40*/  LDL.LU.64 R18, [R1+0x310] ;  /* 0x0003100001127983 */ /* 0x000f620000300a00 */
[----:B------:R-:W-:Y:S02]  /*fe50*/  IADD3.X R217, PT, PT, R17, UR13, RZ, P5, !PT ;  /* 0x0000000d11d97c10 */ /* 0x000fe4000affe4ff */
[----:B------:R-:W-:Y:S01]  /*fe60*/  IADD3 R212, P5, PT, R14, UR30, RZ ;  /* 0x0000001e0ed47c10 */ /* 0x000fe2000ffbe0ff */
[----:B------:R-:W3:Y:S03]  /*fe70*/  LDL.LU.64 R16, [R1+0x308] ;  /* 0x0003080001107983 */ /* 0x000ee60000300a00 */
[----:B------:R-:W-:Y:S01]  /*fe80*/  IADD3.X R213, PT, PT, R15, UR13, RZ, P5, !PT ;  /* 0x0000000d0fd57c10 */ /* 0x000fe2000affe4ff */
[----:B------:R-:W-:Y:S01]  /*fe90*/  VIADD R4, R6, 0xffffff79 ;  /* 0xffffff7906047836 */ /* 0x000fe20000000000 */
[----:B------:R-:W-:Y:S01]  /*fea0*/  IADD3 R208, P5, PT, R12, UR30, RZ ;  /* 0x0000001e0cd07c10 */ /* 0x000fe2000ffbe0ff */
[----:B------:R-:W3:Y:S01]  /*feb0*/  LDL.LU.64 R14, [R1+0x300] ;  /* 0x00030000010e7983 */ /* 0x000ee20000300a00 */
[----:B------:R-:W1:Y:S02]  /*fec0*/  LDC R6, c[0x0][0x3a0] ;  /* 0x0000e800ff067b82 */ /* 0x000e640000000800 */
[----:B------:R-:W-:Y:S01]  /*fed0*/  IADD3.X R209, PT, PT, R13, UR13, RZ, P5, !PT ;  /* 0x0000000d0dd17c10 */ /* 0x000fe2000affe4ff */
[----:B------:R-:W-:Y:S04]  /*fee0*/  LDGSTS.E [R252+0x3000c], desc[UR28][R220.64], !P2 ;  /* 0x3000c000dcfc7fae */ /* 0x000fe8000d1a101c */
[----:B------:R-:W3:Y:S01]  /*fef0*/  LDL.LU.64 R12, [R1+0x2f8] ;  /* 0x0002f800010c7983 */ /* 0x000ee20000300a00 */
[----:B----4-:R-:W-:Y:S01]  /*ff00*/  IADD3 R204, P5, PT, R10, UR30, RZ ;  /* 0x0000001e0acc7c10 */ /* 0x010fe2000ffbe0ff */
[----:B-1----:R-:W-:Y:S01]  /*ff10*/  VIADD R5, R5, 0xffffff7a ;  /* 0xffffff7a05057836 */ /* 0x002fe20000000000 */
[----:B------:R-:W-:Y:S01]  /*ff20*/  ISETP.GE.U32.AND P2, PT, R4, 0x7fffff3a, PT ;  /* 0x7fffff3a0400780c */ /* 0x000fe20003f46070 */
[----:B------:R-:W-:Y:S01]  /*ff30*/  LDGSTS.E [R252+0x30010], desc[UR28][R216.64], !P4 ;  /* 0x30010000d8fc7fae */ /* 0x000fe2000e1a101c */
[----:B------:R-:W-:Y:S01]  /*ff40*/  IADD3.X R205, PT, PT, R11, UR13, RZ, P5, !PT ;  /* 0x0000000d0bcd7c10 */ /* 0x000fe2000affe4ff */
[----:B------:R-:W1:Y:S02]  /*ff50*/  LDC R4, c[0x0][0x3a0] ;  /* 0x0000e800ff047b82 */ /* 0x000e640000000800 */
[----:B------:R-:W4:Y:S01]  /*ff60*/  LDL.LU.64 R10, [R1+0x2f0] ;  /* 0x0002f000010a7983 */ /* 0x000f220000300a00 */
[----:B--2---:R-:W-:-:S04]  /*ff70*/  IADD3 R202, P5, PT, R8, UR30, RZ ;  /* 0x0000001e08ca7c10 */ /* 0x004fc8000ffbe0ff */
[----:B------:R-:W-:Y:S02]  /*ff80*/  IADD3.X R203, PT, PT, R9, UR13, RZ, P5, !PT ;  /* 0x0000000d09cb7c10 */ /* 0x000fe4000affe4ff */
[----:B------:R-:W2:Y:S01]  /*ff90*/  LDL.LU.64 R8, [R1+0x2e8] ;  /* 0x0002e80001087983 */ /* 0x000ea20000300a00 */
[----:B-----5:R-:W-:-:S04]  /*ffa0*/  IADD3 R198, P5, PT, R18, UR30, RZ ;  /* 0x0000001e12c67c10 */ /* 0x020fc8000ffbe0ff */
[----:B------:R-:W-:Y:S02]  /*ffb0*/  IADD3.X R199, PT, PT, R19, UR13, RZ, P5, !PT ;  /* 0x0000000d13c77c10 */ /* 0x000fe4000affe4ff */
[----:B---3--:R-:W-:-:S04]  /*ffc0*/  IADD3 R194, P5, PT, R16, UR30, RZ ;  /* 0x0000001e10c27c10 */ /* 0x008fc8000ffbe0ff */
[----:B------:R-:W-:Y:S02]  /*ffd0*/  IADD3.X R195, PT, PT, R17, UR13, RZ, P5, !PT ;  /* 0x0000000d11c37c10 */ /* 0x000fe4000affe4ff */
[----:B------:R-:W-:-:S04]  /*ffe0*/  IADD3 R66, P5, PT, R14, UR30, RZ ;  /* 0x0000001e0e427c10 */ /* 0x000fc8000ffbe0ff */
[----:B------:R-:W-:Y:S02]  /*fff0*/  IADD3.X R67, PT, PT, R15, UR13, RZ, P5, !PT ;  /* 0x0000000d0f437c10 */ /* 0x000fe4000affe4ff */
[----:B------:R-:W-:Y:S01]  /*10000*/  IADD3 R62, P5, PT, R12, UR30, RZ ;  /* 0x0000001e0c3e7c10 */ /* 0x000fe2000ffbe0ff */
[----:B------:R-:W3:Y:S03]  /*10010*/  LDL.LU.64 R14, [R1+0x3e0] ;  /* 0x0003e000010e7983 */ /* 0x000ee60000300a00 */
[----:B------:R-:W-:Y:S02]  /*10020*/  IADD3.X R63, PT, PT, R13, UR13, RZ, P5, !PT ;  /* 0x0000000d0d3f7c10 */ /* 0x000fe4000affe4ff */
[----:B------:R-:W5:Y:S01]  /*10030*/  LDL.LU.64 R12, [R1+0x3d8] ;  /* 0x0003d800010c7983 */ /* 0x000f620000300a00 */
[----:B------:R-:W-:Y:S01]  /*10040*/  ISETP.GE.U32.AND P3, PT, R5, 0x7fffff3b, PT ;  /* 0x7fffff3b0500780c */ /* 0x000fe20003f66070 */
[----:B-1----:R-:W-:Y:S01]  /*10050*/  VIADD R4, R4, 0xffffff78 ;  /* 0xffffff7804047836 */ /* 0x002fe20000000000 */
[----:B------:R-:W1:Y:S04]  /*10060*/  LDC R5, c[0x0][0x3a0] ;  /* 0x0000e800ff057b82 */ /* 0x000e680000000800 */
[----:B------:R-:W-:Y:S01]  /*10070*/  ISETP.GE.U32.AND P4, PT, R4, 0x7fffff39, PT ;  /* 0x7fffff390400780c */ /* 0x000fe20003f86070 */
[----:B------:R-:W-:-:S03]  /*10080*/  VIADD R4, R6, 0xffffff76 ;  /* 0xffffff7606047836 */ /* 0x000fc60000000000 */
[----:B------:R-:W1:Y:S03]  /*10090*/  LDC R6, c[0x0][0x3a0] ;  /* 0x0000e800ff067b82 */ /* 0x000e660000000800 */
[----:B------:R-:W-:Y:S04]  /*100a0*/  LDGSTS.E [R252+0x30014], desc[UR28][R212.64], !P3 ;  /* 0x30014000d4fc7fae */ /* 0x000fe8000d9a101c */
[----:B------:R-:W-:Y:S01]  /*100b0*/  LDGSTS.E [R252+0x30018], desc[UR28][R208.64], !P2 ;  /* 0x30018000d0fc7fae */ /* 0x000fe2000d1a101c */
[----:B------:R-:W-:Y:S02]  /*100c0*/  ISETP.GE.U32.AND P2, PT, R4, 0x7fffff37, PT ;  /* 0x7fffff370400780c */ /* 0x000fe40003f46070 */
[----:B------:R-:W1:Y:S01]  /*100d0*/  LDC R4, c[0x0][0x3a0] ;  /* 0x0000e800ff047b82 */ /* 0x000e620000000800 */
[----:B------:R-:W-:Y:S01]  /*100e0*/  LDGSTS.E [R252+0x3001c], desc[UR28][R204.64], !P4 ;  /* 0x3001c000ccfc7fae */ /* 0x000fe2000e1a101c */
[----:B-1----:R-:W-:-:S05]  /*100f0*/  VIADD R5, R5, 0xffffff77 ;  /* 0xffffff7705057836 */ /* 0x002fca0000000000 */
[----:B------:R-:W-:Y:S02]  /*10100*/  ISETP.GE.U32.AND P3, PT, R5, 0x7fffff38, PT ;  /* 0x7fffff380500780c */ /* 0x000fe40003f66070 */
[----:B------:R-:W1:Y:S01]  /*10110*/  LDC R5, c[0x0][0x3a0] ;  /* 0x0000e800ff057b82 */ /* 0x000e620000000800 */
[----:B------:R-:W-:-:S10]  /*10120*/  VIADD R4, R4, 0xffffff75 ;  /* 0xffffff7504047836 */ /* 0x000fd40000000000 */
[----:B------:R-:W-:Y:S01]  /*10130*/  LDGSTS.E [R252+0x30020], desc[UR28][R202.64], !P3 ;  /* 0x30020000cafc7fae */ /* 0x000fe2000d9a101c */
[----:B------:R-:W-:Y:S01]  /*10140*/  ISETP.GE.U32.AND P4, PT, R4, 0x7fffff36, PT ;  /* 0x7fffff360400780c */ /* 0x000fe20003f86070 */
[----:B------:R-:W-:Y:S02]  /*10150*/  VIADD R4, R6, 0xffffff73 ;  /* 0xffffff7306047836 */ /* 0x000fe40000000000 */
[----:B------:R-:W-:Y:S01]  /*10160*/  LDGSTS.E [R252+0x30024], desc[UR28][R198.64], !P2 ;  /* 0x30024000c6fc7fae */ /* 0x000fe2000d1a101c */
[----:B------:R-:W1:Y:S02]  /*10170*/  LDC R6, c[0x0][0x3a0] ;  /* 0x0000e800ff067b82 */ /* 0x000e640000000800 */
[----:B------:R-:W-:-:S06]  /*10180*/  ISETP.GE.U32.AND P2, PT, R4, 0x7fffff34, PT ;  /* 0x7fffff340400780c */ /* 0x000fcc0003f46070 */
[----:B------:R-:W1:Y:S02]  /*10190*/  LDC R4, c[0x0][0x3a0] ;  /* 0x0000e800ff047b82 */ /* 0x000e640000000800 */
[----:B-1----:R-:W-:Y:S01]  /*101a0*/  VIADD R5, R5, 0xffffff74 ;  /* 0xffffff7405057836 */ /* 0x002fe20000000000 */
[----:B------:R-:W-:Y:S04]  /*101b0*/  LDGSTS.E [R252+0x30028], desc[UR28][R194.64], !P4 ;  /* 0x30028000c2fc7fae */ /* 0x000fe8000e1a101c */
[----:B------:R-:W-:Y:S02]  /*101c0*/  ISETP.GE.U32.AND P3, PT, R5, 0x7fffff35, PT ;  /* 0x7fffff350500780c */ /* 0x000fe40003f66070 */
[----:B------:R-:W1:Y:S11]  /*101d0*/  LDC R5, c[0x0][0x3a0] ;  /* 0x0000e800ff057b82 */ /* 0x000e760000000800 */
[----:B------:R-:W-:Y:S04]  /*101e0*/  LDGSTS.E [R252+0x3002c], desc[UR28][R66.64], !P3 ;  /* 0x3002c00042fc7fae */ /* 0x000fe8000d9a101c */
[----:B------:R-:W-:Y:S01]  /*101f0*/  LDGSTS.E [R252+0x30030], desc[UR28][R62.64], !P2 ;  /* 0x300300003efc7fae */ /* 0x000fe2000d1a101c */
[----:B------:R-:W-:-:S05]  /*10200*/  VIADD R4, R4, 0xffffff72 ;  /* 0xffffff7204047836 */ /* 0x000fca0000000000 */
[----:B------:R-:W-:Y:S01]  /*10210*/  ISETP.GE.U32.AND P4, PT, R4, 0x7fffff33, PT ;  /* 0x7fffff330400780c */ /* 0x000fe20003f86070 */
[----:B------:R-:W-:Y:S02]  /*10220*/  VIADD R4, R6, 0xffffff70 ;  /* 0xffffff7006047836 */ /* 0x000fe40000000000 */
[----:B-1----:R-:W-:Y:S01]  /*10230*/  VIADD R5, R5, 0xffffff71 ;  /* 0xffffff7105057836 */ /* 0x002fe20000000000 */
[----:B------:R-:W1:Y:S02]  /*10240*/  LDC R6, c[0x0][0x3a0] ;  /* 0x0000e800ff067b82 */ /* 0x000e640000000800 */
[----:B------:R-:W-:-:S06]  /*10250*/  ISETP.GE.U32.AND P2, PT, R4, 0x7fffff31, PT ;  /* 0x7fffff310400780c */ /* 0x000fcc0003f46070 */
[----:B------:R-:W1:Y:S01]  /*10260*/  LDC R4, c[0x0][0x3a0] ;  /* 0x0000e800ff047b82 */ /* 0x000e620000000800 */
[----:B----4-:R-:W-:-:S04]  /*10270*/  IADD3 R58, P5, PT, R10, UR30, RZ ;  /* 0x0000001e0a3a7c10 */ /* 0x010fc8000ffbe0ff */
[----:B------:R-:W-:Y:S02]  /*10280*/  IADD3.X R59, PT, PT, R11, UR13, RZ, P5, !PT ;  /* 0x0000000d0b3b7c10 */ /* 0x000fe4000affe4ff */
[----:B------:R-:W4:Y:S01]  /*10290*/  LDL.LU.64 R10, [R1+0x3d0] ;  /* 0x0003d000010a7983 */ /* 0x000f220000300a00 */
[----:B--2---:R-:W-:-:S03]  /*102a0*/  IADD3 R54, P5, PT, R8, UR30, RZ ;  /* 0x0000001e08367c10 */ /* 0x004fc6000ffbe0ff */
[----:B------:R-:W2:Y:S04]  /*102b0*/  LDL.LU.64 R18, [R1+0x3c8] ;  /* 0x0003c80001127983 */ /* 0x000ea80000300a00 */
[----:B------:R-:W2:Y:S01]  /*102c0*/  LDL.LU.64 R16, [R1+0x3c0] ;  /* 0x0003c00001107983 */ /* 0x000ea20000300a00 */
[----:B------:R-:W-:-:S03]  /*102d0*/  IADD3.X R55, PT, PT, R9, UR13, RZ, P5, !PT ;  /* 0x0000000d09377c10 */ /* 0x000fc6000affe4ff */
[----:B------:R-:W2:Y:S01]  /*102e0*/  LDL.LU.64 R8, [R1+0x3b8] ;  /* 0x0003b80001087983 */ /* 0x000ea20000300a00 */
[----:B------:R-:W-:Y:S02]  /*102f0*/  ISETP.GE.U32.AND P3, PT, R5, 0x7fffff32, PT ;  /* 0x7fffff320500780c */ /* 0x000fe40003f66070 */
[----:B------:R-:W3:Y:S01]  /*10300*/  LDC R5, c[0x0][0x3a0] ;  /* 0x0000e800ff057b82 */ /* 0x000ee20000000800 */
[----:B-1----:R-:W-:Y:S01]  /*10310*/  VIADD R4, R4, 0xffffff66 ;  /* 0xffffff6604047836 */ /* 0x002fe20000000000 */
[----:B------:R-:W-:Y:S01]  /*10320*/  LDGSTS.E [R252+0x30034], desc[UR28][R58.64], !P4 ;  /* 0x300340003afc7fae */ /* 0x000fe2000e1a101c */
[----:B------:R-:W-:-:S08]  /*10330*/  IADD3 R50, P5, PT, R250, UR30, RZ ;  /* 0x0000001efa327c10 */ /* 0x000fd0000ffbe0ff */
[----:B------:R-:W-:Y:S01]  /*10340*/  LDGSTS.E [R252+0x30038], desc[UR28][R54.64], !P3 ;  /* 0x3003800036fc7fae */ /* 0x000fe2000d9a101c */
[----:B------:R-:W-:Y:S02]  /*10350*/  ISETP.GE.U32.AND P3, PT, R4, 0x7fffff27, PT ;  /* 0x7fffff270400780c */ /* 0x000fe40003f66070 */
[----:B------:R-:W-:Y:S01]  /*10360*/  IADD3.X R51, PT, PT, R251, UR13, RZ, P5, !PT ;  /* 0x0000000dfb337c10 */ /* 0x000fe2000affe4ff */
[----:B------:R-:W-:Y:S02]  /*10370*/  UIADD3 UR4, UPT, UPT, UR4, -0x9f, URZ ;  /* 0xffffff6104047890 */ /* 0x000fe4000fffe0ff */
[----:B------:R-:W-:Y:S02]  /*10380*/  UIADD3 UR7, UPT, UPT, UR7, -0x9b, URZ ;  /* 0xffffff6507077890 */ /* 0x000fe4000fffe0ff */
[----:B------:R-:W-:Y:S01]  /*10390*/  LDGSTS.E [R252+0x3003c], desc[UR28][R50.64], !P2 ;  /* 0x3003c00032fc7fae */ /* 0x000fe2000d1a101c */
[----:B---3--:R-:W-:-:S05]  /*103a0*/  VIADD R4, R5, 0xffffff67 ;  /* 0xffffff6705047836 */ /* 0x008fca0000000000 */
[----:B------:R-:W-:Y:S01]  /*103b0*/  ISETP.GE.U32.AND P4, PT, R4, 0x7fffff28, PT ;  /* 0x7fffff280400780c */ /* 0x000fe20003f86070 */
[----:B------:R-:W-:Y:S01]  /*103c0*/  VIADD R4, R6, 0xffffff60 ;  /* 0xffffff6006047836 */ /* 0x000fe20000000000 */
[----:B------:R-:W-:Y:S02]  /*103d0*/  UIADD3 UR9, UPT, UPT, UR9, -0x9c, URZ ;  /* 0xffffff6409097890 */ /* 0x000fe4000fffe0ff */
[----:B------:R-:W-:Y:S02]  /*103e0*/  UISETP.GE.U32.AND UP4, UPT, UR4, 0x7fffff22, UPT ;  /* 0x7fffff220400788c */ /* 0x000fe4000bf86070 */
[----:B------:R-:W-:Y:S01]  /*103f0*/  ISETP.GE.U32.AND P2, PT, R4, 0x7fffff21, PT ;  /* 0x7fffff210400780c */ /* 0x000fe20003f46070 */
[----:B------:R-:W-:Y:S01]  /*10400*/  VIADD R4, R7, 0xffffff62 ;  /* 0xffffff6207047836 */ /* 0x000fe20000000000 */
[----:B------:R-:W-:Y:S02]  /*10410*/  UISETP.GE.U32.AND UP2, UPT, UR7, 0x7fffff26, UPT ;  /* 0x7fffff260700788c */ /* 0x000fe4000bf46070 */
[----:B------:R-:W-:-:S02]  /*10420*/  UIADD3 UR5, UPT, UPT, UR5, -0x9d, URZ ;  /* 0xffffff6305057890 */ /* 0x000fc4000fffe0ff */
[----:B------:R-:W-:Y:S01]  /*10430*/  UIADD3 UR16, UPT, UPT, UR16, -0x94, URZ ;  /* 0xffffff6c10107890 */ /* 0x000fe2000fffe0ff */
[----:B------:R-:W-:Y:S01]  /*10440*/  ISETP.GE.U32.AND P5, PT, R4, 0x7fffff23, PT ;  /* 0x7fffff230400780c */ /* 0x000fe20003fa6070 */
[----:B------:R-:W-:Y:S01]  /*10450*/  USEL UR7, URZ, 0x1fffe, UP4 ;  /* 0x0001fffeff077887 */ /* 0x000fe2000a000000 */
[----:B------:R-:W-:Y:S01]  /*10460*/  SEL R4, RZ, 0x1, P2 ;  /* 0x00000001ff047807 */ /* 0x000fe20001000000 */
[----:B------:R-:W-:Y:S02]  /*10470*/  UISETP.GE.U32.AND UP1, UPT, UR9, 0x7fffff25, UPT ;  /* 0x7fffff250900788c */ /* 0x000fe4000bf26070 */
[----:B------:R-:W-:Y:S02]  /*10480*/  UIADD3 UR15, UPT, UPT, UR15, -0x93, URZ ;  /* 0xffffff6d0f0f7890 */ /* 0x000fe4000fffe0ff */
[----:B------:R-:W-:Y:S01]  /*10490*/  UIADD3 UR17, UPT, UPT, UR17, -0x91, URZ ;  /* 0xffffff6f11117890 */ /* 0x000fe2000fffe0ff */
[----:B------:R-:W-:Y:S01]  /*104a0*/  VIADD R4, R4, UR7 ;  /* 0x0000000704047c36 */ /* 0x000fe20008000000 */
[----:B------:R-:W-:-:S02]  /*104b0*/  UISETP.GE.U32.AND UP3, UPT, UR5, 0x7fffff24, UPT ;  /* 0x7fffff240500788c */ /* 0x000fc4000bf66070 */
[----:B------:R-:W-:Y:S01]  /*104c0*/  UIADD3 UR18, UPT, UPT, UR18, -0x92, URZ ;  /* 0xffffff6e12127890 */ /* 0x000fe2000fffe0ff */
[----:B-----5:R-:W-:Y:S01]  /*104d0*/  IADD3 R46, P6, PT, R12, UR30, RZ ;  /* 0x0000001e0c2e7c10 */ /* 0x020fe2000ffde0ff */
[----:B------:R-:W-:Y:S01]  /*104e0*/  USEL UR4, URZ, 0x1, UP1 ;  /* 0x00000001ff047887 */ /* 0x000fe20008800000 */
[----:B------:R-:W1:Y:S01]  /*104f0*/  LDC R7, c[0x0][0x3a0] ;  /* 0x0000e800ff077b82 */ /* 0x000e620000000800 */
[----:B------:R-:W-:Y:S01]  /*10500*/  USEL UR5, URZ, 0x1fffe, UP2 ;  /* 0x0001fffeff057887 */ /* 0x000fe20009000000 */
[----:B------:R-:W3:Y:S01]  /*10510*/  LDCU UR9, c[0x0][0x3a0] ;  /* 0x00007400ff0977ac */ /* 0x000ee20008000800 */
[----:B------:R-:W-:Y:S01]  /*10520*/  LOP3.LUT R4, R4, 0x3, RZ, 0xc0, !PT ;  /* 0x0000000304047812 */ /* 0x000fe200078ec0ff */
[----:B------:R-:W-:Y:S01]  /*10530*/  USEL UR7, URZ, 0x7fff8, UP3 ;  /* 0x0007fff8ff077887 */ /* 0x000fe20009800000 */
[----:B------:R-:W-:Y:S01]  /*10540*/  SEL R5, RZ, 0x4, P5 ;  /* 0x00000004ff057807 */ /* 0x000fe20002800000 */
[----:B------:R-:W-:-:S04]  /*10550*/  UIADD3 UR4, UPT, UPT, UR4, UR5, URZ ;  /* 0x0000000504047290 */ /* 0x000fc8000fffe0ff */
[----:B------:R-:W-:Y:S01]  /*10560*/  ULOP3.LUT UR4, UR4, 0x3, URZ, 0xc0, !UPT ;  /* 0x0000000304047892 */ /* 0x000fe2000f8ec0ff */
[----:B------:R-:W-:Y:S02]  /*10570*/  IADD3 R6, PT, PT, R4, UR7, R5 ;  /* 0x0000000704067c10 */ /* 0x000fe4000fffe005 */
[----:B------:R-:W-:Y:S02]  /*10580*/  SEL R5, RZ, 0x4, P3 ;  /* 0x00000004ff057807 */ /* 0x000fe40001800000 */
[----:B------:R-:W-:Y:S01]  /*10590*/  SEL R4, RZ, 0x7fff8, P4 ;  /* 0x0007fff8ff047807 */ /* 0x000fe20002000000 */
[----:B------:R-:W-:Y:S02]  /*105a0*/  UIADD3 UR5, UPT, UPT, UR20, -0x98, URZ ;  /* 0xffffff6814057890 */ /* 0x000fe4000fffe0ff */
[----:B------:R-:W-:Y:S01]  /*105b0*/  UISETP.GE.U32.AND UP6, UPT, UR16, 0x7fffff2d, UPT ;  /* 0x7fffff2d1000788c */ /* 0x000fe2000bfc6070 */
[----:B------:R-:W-:Y:S01]  /*105c0*/  IADD3 R5, PT, PT, R4, UR4, R5 ;  /* 0x0000000404057c10 */ /* 0x000fe2000fffe005 */
[----:B------:R-:W-:-:S02]  /*105d0*/  UIADD3 UR4, UPT, UPT, UR19, -0x97, URZ ;  /* 0xffffff6913047890 */ /* 0x000fc4000fffe0ff */
[----:B---3--:R-:W-:Y:S02]  /*105e0*/  UIADD3 UR9, UPT, UPT, UR9, -0x96, URZ ;  /* 0xffffff6a09097890 */ /* 0x008fe4000fffe0ff */
[----:B------:R-:W-:Y:S02]  /*105f0*/  UISETP.GE.U32.AND UP4, UPT, UR5, 0x7fffff29, UPT ;  /* 0x7fffff290500788c */ /* 0x000fe4000bf86070 */
[----:B------:R-:W-:Y:S02]  /*10600*/  UISETP.GE.U32.AND UP5, UPT, UR4, 0x7fffff2a, UPT ;  /* 0x7fffff2a0400788c */ /* 0x000fe4000bfa6070 */
[----:B------:R-:W-:Y:S02]  /*10610*/  USEL UR5, URZ, 0x1, UP6 ;  /* 0x00000001ff057887 */ /* 0x000fe4000b000000 */
[----:B------:R-:W-:Y:S02]  /*10620*/  UISETP.GE.U32.AND UP6, UPT, UR9, 0x7fffff2b, UPT ;  /* 0x7fffff2b0900788c */ /* 0x000fe4000bfc6070 */
[----:B------:R-:W-:-:S02]  /*10630*/  UIADD3 UR7, UPT, UPT, UR21, -0x95, URZ ;  /* 0xffffff6b15077890 */ /* 0x000fc4000fffe0ff */
[----:B------:R-:W-:Y:S02]  /*10640*/  USEL UR4, URZ, 0x1, UP4 ;  /* 0x00000001ff047887 */ /* 0x000fe4000a000000 */
[----:B------:R-:W-:Y:S02]  /*10650*/  USEL UR9, URZ, 0x1fffe, UP5 ;  /* 0x0001fffeff097887 */ /* 0x000fe4000a800000 */
[----:B------:R-:W-:Y:S02]  /*10660*/  UISETP.GE.U32.AND UP1, UPT, UR15, 0x7fffff2e, UPT ;  /* 0x7fffff2e0f00788c */ /* 0x000fe4000bf26070 */
[----:B------:R-:W-:Y:S02]  /*10670*/  UISETP.GE.U32.AND UP4, UPT, UR7, 0x7fffff2c, UPT ;  /* 0x7fffff2c0700788c */ /* 0x000fe4000bf86070 */
[----:B------:R-:W-:Y:S02]  /*10680*/  UIADD3 UR4, UPT, UPT, UR4, UR9, URZ ;  /* 0x0000000904047290 */ /* 0x000fe4000fffe0ff */
[----:B------:R-:W-:-:S02]  /*10690*/  USEL UR7, URZ, 0x1fffe, UP1 ;  /* 0x0001fffeff077887 */ /* 0x000fc40008800000 */
[----:B------:R-:W-:Y:S02]  /*106a0*/  USEL UR9, URZ, 0x4, UP6 ;  /* 0x00000004ff097887 */ /* 0x000fe4000b000000 */
[----:B------:R-:W-:Y:S02]  /*106b0*/  USEL UR15, URZ, 0x7fff8, UP4 ;  /* 0x0007fff8ff0f7887 */ /* 0x000fe4000a000000 */
[----:B------:R-:W-:Y:S02]  /*106c0*/  ULOP3.LUT UR16, UR4, 0x3, URZ, 0xc0, !UPT ;  /* 0x0000000304107892 */ /* 0x000fe4000f8ec0ff */
[----:B------:R-:W-:Y:S02]  /*106d0*/  UISETP.GE.U32.AND UP2, UPT, UR18, 0x7fffff2f, UPT ;  /* 0x7fffff2f1200788c */ /* 0x000fe4000bf46070 */
[----:B------:R-:W-:Y:S02]  /*106e0*/  UISETP.GE.U32.AND UP3, UPT, UR17, 0x7fffff30, UPT ;  /* 0x7fffff301100788c */ /* 0x000fe4000bf66070 */
[----:B------:R-:W-:-:S02]  /*106f0*/  UIADD3 UR7, UPT, UPT, UR5, UR7, URZ ;  /* 0x0000000705077290 */ /* 0x000fc4000fffe0ff */
[----:B------:R-:W-:Y:S01]  /*10700*/  UIADD3 UR9, UPT, UPT, UR16, UR15, UR9 ;  /* 0x0000000f10097290 */ /* 0x000fe2000fffe009 */
[----:B------:R-:W-:Y:S01]  /*10710*/  LOP3.LUT R4, R6, 0xf, RZ, 0xc0, !PT ;  /* 0x0000000f06047812 */ /* 0x000fe200078ec0ff */
[----:B------:R-:W-:Y:S01]  /*10720*/  USEL UR4, URZ, 0x4, UP2 ;  /* 0x00000004ff047887 */ /* 0x000fe20009000000 */
[----:B------:R-:W-:Y:S01]  /*10730*/  IADD3 R48, P4, PT, R14, UR30, RZ ;  /* 0x0000001e0e307c10 */ /* 0x000fe2000ff9e0ff */
[----:B------:R-:W-:Y:S01]  /*10740*/  USEL UR5, URZ, 0x7fff8, UP3 ;  /* 0x0007fff8ff057887 */ /* 0x000fe20009800000 */
[----:B------:R-:W-:Y:S01]  /*10750*/  IADD3.X R47, PT, PT, R13, UR13, RZ, P6, !PT ;  /* 0x0000000d0d2f7c10 */ /* 0x000fe2000b7fe4ff */
[----:B------:R-:W-:Y:S02]  /*10760*/  ULOP3.LUT UR7, UR7, 0x3, URZ, 0xc0, !UPT ;  /* 0x0000000307077892 */ /* 0x000fe4000f8ec0ff */
[----:B------:R-:W-:Y:S01]  /*10770*/  USHF.L.U32 UR9, UR9, 0x8, URZ ;  /* 0x0000000809097899 */ /* 0x000fe200080006ff */
[----:B------:R-:W-:Y:S01]  /*10780*/  IMAD R4, R5, 0x10, R4 ;  /* 0x0000001005047824 */ /* 0x000fe200078e0204 */
[----:B------:R-:W-:Y:S01]  /*10790*/  UIADD3 UR4, UPT, UPT, UR7, UR5, UR4 ;  /* 0x0000000507047290 */ /* 0x000fe2000fffe004 */
[----:B------:R-:W3:Y:S01]  /*107a0*/  LDC R6, c[0x0][0x3a0] ;  /* 0x0000e800ff067b82 */ /* 0x000ee20000000800 */
[----:B------:R-:W-:-:S02]  /*107b0*/  ULOP3.LUT UR5, UR9, 0xf00, URZ, 0xe2, !UPT ;  /* 0x00000f0009057892 */ /* 0x000fc4000f8ee2ff */
[----:B------:R-:W-:Y:S01]  /*107c0*/  LOP3.LUT R4, R4, 0xff, RZ, 0xc0, !PT ;  /* 0x000000ff04047812 */ /* 0x000fe200078ec0ff */
[----:B------:R-:W5:Y:S01]  /*107d0*/  LDCU UR21, c[0x0][0x3a0] ;  /* 0x00007400ff1577ac */ /* 0x000f620008000800 */
[----:B------:R-:W-:Y:S01]  /*107e0*/  ULEA UR4, UR4, UR5, 0xc ;  /* 0x0000000504047291 */ /* 0x000fe2000f8e60ff */
[----:B------:R-:W-:Y:S01]  /*107f0*/  IADD3.X R49, PT, PT, R15, UR13, RZ, P4, !PT ;  /* 0x0000000d0f317c10 */ /* 0x000fe2000a7fe4ff */
[----:B------:R-:W1:Y:S01]  /*10800*/  LDCU UR20, c[0x0][0x3a0] ;  /* 0x00007400ff1477ac */ /* 0x000e620008000800 */
[----:B------:R-:W3:Y:S03]  /*10810*/  LDL.LU.64 R14, [R1+0x3b0] ;  /* 0x0003b000010e7983 */ /* 0x000ee60000300a00 */
[----:B------:R-:W-:Y:S01]  /*10820*/  VIADD R4, R4, UR4 ;  /* 0x0000000404047c36 */ /* 0x000fe20008000000 */
[----:B------:R-:W5:Y:S01]  /*10830*/  LDL.LU.64 R12, [R1+0x3a8] ;  /* 0x0003a800010c7983 */ /* 0x000f620000300a00 */
[----:B------:R-:W1:Y:S03]  /*10840*/  LDCU UR5, c[0x0][0x3a0] ;  /* 0x00007400ff0577ac */ /* 0x000e660008000800 */
[----:B------:R-:W-:Y:S01]  /*10850*/  LOP3.LUT R4, R4, 0xffff, RZ, 0xc0, !PT ;  /* 0x0000ffff04047812 */ /* 0x000fe200078ec0ff */
[----:B------:R-:W1:Y:S03]  /*10860*/  LDCU UR4, c[0x0][0x3a0] ;  /* 0x00007400ff0477ac */ /* 0x000e660008000800 */
[--C-:B------:R-:W-:Y:S01]  /*10870*/  SHF.R.U32.HI R5, RZ, 0xf, R4.reuse ;  /* 0x0000000fff057819 */ /* 0x100fe20000011604 */
[----:B------:R-:W1:Y:S03]  /*10880*/  LDCU UR15, c[0x0][0x3a0] ;  /* 0x00007400ff0f77ac */ /* 0x000e660008000800 */
[----:B------:R-:W-:Y:S01]  /*10890*/  LOP3.LUT P3, RZ, R5, 0x1, RZ, 0xc0, !PT ;  /* 0x0000000105ff7812 */ /* 0x000fe2000786c0ff */
[----:B------:R-:W1:Y:S01]  /*108a0*/  LDCU UR19, c[0x0][0x3a0] ;  /* 0x00007400ff1377ac */ /* 0x000e620008000800 */
[----:B------:R-:W-:Y:S01]  /*108b0*/  SHF.R.U32.HI R5, RZ, 0xe, R4 ;  /* 0x0000000eff057819 */ /* 0x000fe20000011604 */
[----:B------:R-:W1:Y:S03]  /*108c0*/  LDCU UR16, c[0x0][0x3a0] ;  /* 0x00007400ff1077ac */ /* 0x000e660008000800 */
[----:B------:R-:W-:-:S02]  /*108d0*/  LOP3.LUT P5, RZ, R5, 0x1, RZ, 0xc0, !PT ;  /* 0x0000000105ff7812 */ /* 0x000fc400078ac0ff */
[----:B------:R-:W-:Y:S01]  /*108e0*/  SHF.R.U32.HI R5, RZ, 0xd, R4 ;  /* 0x0000000dff057819 */ /* 0x000fe20000011604 */
[----:B------:R-:W1:Y:S03]  /*108f0*/  LDCU UR18, c[0x0][0x3a0] ;  /* 0x00007400ff1277ac */ /* 0x000e660008000800 */
[----:B------:R-:W-:Y:S01]  /*10900*/  LOP3.LUT P4, RZ, R5, 0x1, RZ, 0xc0, !PT ;  /* 0x0000000105ff7812 */ /* 0x000fe2000788c0ff */
[----:B------:R-:W-:Y:S01]  /*10910*/  LDGSTS.E [R252+0x30040], desc[UR28][R48.64], P3 ;  /* 0x3004000030fc7fae */ /* 0x000fe200099a101c */
[----:B------:R-:W1:Y:S01]  /*10920*/  LDCU UR17, c[0x0][0x3a0] ;  /* 0x00007400ff1177ac */ /* 0x000e620008000800 */
[----:B------:R-:W1:Y:S04]  /*10930*/  LDCU UR9, c[0x0][0x3a0] ;  /* 0x00007400ff0977ac */ /* 0x000e680008000800 */
[----:B------:R-:W-:Y:S01]  /*10940*/  LDGSTS.E [R252+0x30044], desc[UR28][R46.64], P5 ;  /* 0x300440002efc7fae */ /* 0x000fe2000a9a101c */
[----:B----4-:R-:W-:Y:S01]  /*10950*/  IADD3 R44, P6, PT, R10, UR30, RZ ;  /* 0x0000001e0a2c7c10 */ /* 0x010fe2000ffde0ff */
[----:B------:R-:W4:Y:S03]  /*10960*/  LDCU UR7, c[0x0][0x3a0] ;  /* 0x00007400ff0777ac */ /* 0x000f260008000800 */
[----:B------:R-:W-:-:S02]  /*10970*/  IADD3.X R45, PT, PT, R11, UR13, RZ, P6, !PT ;  /* 0x0000000d0b2d7c10 */ /* 0x000fc4000b7fe4ff */
[----:B------:R-:W4:Y:S01]  /*10980*/  LDL.LU.64 R10, [R1+0x3a0] ;  /* 0x0003a000010a7983 */ /* 0x000f220000300a00 */
[----:B--2---:R-:W-:-:S03]  /*10990*/  IADD3 R40, P6, PT, R16, UR30, RZ ;  /* 0x0000001e10287c10 */ /* 0x004fc6000ffde0ff */
[----:B------:R-:W-:Y:S01]  /*109a0*/  LDGSTS.E [R252+0x30048], desc[UR28][R44.64], P4 ;  /* 0x300480002cfc7fae */ /* 0x000fe2000a1a101c */
[----:B------:R-:W-:Y:S02]  /*109b0*/  IADD3 R42, P4, PT, R18, UR30, RZ ;  /* 0x0000001e122a7c10 */ /* 0x000fe4000ff9e0ff */
[----:B------:R-:W-:Y:S02]  /*109c0*/  IADD3.X R41, PT, PT, R17, UR13, RZ, P6, !PT ;  /* 0x0000000d11297c10 */ /* 0x000fe4000b7fe4ff */
[----:B------:R-:W-:Y:S02]  /*109d0*/  IADD3 R38, P6, PT, R8, UR30, RZ ;  /* 0x0000001e08267c10 */ /* 0x000fe4000ffde0ff */
[----:B------:R-:W-:Y:S02]  /*109e0*/  IADD3.X R43, PT, PT, R19, UR13, RZ, P4, !PT ;  /* 0x0000000d132b7c10 */ /* 0x000fe4000a7fe4ff */
[----:B------:R-:W2:Y:S01]  /*109f0*/  LDL.LU.64 R18, [R1+0x398] ;  /* 0x0003980001127983 */ /* 0x000ea20000300a00 */
[----:B------:R-:W-:-:S03]  /*10a00*/  IADD3.X R39, PT, PT, R9, UR13, RZ, P6, !PT ;  /* 0x0000000d09277c10 */ /* 0x000fc6000b7fe4ff */
[----:B------:R-:W2:Y:S01]  /*10a10*/  LDL.LU.64 R8, [R1+0x390] ;  /* 0x0003900001087983 */ /* 0x000ea20000300a00 */
[----:B------:R-:W-:-:S03]  /*10a20*/  SHF.R.U32.HI R5, RZ, 0xc, R4 ;  /* 0x0000000cff057819 */ /* 0x000fc60000011604 */
[----:B------:R-:W2:Y:S01]  /*10a30*/  LDL.LU.64 R16, [R1+0x388] ;  /* 0x0003880001107983 */ /* 0x000ea20000300a00 */
[----:B------:R-:W-:Y:S02]  /*10a40*/  LOP3.LUT P3, RZ, R5, 0x1, RZ, 0xc0, !PT ;  /* 0x0000000105ff7812 */ /* 0x000fe4000786c0ff */
[----:B------:R-:W-:-:S04]  /*10a50*/  SHF.R.U32.HI R5, RZ, 0xb, R4 ;  /* 0x0000000bff057819 */ /* 0x000fc80000011604 */
[----:B------:R-:W-:Y:S02]  /*10a60*/  LOP3.LUT P5, RZ, R5, 0x1, RZ, 0xc0, !PT ;  /* 0x0000000105ff7812 */ /* 0x000fe400078ac0ff */
[----:B------:R-:W-:-:S04]  /*10a70*/  SHF.R.U32.HI R5, RZ, 0xa, R4 ;  /* 0x0000000aff057819 */ /* 0x000fc80000011604 */
[----:B------:R-:W-:Y:S01]  /*10a80*/  LOP3.LUT P4, RZ, R5, 0x1, RZ, 0xc0, !PT ;  /* 0x0000000105ff7812 */ /* 0x000fe2000788c0ff */
[----:B------:R-:W-:Y:S06]  /*10a90*/  LDGSTS.E [R252+0x3004c], desc[UR28][R42.64], P3 ;  /* 0x3004c0002afc7fae */ /* 0x000fec00099a101c */
[----:B------:R-:W-:Y:S06]  /*10aa0*/  LDGSTS.E [R252+0x30050], desc[UR28][R40.64], P5 ;  /* 0x3005000028fc7fae */ /* 0x000fec000a9a101c */
[----:B------:R-:W-:Y:S01]  /*10ab0*/  LDGSTS.E [R252+0x30054], desc[UR28][R38.64], P4 ;  /* 0x3005400026fc7fae */ /* 0x000fe2000a1a101c */
[----:B---3--:R-:W-:-:S04]  /*10ac0*/  IADD3 R36, P4, PT, R14, UR30, RZ ;  /* 0x0000001e0e247c10 */ /* 0x008fc8000ff9e0ff */
[----:B------:R-:W-:Y:S02]  /*10ad0*/  IADD3.X R37, PT, PT, R15, UR13, RZ, P4, !PT ;  /* 0x0000000d0f257c10 */ /* 0x000fe4000a7fe4ff */
[----:B------:R-:W3:Y:S01]  /*10ae0*/  LDL.LU.64 R14, [R1+0x380] ;  /* 0x00038000010e7983 */ /* 0x000ee20000300a00 */
[----:B-----5:R-:W-:-:S04]  /*10af0*/  IADD3 R34, P6, PT, R12, UR30, RZ ;  /* 0x0000001e0c227c10 */ /* 0x020fc8000ffde0ff */
[----:B------:R-:W-:Y:S02]  /*10b00*/  IADD3.X R35, PT, PT, R13, UR13, RZ, P6, !PT ;  /* 0x0000000d0d237c10 */ /* 0x000fe4000b7fe4ff */
[----:B------:R-:W5:Y:S01]  /*10b10*/  LDL.LU.64 R12, [R1+0x378] ;  /* 0x00037800010c7983 */ /* 0x000f620000300a00 */
[----:B----4-:R-:W-:-:S04]  /*10b20*/  IADD3 R32, P6, PT, R10, UR30, RZ ;  /* 0x0000001e0a207c10 */ /* 0x010fc8000ffde0ff */
[----:B------:R-:W-:Y:S02]  /*10b30*/  IADD3.X R33, PT, PT, R11, UR13, RZ, P6, !PT ;  /* 0x0000000d0b217c10 */ /* 0x000fe4000b7fe4ff */
[----:B------:R-:W4:Y:S01]  /*10b40*/  LDL.LU.64 R10, [R1+0x370] ;  /* 0x00037000010a7983 */ /* 0x000f220000300a00 */
[----:B--2---:R-:W-:-:S04]  /*10b50*/  IADD3 R28, P6, PT, R8, UR30, RZ ;  /* 0x0000001e081c7c10 */ /* 0x004fc8000ffde0ff */
[----:B------:R-:W-:Y:S02]  /*10b60*/  IADD3.X R29, PT, PT, R9, UR13, RZ, P6, !PT ;  /* 0x0000000d091d7c10 */ /* 0x000fe4000b7fe4ff */
[----:B------:R-:W2:Y:S01]  /*10b70*/  LDL.LU.64 R8, [R1+0x368] ;  /* 0x0003680001087983 */ /* 0x000ea20000300a00 */
[----:B------:R-:W-:-:S04]  /*10b80*/  SHF.R.U32.HI R5, RZ, 0x9, R4 ;  /* 0x00000009ff057819 */ /* 0x000fc80000011604 */
[----:B------:R-:W-:Y:S02]  /*10b90*/  LOP3.LUT P3, RZ, R5, 0x1, RZ, 0xc0, !PT ;  /* 0x0000000105ff7812 */ /* 0x000fe4000786c0ff */
[----:B------:R-:W-:-:S04]  /*10ba0*/  SHF.R.U32.HI R5, RZ, 0x8, R4 ;  /* 0x00000008ff057819 */ /* 0x000fc80000011604 */
[----:B------:R-:W-:Y:S02]  /*10bb0*/  LOP3.LUT P5, RZ, R5, 0x1, RZ, 0xc0, !PT ;  /* 0x0000000105ff7812 */ /* 0x000fe400078ac0ff */
[----:B------:R-:W-:-:S04]  /*10bc0*/  SHF.R.U32.HI R5, RZ, 0x7, R4 ;  /* 0x00000007ff057819 */ /* 0x000fc80000011604 */
[----:B------:R-:W-:Y:S01]  /*10bd0*/  LOP3.LUT P4, RZ, R5, 0x1, RZ, 0xc0, !PT ;  /* 0x0000000105ff7812 */ /* 0x000fe2000788c0ff */
[----:B------:R-:W-:Y:S01]  /*10be0*/  LDGSTS.E [R252+0x30058], desc[UR28][R36.64], P3 ;  /* 0x3005800024fc7fae */ /* 0x000fe200099a101c */
[----:B------:R-:W-:-:S04]  /*10bf0*/  SHF.R.U32.HI R5, RZ, 0x6, R4 ;  /* 0x00000006ff057819 */ /* 0x000fc80000011604 */
[----:B------:R-:W-:Y:S01]  /*10c00*/  LOP3.LUT P3, RZ, R5, 0x1, RZ, 0xc0, !PT ;  /* 0x0000000105ff7812 */ /* 0x000fe2000786c0ff */
[----:B------:R-:W-:Y:S01]  /*10c10*/  LDGSTS.E [R252+0x3005c], desc[UR28][R34.64], P5 ;  /* 0x3005c00022fc7fae */ /* 0x000fe2000a9a101c */
[----:B------:R-:W-:-:S04]  /*10c20*/  SHF.R.U32.HI R5, RZ, 0x5, R4 ;  /* 0x00000005ff057819 */ /* 0x000fc80000011604 */
[----:B------:R-:W-:Y:S01]  /*10c30*/  LOP3.LUT P5, RZ, R5, 0x1, RZ, 0xc0, !PT ;  /* 0x0000000105ff7812 */ /* 0x000fe200078ac0ff */
[----:B------:R-:W-:Y:S01]  /*10c40*/  LDGSTS.E [R252+0x30060], desc[UR28][R32.64], P4 ;  /* 0x3006000020fc7fae */ /* 0x000fe2000a1a101c */
[----:B------:R-:W-:Y:S02]  /*10c50*/  IADD3 R30, P4, PT, R18, UR30, RZ ;  /* 0x0000001e121e7c10 */ /* 0x000fe4000ff9e0ff */
[--C-:B------:R-:W-:Y:S02]  /*10c60*/  SHF.R.U32.HI R5, RZ, 0x4, R4.reuse ;  /* 0x00000004ff057819 */ /* 0x100fe40000011604 */
[----:B------:R-:W-:Y:S02]  /*10c70*/  IADD3.X R31, PT, PT, R19, UR13, RZ, P4, !PT ;  /* 0x0000000d131f7c10 */ /* 0x000fe4000a7fe4ff */
[----:B------:R-:W-:Y:S02]  /*10c80*/  LOP3.LUT P4, RZ, R5, 0x1, RZ, 0xc0, !PT ;  /* 0x0000000105ff7812 */ /* 0x000fe4000788c0ff */
[----:B------:R-:W-:Y:S01]  /*10c90*/  SHF.R.U32.HI R5, RZ, 0x3, R4 ;  /* 0x00000003ff057819 */ /* 0x000fe20000011604 */
[----:B------:R-:W-:Y:S01]  /*10ca0*/  LDGSTS.E [R252+0x30064], desc[UR28][R30.64], P3 ;  /* 0x300640001efc7fae */ /* 0x000fe200099a101c */
[----:B------:R-:W-:-:S03]  /*10cb0*/  IADD3 R26, P6, PT, R16, UR30, RZ ;  /* 0x0000001e101a7c10 */ /* 0x000fc6000ffde0ff */
[----:B------:R-:W-:Y:S01]  /*10cc0*/  LDGSTS.E [R252+0x30068], desc[UR28][R28.64], P5 ;  /* 0x300680001cfc7fae */ /* 0x000fe2000a9a101c */
[----:B------:R-:W-:Y:S02]  /*10cd0*/  LOP3.LUT P5, RZ, R5, 0x1, RZ, 0xc0, !PT ;  /* 0x0000000105ff7812 */ /* 0x000fe400078ac0ff */
[--C-:B------:R-:W-:Y:S02]  /*10ce0*/  SHF.R.U32.HI R5, RZ, 0x2, R4.reuse ;  /* 0x00000002ff057819 */ /* 0x100fe40000011604 */
[----:B------:R-:W-:Y:S02]  /*10cf0*/  SHF.R.U32.HI R4, RZ, 0x1, R4 ;  /* 0x00000001ff047819 */ /* 0x000fe40000011604 */
[----:B------:R-:W-:Y:S02]  /*10d00*/  IADD3.X R27, PT, PT, R17, UR13, RZ, P6, !PT ;  /* 0x0000000d111b7c10 */ /* 0x000fe4000b7fe4ff */
[----:B------:R-:W-:Y:S02]  /*10d10*/  LOP3.LUT P3, RZ, R4, 0x1, RZ, 0xc0, !PT ;  /* 0x0000000104ff7812 */ /* 0x000fe4000786c0ff */
[----:B------:R-:W1:Y:S01]  /*10d20*/  LDC R4, c[0x0][0x3a0] ;  /* 0x0000e800ff047b82 */ /* 0x000e620000000800 */
[----:B------:R-:W-:Y:S01]  /*10d30*/  LDGSTS.E [R252+0x3006c], desc[UR28][R26.64], P4 ;  /* 0x3006c0001afc7fae */ /* 0x000fe2000a1a101c */
[----:B------:R-:W-:-:S06]  /*10d40*/  LOP3.LUT P4, RZ, R5, 0x1, RZ, 0xc0, !PT ;  /* 0x0000000105ff7812 */ /* 0x000fcc000788c0ff */
[----:B------:R-:W1:Y:S02]  /*10d50*/  LDC R5, c[0x0][0x3a0] ;  /* 0x0000e800ff057b82 */ /* 0x000e640000000800 */
[----:B-1----:R-:W-:Y:S02]  /*10d60*/  VIADD R4, R4, 0xffffff4c ;  /* 0xffffff4c04047836 */ /* 0x002fe40000000000 */
[----:B------:R-:W-:Y:S01]  /*10d70*/  VIADD R5, R5, 0xffffff4d ;  /* 0xffffff4d05057836 */ /* 0x000fe20000000000 */
[----:B---3--:R-:W-:-:S04]  /*10d80*/  IADD3 R24, P6, PT, R14, UR30, RZ ;  /* 0x0000001e0e187c10 */ /* 0x008fc8000ffde0ff */
[----:B------:R-:W-:Y:S02]  /*10d90*/  IADD3.X R25, PT, PT, R15, UR13, RZ, P6, !PT ;  /* 0x0000000d0f197c10 */ /* 0x000fe4000b7fe4ff */
[----:B-----5:R-:W-:-:S03]  /*10da0*/  IADD3 R22, P6, PT, R12, UR30, RZ ;  /* 0x0000001e0c167c10 */ /* 0x020fc6000ffde0ff */
[----:B------:R-:W-:Y:S01]  /*10db0*/  LDGSTS.E [R252+0x30070], desc[UR28][R24.64], P5 ;  /* 0x3007000018fc7fae */ /* 0x000fe2000a9a101c */
[----:B------:R-:W-:Y:S02]  /*10dc0*/  IADD3.X R23, PT, PT, R13, UR13, RZ, P6, !PT ;  /* 0x0000000d0d177c10 */ /* 0x000fe4000b7fe4ff */
[----:B------:R-:W-:Y:S01]  /*10dd0*/  ISETP.GE.U32.AND P5, PT, R5, 0x7fffff0e, PT ;  /* 0x7fffff0e0500780c */ /* 0x000fe20003fa6070 */
[----:B------:R-:W3:Y:S04]  /*10de0*/  LDL.LU.64 R12, [R1+0x4d0] ;  /* 0x0004d000010c7983 */ /* 0x000ee80000300a00 */
[----:B------:R-:W-:Y:S01]  /*10df0*/  LDGSTS.E [R252+0x30074], desc[UR28][R22.64], P4 ;  /* 0x3007400016fc7fae */ /* 0x000fe2000a1a101c */
[----:B------:R-:W-:Y:S01]  /*10e00*/  ISETP.GE.U32.AND P4, PT, R4, 0x7fffff0d, PT ;  /* 0x7fffff0d0400780c */ /* 0x000fe20003f86070 */
[----:B------:R-:W-:-:S02]  /*10e10*/  VIADD R4, R6, 0xffffff4e ;  /* 0xffffff4e06047836 */ /* 0x000fc40000000000 */
[----:B------:R-:W-:Y:S01]  /*10e20*/  VIADD R6, R7, 0xffffff4f ;  /* 0xffffff4f07067836 */ /* 0x000fe20000000000 */
[----:B------:R-:W-:Y:S01]  /*10e30*/  SEL R5, RZ, 0x1, P4 ;  /* 0x00000001ff057807 */ /* 0x000fe20002000000 */
[----:B------:R-:W1:Y:S01]  /*10e40*/  LDC R7, c[0x0][0x3a0] ;  /* 0x0000e800ff077b82 */ /* 0x000e620000000800 */
[----:B------:R-:W5:Y:S02]  /*10e50*/  LDL.LU.64 R64, [R1+0x4c8] ;  /* 0x0004c80001407983 */ /* 0x000f640000300a00 */
[----:B------:R-:W-:Y:S02]  /*10e60*/  ISETP.GE.U32.AND P4, PT, R6, 0x7fffff10, PT ;  /* 0x7fffff100600780c */ /* 0x000fe40003f86070 */
[----:B------:R-:W3:Y:S04]  /*10e70*/  LDL.LU.64 R196, [R1+0x4c0] ;  /* 0x0004c00001c47983 */ /* 0x000ee80000300a00 */
[----:B------:R-:W3:Y:S04]  /*10e80*/  LDL.LU.64 R192, [R1+0x4b8] ;  /* 0x0004b80001c07983 */ /* 0x000ee80000300a00 */
[----:B------:R-:W3:Y:S01]  /*10e90*/  LDL.LU.64 R200, [R1+0x4b0] ;  /* 0x0004b00001c87983 */ /* 0x000ee20000300a00 */
[----:B------:R-:W-:-:S02]  /*10ea0*/  UIADD3 UR5, UPT, UPT, UR5, -0xa4, URZ ;  /* 0xffffff5c05057890 */ /* 0x000fc4000fffe0ff */
[----:B------:R-:W-:Y:S01]  /*10eb0*/  UIADD3 UR4, UPT, UPT, UR4, -0xa3, URZ ;  /* 0xffffff5d04047890 */ /* 0x000fe2000fffe0ff */
[----:B------:R-:W3:Y:S01]  /*10ec0*/  LDL.LU.64 R52, [R1+0x4a8] ;  /* 0x0004a80001347983 */ /* 0x000ee20000300a00 */
[----:B----4-:R-:W-:Y:S01]  /*10ed0*/  IADD3 R20, P6, PT, R10, UR30, RZ ;  /* 0x0000001e0a147c10 */ /* 0x010fe2000ffde0ff */
[----:B------:R-:W-:Y:S01]  /*10ee0*/  UISETP.GE.U32.AND UP1, UPT, UR5, 0x7fffff1d, UPT ;  /* 0x7fffff1d0500788c */ /* 0x000fe2000bf26070 */
[----:B------:R-:W4:Y:S01]  /*10ef0*/  LDC R10, c[0x0][0x3a0] ;  /* 0x0000e800ff0a7b82 */ /* 0x000f220000000800 */
[----:B------:R-:W-:Y:S01]  /*10f00*/  UISETP.GE.U32.AND UP2, UPT, UR4, 0x7fffff1e, UPT ;  /* 0x7fffff1e0400788c */ /* 0x000fe2000bf46070 */
[----:B------:R-:W-:Y:S01]  /*10f10*/  IADD3.X R21, PT, PT, R11, UR13, RZ, P6, !PT ;  /* 0x0000000d0b157c10 */ /* 0x000fe2000b7fe4ff */
[----:B------:R-:W-:Y:S01]  /*10f20*/  UIADD3 UR22, UPT, UPT, UR22, -0xa6, URZ ;  /* 0xffffff5a16167890 */ /* 0x000fe2000fffe0ff */
[----:B------:R-:W3:Y:S04]  /*10f30*/  LDL.LU.64 R56, [R1+0x4a0] ;  /* 0x0004a00001387983 */ /* 0x000ee80000300a00 */
[----:B------:R-:W-:Y:S01]  /*10f40*/  LDGSTS.E [R252+0x30078], desc[UR28][R20.64], P3 ;  /* 0x3007800014fc7fae */ /* 0x000fe200099a101c */
[----:B--2---:R-:W-:-:S02]  /*10f50*/  IADD3 R18, P6, PT, R8, UR30, RZ ;  /* 0x0000001e08127c10 */ /* 0x004fc4000ffde0ff */
[----:B------:R-:W2:Y:S01]  /*10f60*/  LDC R8, c[0x0][0x3a0] ;  /* 0x0000e800ff087b82 */ /* 0x000ea20000000800 */
[----:B------:R-:W-:Y:S02]  /*10f70*/  ISETP.GE.U32.AND P3, PT, R4, 0x7fffff0f, PT ;  /* 0x7fffff0f0400780c */ /* 0x000fe40003f66070 */
[----:B------:R-:W-:-:S05]  /*10f80*/  SEL R4, RZ, 0x1fffe, P5 ;  /* 0x0001fffeff047807 */ /* 0x000fca0002800000 */
[----:B------:R-:W-:Y:S01]  /*10f90*/  IMAD.IADD R4, R5, 0x1, R4 ;  /* 0x0000000105047824 */ /* 0x000fe200078e0204 */
[----:B------:R-:W-:Y:S02]  /*10fa0*/  SEL R6, RZ, 0x4, P3 ;  /* 0x00000004ff067807 */ /* 0x000fe40001800000 */
[----:B------:R-:W-:Y:S02]  /*10fb0*/  SEL R5, RZ, 0x7fff8, P4 ;  /* 0x0007fff8ff057807 */ /* 0x000fe40002000000 */
[----:B------:R-:W-:Y:S02]  /*10fc0*/  LOP3.LUT R4, R4, 0x3, RZ, 0xc0, !PT ;  /* 0x0000000304047812 */ /* 0x000fe400078ec0ff */
[----:B------:R-:W-:Y:S02]  /*10fd0*/  IADD3.X R19, PT, PT, R9, UR13, RZ, P6, !PT ;  /* 0x0000000d09137c10 */ /* 0x000fe4000b7fe4ff */
[----:B------:R-:W-:-:S03]  /*10fe0*/  IADD3 R9, PT, PT, R4, R5, R6 ;  /* 0x0000000504097210 */ /* 0x000fc60007ffe006 */
[----:B------:R-:W-:Y:S01]  /*10ff0*/  LDGSTS.E [R252+0x3007c], desc[UR28][R18.64], !P2 ;  /* 0x3007c00012fc7fae */ /* 0x000fe2000d1a101c */
[----:B--2---:R-:W-:Y:S01]  /*11000*/  VIADD R4, R8, 0xffffff48 ;  /* 0xffffff4808047836 */ /* 0x004fe20000000000 */
[----:B------:R-:W2:Y:S04]  /*11010*/  LDC R6, c[0x0][0x3a0] ;  /* 0x0000e800ff067b82 */ /* 0x000ea80000000800 */
[----:B------:R-:W-:Y:S01]  /*11020*/  ISETP.GE.U32.AND P2, PT, R4, 0x7fffff09, PT ;  /* 0x7fffff090400780c */ /* 0x000fe20003f46070 */
[----:B----4-:R-:W-:Y:S02]  /*11030*/  VIADD R4, R10, 0xffffff4a ;  /* 0xffffff4a0a047836 */ /* 0x010fe40000000000 */
[----:B-1----:R-:W-:Y:S01]  /*11040*/  VIADD R5, R7, 0xffffff49 ;  /* 0xffffff4907057836 */ /* 0x002fe20000000000 */
[----:B------:R-:W1:Y:S02]  /*11050*/  LDC R8, c[0x0][0x3a0] ;  /* 0x0000e800ff087b82 */ /* 0x000e640000000800 */
[----:B------:R-:W-:-:S02]  /*11060*/  ISETP.GE.U32.AND P4, PT, R4, 0x7fffff0b, PT ;  /* 0x7fffff0b0400780c */ /* 0x000fc40003f86070 */
[----:B------:R-:W-:-:S04]  /*11070*/  ISETP.GE.U32.AND P6, PT, R5, 0x7fffff0a, PT ;  /* 0x7fffff0a0500780c */ /* 0x000fc80003fc6070 */
[----:B------:R-:W4:Y:S08]  /*11080*/  LDC R4, c[0x0][0x3a0] ;  /* 0x0000e800ff047b82 */ /* 0x000f300000000800 */
[----:B------:R-:W1:Y:S08]  /*11090*/  LDC R5, c[0x0][0x3a0] ;  /* 0x0000e800ff057b82 */ /* 0x000e700000000800 */
[----:B------:R-:W1:Y:S01]  /*110a0*/  LDC R7, c[0x0][0x3a0] ;  /* 0x0000e800ff077b82 */ /* 0x000e620000000800 */
[----:B----4-:R-:W-:-:S05]  /*110b0*/  VIADD R4, R4, 0xffffff4b ;  /* 0xffffff4b04047836 */ /* 0x010fca0000000000 */
[----:B------:R-:W-:Y:S01]  /*110c0*/  ISETP.GE.U32.AND P3, PT, R4, 0x7fffff0c, PT ;  /* 0x7fffff0c0400780c */ /* 0x000fe20003f66070 */
[----:B--2---:R-:W-:Y:S02]  /*110d0*/  VIADD R4, R6, 0xffffff45 ;  /* 0xffffff4506047836 */ /* 0x004fe40000000000 */
[----:B-1----:R-:W-:-:S05]  /*110e0*/  VIADD R5, R5, 0xffffff44 ;  /* 0xffffff4405057836 */ /* 0x002fca0000000000 */
[----:B------:R-:W-:Y:S02]  /*110f0*/  ISETP.GE.U32.AND P5, PT, R5, 0x7fffff05, PT ;  /* 0x7fffff050500780c */ /* 0x000fe40003fa6070 */
[----:B------:R-:W-:Y:S02]  /*11100*/  SEL R5, RZ, 0x1, P2 ;  /* 0x00000001ff057807 */ /* 0x000fe40001000000 */
[----:B------:R-:W-:Y:S01]  /*11110*/  ISETP.GE.U32.AND P2, PT, R4, 0x7fffff06, PT ;  /* 0x7fffff060400780c */ /* 0x000fe20003f46070 */
[----:B------:R-:W-:Y:S01]  /*11120*/  VIADD R6, R7, 0xffffff46 ;  /* 0xffffff4607067836 */ /* 0x000fe20000000000 */
[----:B------:R-:W-:Y:S02]  /*11130*/  SEL R4, RZ, 0x1fffe, P6 ;  /* 0x0001fffeff047807 */ /* 0x000fe40003000000 */
[----:B------:R-:W-:Y:S02]  /*11140*/  SEL R7, RZ, 0x1, P5 ;  /* 0x00000001ff077807 */ /* 0x000fe40002800000 */
[----:B------:R-:W-:Y:S01]  /*11150*/  ISETP.GE.U32.AND P6, PT, R6, 0x7fffff07, PT ;  /* 0x7fffff070600780c */ /* 0x000fe20003fc6070 */
[----:B------:R-:W-:Y:S01]  /*11160*/  IMAD.IADD R5, R5, 0x1, R4 ;  /* 0x0000000105057824 */ /* 0x000fe200078e0204 */
[----:B------:R-:W-:Y:S01]  /*11170*/  SEL R4, RZ, 0x1fffe, P2 ;  /* 0x0001fffeff047807 */ /* 0x000fe20001000000 */
[----:B------:R-:W-:-:S04]  /*11180*/  VIADD R6, R8, 0xffffff47 ;  /* 0xffffff4708067836 */ /* 0x000fc80000000000 */
[----:B------:R-:W-:Y:S01]  /*11190*/  IMAD.IADD R7, R7, 0x1, R4 ;  /* 0x0000000107077824 */ /* 0x000fe200078e0204 */
[----:B------:R-:W-:Y:S02]  /*111a0*/  ISETP.GE.U32.AND P5, PT, R6, 0x7fffff08, PT ;  /* 0x7fffff080600780c */ /* 0x000fe40003fa6070 */
[----:B------:R-:W-:Y:S02]  /*111b0*/  LOP3.LUT R4, R5, 0x3, RZ, 0xc0, !PT ;  /* 0x0000000305047812 */ /* 0x000fe400078ec0ff */
[----:B------:R-:W-:Y:S02]  /*111c0*/  SEL R6, RZ, 0x4, P4 ;  /* 0x00000004ff067807 */ /* 0x000fe40002000000 */
[----:B------:R-:W-:-:S04]  /*111d0*/  SEL R5, RZ, 0x7fff8, P3 ;  /* 0x0007fff8ff057807 */ /* 0x000fc80001800000 */
[----:B------:R-:W-:Y:S02]  /*111e0*/  IADD3 R8, PT, PT, R4, R5, R6 ;  /* 0x0000000504087210 */ /* 0x000fe40007ffe006 */
[----:B------:R-:W-:Y:S02]  /*111f0*/  LOP3.LUT R4, R7, 0x3, RZ, 0xc0, !PT ;  /* 0x0000000307047812 */ /* 0x000fe400078ec0ff */
[----:B------:R-:W-:Y:S02]  /*11200*/  SEL R5, RZ, 0x7fff8, P5 ;  /* 0x0007fff8ff057807 */ /* 0x000fe40002800000 */
[----:B------:R-:W-:-:S04]  /*11210*/  SEL R6, RZ, 0x4, P6 ;  /* 0x00000004ff067807 */ /* 0x000fc80003000000 */
[----:B------:R-:W-:Y:S02]  /*11220*/  IADD3 R7, PT, PT, R4, R5, R6 ;  /* 0x0000000504077210 */ /* 0x000fe40007ffe006 */
[----:B------:R-:W1:Y:S08]  /*11230*/  LDC R4, c[0x0][0x3a0] ;  /* 0x0000e800ff047b82 */ /* 0x000e700000000800 */
[----:B------:R-:W2:Y:S01]  /*11240*/  LDC R5, c[0x0][0x3a0] ;  /* 0x0000e800ff057b82 */ /* 0x000ea20000000800 */
[----:B-1----:R-:W-:-:S02]  /*11250*/  VIADD R4, R4, 0xffffff41 ;  /* 0xffffff4104047836 */ /* 0x002fc40000000000 */
[----:B--2---:R-:W-:-:S03]  /*11260*/  VIADD R11, R5, 0xffffff40 ;  /* 0xffffff40050b7836 */ /* 0x004fc60000000000 */
[----:B------:R-:W-:Y:S02]  /*11270*/  ISETP.GE.U32.AND P3, PT, R4, 0x7fffff02, PT ;  /* 0x7fffff020400780c */ /* 0x000fe40003f66070 */
[----:B------:R-:W-:Y:S02]  /*11280*/  ISETP.GE.U32.AND P2, PT, R11, 0x7fffff01, PT ;  /* 0x7fffff010b00780c */ /* 0x000fe40003f46070 */
[----:B------:R-:W-:Y:S02]  /*11290*/  SEL R4, RZ, 0x1fffe, P3 ;  /* 0x0001fffeff047807 */ /* 0x000fe40001800000 */
[----:B------:R-:W-:-:S05]  /*112a0*/  SEL R5, RZ, 0x1, P2 ;  /* 0x00000001ff057807 */ /* 0x000fca0001000000 */
[----:B------:R-:W-:Y:S02]  /*112b0*/  IMAD.IADD R4, R5, 0x1, R4 ;  /* 0x0000000105047824 */ /* 0x000fe400078e0204 */
[----:B------:R-:W1:Y:S02]  /*112c0*/  LDC R5, c[0x0][0x3a0] ;  /* 0x0000e800ff057b82 */ /* 0x000e640000000800 */
[----:B-1----:R-:W-:-:S05]  /*112d0*/  VIADD R5, R5, 0xffffff42 ;  /* 0xffffff4205057836 */ /* 0x002fca0000000000 */
[----:B------:R-:W-:Y:S02]  /*112e0*/  ISETP.GE.U32.AND P3, PT, R5, 0x7fffff03, PT ;  /* 0x7fffff030500780c */ /* 0x000fe40003f66070 */
[----:B------:R-:W1:Y:S01]  /*112f0*/  LDC R5, c[0x0][0x3a0] ;  /* 0x0000e800ff057b82 */ /* 0x000e620000000800 */
[----:B------:R-:W-:-:S04]  /*11300*/  IADD3 R16, P4, PT, R248, UR30, RZ ;  /* 0x0000001ef8107c10 */ /* 0x000fc8000ff9e0ff */
[----:B------:R-:W-:Y:S02]  /*11310*/  IADD3.X R17, PT, PT, R249, UR13, RZ, P4, !PT ;  /* 0x0000000df9117c10 */ /* 0x000fe4000a7fe4ff */
[----:B------:R-:W-:Y:S02]  /*11320*/  LOP3.LUT R4, R4, 0x3, RZ, 0xc0, !PT ;  /* 0x0000000304047812 */ /* 0x000fe400078ec0ff */
[----:B------:R-:W-:Y:S01]  /*11330*/  SEL R6, RZ, 0x4, P3 ;  /* 0x00000004ff067807 */ /* 0x000fe20001800000 */
[----:B-1----:R-:W-:-:S05]  /*11340*/  VIADD R5, R5, 0xffffff43 ;  /* 0xffffff4305057836 */ /* 0x002fca0000000000 */
[----:B------:R-:W-:-:S04]  /*11350*/  ISETP.GE.U32.AND P4, PT, R5, 0x7fffff04, PT ;  /* 0x7fffff040500780c */ /* 0x000fc80003f86070 */
[----:B------:R-:W-:-:S04]  /*11360*/  SEL R5, RZ, 0x7fff8, P4 ;  /* 0x0007fff8ff057807 */ /* 0x000fc80002000000 */
[----:B------:R-:W-:Y:S02]  /*11370*/  IADD3 R6, PT, PT, R4, R5, R6 ;  /* 0x0000000504067210 */ /* 0x000fe40007ffe006 */
[----:B------:R-:W1:Y:S02]  /*11380*/  LDC R4, c[0x0][0x3a0] ;  /* 0x0000e800ff047b82 */ /* 0x000e640000000800 */
[----:B-1----:R-:W-:-:S05]  /*11390*/  VIADD R4, R4, 0xffffff5e ;  /* 0xffffff5e04047836 */ /* 0x002fca0000000000 */
[----:B------:R-:W-:Y:S02]  /*113a0*/  ISETP.GE.U32.AND P3, PT, R4, 0x7fffff1f, PT ;  /* 0x7fffff1f0400780c */ /* 0x000fe40003f66070 */
[----:B------:R-:W1:Y:S01]  /*113b0*/  LDC R4, c[0x0][0x3a0] ;  /* 0x0000e800ff047b82 */ /* 0x000e620000000800 */
[----:B------:R-:W-:Y:S02]  /*113c0*/  USEL UR4, URZ, 0x1, UP1 ;  /* 0x00000001ff047887 */ /* 0x000fe40008800000 */
[----:B------:R-:W-:-:S04]  /*113d0*/  USEL UR5, URZ, 0x1fffe, UP2 ;  /* 0x0001fffeff057887 */ /* 0x000fc80009000000 */
[----:B------:R-:W-:-:S04]  /*113e0*/  UIADD3 UR4, UPT, UPT, UR4, UR5, URZ ;  /* 0x0000000504047290 */ /* 0x000fc8000fffe0ff */
[----:B------:R-:W-:Y:S01]  /*113f0*/  ULOP3.LUT UR4, UR4, 0x3, URZ, 0xc0, !UPT ;  /* 0x0000000304047892 */ /* 0x000fe2000f8ec0ff */
[----:B------:R-:W-:Y:S02]  /*11400*/  SEL R5, RZ, 0x4, P3 ;  /* 0x00000004ff057807 */ /* 0x000fe40001800000 */
[----:B------:R-:W2:Y:S01]  /*11410*/  LDCU UR5, c[0x0][0x3a0] ;  /* 0x00007400ff0577ac */ /* 0x000ea20008000800 */
[----:B-1----:R-:W-:-:S05]  /*11420*/  VIADD R4, R4, 0xffffff5f ;  /* 0xffffff5f04047836 */ /* 0x002fca0000000000 */
[----:B------:R-:W-:-:S04]  /*11430*/  ISETP.GE.U32.AND P4, PT, R4, 0x7fffff20, PT ;  /* 0x7fffff200400780c */ /* 0x000fc80003f86070 */
[----:B------:R-:W-:-:S04]  /*11440*/  SEL R4, RZ, 0x7fff8, P4 ;  /* 0x0007fff8ff047807 */ /* 0x000fc80002000000 */
[----:B------:R-:W-:Y:S01]  /*11450*/  IADD3 R60, PT, PT, R4, UR4, R5 ;  /* 0x00000004043c7c10 */ /* 0x000fe2000fffe005 */
[----:B------:R-:W1:Y:S01]  /*11460*/  LDCU UR4, c[0x0][0x3a0] ;  /* 0x00007400ff0477ac */ /* 0x000e620008000800 */
[----:B------:R-:W-:Y:S02]  /*11470*/  UIADD3 UR21, UPT, UPT, UR21, -0xa5, URZ ;  /* 0xffffff5b15157890 */ /* 0x000fe4000fffe0ff */
[----:B------:R-:W-:Y:S02]  /*11480*/  UIADD3 UR20, UPT, UPT, UR20, -0xa8, URZ ;  /* 0xffffff5814147890 */ /* 0x000fe4000fffe0ff */
[----:B------:R-:W-:Y:S02]  /*11490*/  UIADD3 UR15, UPT, UPT, UR15, -0xab, URZ ;  /* 0xffffff550f0f7890 */ /* 0x000fe4000fffe0ff */
[----:B------:R-:W-:Y:S02]  /*114a0*/  UISETP.GE.U32.AND UP6, UPT, UR22, 0x7fffff1b, UPT ;  /* 0x7fffff1b1600788c */ /* 0x000fe4000bfc6070 */
[----:B------:R-:W-:-:S02]  /*114b0*/  UIADD3 UR19, UPT, UPT, UR19, -0xa7, URZ ;  /* 0xffffff5913137890 */ /* 0x000fc4000fffe0ff */
[----:B--2---:R-:W-:Y:S02]  /*114c0*/  UIADD3 UR5, UPT, UPT, UR5, -0xb0, URZ ;  /* 0xffffff5005057890 */ /* 0x004fe4000fffe0ff */
[----:B------:R-:W-:Y:S02]  /*114d0*/  UIADD3 UR16, UPT, UPT, UR16, -0xac, URZ ;  /* 0xffffff5410107890 */ /* 0x000fe4000fffe0ff */
[----:B------:R-:W-:Y:S02]  /*114e0*/  UISETP.GE.U32.AND UP1, UPT, UR21, 0x7fffff1c, UPT ;  /* 0x7fffff1c1500788c */ /* 0x000fe4000bf26070 */
[----:B-1----:R-:W-:Y:S02]  /*114f0*/  UIADD3 UR4, UPT, UPT, UR4, -0xaf, URZ ;  /* 0xffffff5104047890 */ /* 0x002fe4000fffe0ff */
[----:B------:R-:W-:Y:S02]  /*11500*/  UISETP.GE.U32.AND UP4, UPT, UR20, 0x7fffff19, UPT ;  /* 0x7fffff191400788c */ /* 0x000fe4000bf86070 */
[----:B------:R-:W-:-:S02]  /*11510*/  UISETP.GE.U32.AND UP3, UPT, UR15, 0x7fffff16, UPT ;  /* 0x7fffff160f00788c */ /* 0x000fc4000bf66070 */
[----:B------:R-:W-:Y:S02]  /*11520*/  UIADD3 UR18, UPT, UPT, UR18, -0xaa, URZ ;  /* 0xffffff5612127890 */ /* 0x000fe4000fffe0ff */
[----:B------:R-:W-:Y:S02]  /*11530*/  USEL UR15, URZ, 0x4, UP6 ;  /* 0x00000004ff0f7887 */ /* 0x000fe4000b000000 */
[----:B------:R-:W-:Y:S02]  /*11540*/  UISETP.GE.U32.AND UP5, UPT, UR19, 0x7fffff1a, UPT ;  /* 0x7fffff1a1300788c */ /* 0x000fe4000bfa6070 */
[----:B------:R-:W-:Y:S02]  /*11550*/  UISETP.GE.U32.AND UP6, UPT, UR5, 0x7fffff11, UPT ;  /* 0x7fffff110500788c */ /* 0x000fe4000bfc6070 */
[----:B------:R-:W-:Y:S02]  /*11560*/  UIADD3 UR17, UPT, UPT, UR17, -0xa9, URZ ;  /* 0xffffff5711117890 */ /* 0x000fe4000fffe0ff */
[----:B------:R-:W-:-:S02]  /*11570*/  UISETP.GE.U32.AND UP2, UPT, UR16, 0x7fffff15, UPT ;  /* 0x7fffff151000788c */ /* 0x000fc4000bf46070 */
[----:B------:R-:W-:Y:S02]  /*11580*/  USEL UR5, URZ, 0x7fff8, UP1 ;  /* 0x0007fff8ff057887 */ /* 0x000fe40008800000 */
[----:B------:R-:W-:Y:S02]  /*11590*/  USEL UR16, URZ, 0x1, UP4 ;  /* 0x00000001ff107887 */ /* 0x000fe4000a000000 */
[----:B------:R-:W-:Y:S02]  /*115a0*/  UISETP.GE.U32.AND UP1, UPT, UR4, 0x7fffff12, UPT ;  /* 0x7fffff120400788c */ /* 0x000fe4000bf26070 */
[----:B------:R-:W-:Y:S02]  /*115b0*/  UIADD3 UR9, UPT, UPT, UR9, -0xae, URZ ;  /* 0xffffff5209097890 */ /* 0x000fe4000fffe0ff */
[----:B------:R-:W-:Y:S02]  /*115c0*/  UISETP.GE.U32.AND UP4, UPT, UR18, 0x7fffff17, UPT ;  /* 0x7fffff171200788c */ /* 0x000fe4000bf86070 */
[----:B------:R-:W-:-:S02]  /*115d0*/  USEL UR18, URZ, 0x1fffe, UP5 ;  /* 0x0001fffeff127887 */ /* 0x000fc4000a800000 */
[----:B------:R-:W-:Y:S02]  /*115e0*/  UISETP.GE.U32.AND UP5, UPT, UR17, 0x7fffff18, UPT ;  /* 0x7fffff181100788c */ /* 0x000fe4000bfa6070 */
[----:B------:R-:W-:Y:S02]  /*115f0*/  UIADD3 UR7, UPT, UPT, UR7, -0xad, URZ ;  /* 0xffffff5307077890 */ /* 0x000fe4000fffe0ff */
[----:B------:R-:W-:Y:S02]  /*11600*/  USEL UR17, URZ, 0x1, UP2 ;  /* 0x00000001ff117887 */ /* 0x000fe40009000000 */
[----:B------:R-:W-:Y:S02]  /*11610*/  USEL UR21, URZ, 0x1, UP6 ;  /* 0x00000001ff157887 */ /* 0x000fe4000b000000 */
[----:B------:R-:W-:Y:S02]  /*11620*/  USEL UR22, URZ, 0x1fffe, UP1 ;  /* 0x0001fffeff167887 */ /* 0x000fe40008800000 */
[----:B------:R-:W-:-:S02]  /*11630*/  UISETP.GE.U32.AND UP2, UPT, UR9, 0x7fffff13, UPT ;  /* 0x7fffff130900788c */ /* 0x000fc4000bf46070 */
[----:B------:R-:W-:Y:S02]  /*11640*/  USEL UR9, URZ, 0x1fffe, UP3 ;  /* 0x0001fffeff097887 */ /* 0x000fe40009800000 */
[----:B------:R-:W-:Y:S02]  /*11650*/  UIADD3 UR16, UPT, UPT, UR16, UR18, URZ ;  /* 0x0000001210107290 */ /* 0x000fe4000fffe0ff */
[----:B------:R-:W-:Y:S02]  /*11660*/  UISETP.GE.U32.AND UP3, UPT, UR7, 0x7fffff14, UPT ;  /* 0x7fffff140700788c */ /* 0x000fe4000bf66070 */
[----:B------:R-:W-:Y:S02]  /*11670*/  UIADD3 UR21, UPT, UPT, UR21, UR22, URZ ;  /* 0x0000001615157290 */ /* 0x000fe4000fffe0ff */
[----:B------:R-:W-:Y:S01]  /*11680*/  UIADD3 UR9, UPT, UPT, UR17, UR9, URZ ;  /* 0x0000000911097290 */ /* 0x000fe2000fffe0ff */
[----:B------:R-:W-:Y:S01]  /*11690*/  LOP3.LUT R4, R6, 0xf, RZ, 0xc0, !PT ;  /* 0x0000000f06047812 */ /* 0x000fe200078ec0ff */
[----:B------:R-:W-:-:S02]  /*116a0*/  ULOP3.LUT UR16, UR16, 0x3, URZ, 0xc0, !UPT ;  /* 0x0000000310107892 */ /* 0x000fc4000f8ec0ff */
[----:B------:R-:W-:Y:S02]  /*116b0*/  USEL UR19, URZ, 0x4, UP2 ;  /* 0x00000004ff137887 */ /* 0x000fe40009000000 */
[----:B------:R-:W-:Y:S02]  /*116c0*/  USEL UR20, URZ, 0x7fff8, UP3 ;  /* 0x0007fff8ff147887 */ /* 0x000fe40009800000 */
[----:B------:R-:W-:Y:S02]  /*116d0*/  ULOP3.LUT UR21, UR21, 0x3, URZ, 0xc0, !UPT ;  /* 0x0000000315157892 */ /* 0x000fe4000f8ec0ff */
[----:B------:R-:W-:Y:S02]  /*116e0*/  USEL UR4, URZ, 0x4, UP4 ;  /* 0x00000004ff047887 */ /* 0x000fe4000a000000 */
[----:B------:R-:W-:Y:S02]  /*116f0*/  USEL UR7, URZ, 0x7fff8, UP5 ;  /* 0x0007fff8ff077887 */ /* 0x000fe4000a800000 */
[----:B------:R-:W-:-:S02]  /*11700*/  ULOP3.LUT UR9, UR9, 0x3, URZ, 0xc0, !UPT ;  /* 0x0000000309097892 */ /* 0x000fc4000f8ec0ff */
[----:B------:R-:W-:Y:S01]  /*11710*/  UIADD3 UR5, UPT, UPT, UR16, UR5, UR15 ;  /* 0x0000000510057290 */ /* 0x000fe2000fffe00f */
[----:B------:R-:W-:Y:S01]  /*11720*/  IMAD R5, R7, 0x10, R4 ;  /* 0x0000001007057824 */ /* 0x000fe200078e0204 */
[----:B------:R-:W-:Y:S01]  /*11730*/  UIADD3 UR19, UPT, UPT, UR21, UR20, UR19 ;  /* 0x0000001415137290 */ /* 0x000fe2000fffe013 */
[----:B------:R-:W-:Y:S01]  /*11740*/  IMAD.SHL.U32 R4, R8, 0x100, RZ ;  /* 0x0000010008047824 */ /* 0x000fe200078e00ff */
[----:B------:R-:W-:Y:S02]  /*11750*/  UIADD3 UR7, UPT, UPT, UR9, UR7, UR4 ;  /* 0x0000000709077290 */ /* 0x000fe4000fffe004 */
[----:B------:R-:W-:Y:S02]  /*11760*/  USHF.L.U32 UR4, UR5, 0x8, URZ ;  /* 0x0000000805047899 */ /* 0x000fe400080006ff */
[----:B------:R-:W-:Y:S01]  /*11770*/  ULOP3.LUT UR19, UR19, 0xf, URZ, 0xc0, !UPT ;  /* 0x0000000f13137892 */ /* 0x000fe2000f8ec0ff */
[----:B------:R-:W-:Y:S01]  /*11780*/  LOP3.LUT R4, R4, 0xf00, RZ, 0xe2, !PT ;  /* 0x00000f0004047812 */ /* 0x000fe200078ee2ff */
[----:B------:R-:W-:-:S02]  /*11790*/  ULOP3.LUT UR4, UR4, 0xf00, URZ, 0xe2, !UPT ;  /* 0x00000f0004047892 */ /* 0x000fc4000f8ee2ff */
[----:B------:R-:W-:Y:S02]  /*117a0*/  ULEA UR7, UR7, UR19, 0x4 ;  /* 0x0000001307077291 */ /* 0x000fe4000f8e20ff */
[----:B------:R-:W-:Y:S01]  /*117b0*/  IMAD R6, R9, 0x1000, R4 ;  /* 0x0000100009067824 */ /* 0x000fe200078e0204 */
[----:B------:R-:W-:Y:S01]  /*117c0*/  LOP3.LUT R4, R5, 0xff, RZ, 0xc0, !PT ;  /* 0x000000ff05047812 */ /* 0x000fe200078ec0ff */
[----:B------:R-:W-:Y:S01]  /*117d0*/  ULOP3.LUT UR7, UR7, 0xff, URZ, 0xc0, !UPT ;  /* 0x000000ff07077892 */ /* 0x000fe2000f8ec0ff */
[----:B------:R-:W-:-:S03]  /*117e0*/  LEA R60, R60, UR4, 0xc ;  /* 0x000000043c3c7c11 */ /* 0x000fc6000f8e60ff */
[----:B------:R-:W-:Y:S02]  /*117f0*/  IMAD.IADD R4, R6, 0x1, R4 ;  /* 0x0000000106047824 */ /* 0x000fe400078e0204 */
[----:B------:R-:W-:-:S05]  /*11800*/  VIADD R60, R60, UR7 ;  /* 0x000000073c3c7c36 */ /* 0x000fca0008000000 */
[----:B------:R-:W-:-:S04]  /*11810*/  PRMT R60, R4, 0x5410, R60 ;  /* 0x00005410043c7816 */ /* 0x000fc8000000003c */
[----:B------:R-:W-:-:S04]  /*11820*/  SHF.R.U64 R4, R60, 0x1f, RZ ;  /* 0x0000001f3c047819 */ /* 0x000fc800000012ff */
[----:B------:R-:W-:Y:S02]  /*11830*/  LOP3.LUT P3, RZ, R4, 0x1, RZ, 0xc0, !PT ;  /* 0x0000000104ff7812 */ /* 0x000fe4000786c0ff */
[----:B------:R-:W-:-:S04]  /*11840*/  SHF.R.U64 R4, R60, 0x1e, RZ ;  /* 0x0000001e3c047819 */ /* 0x000fc800000012ff */
[----:B------:R-:W-:Y:S02]  /*11850*/  LOP3.LUT P4, RZ, R4, 0x1, RZ, 0xc0, !PT ;  /* 0x0000000104ff7812 */ /* 0x000fe4000788c0ff */
[----:B---3--:R-:W-:Y:S02]  /*11860*/  IADD3 R14, P5, PT, R12, UR30, RZ ;  /* 0x0000001e0c0e7c10 */ /* 0x008fe4000ffbe0ff */
[----:B------:R-:W-:Y:S02]  /*11870*/  SHF.R.U64 R4, R60, 0x1d, RZ ;  /* 0x0000001d3c047819 */ /* 0x000fe400000012ff */
[----:B------:R-:W-:Y:S01]  /*11880*/  IADD3.X R15, PT, PT, R13, UR13, RZ, P5, !PT ;  /* 0x0000000d0d0f7c10 */ /* 0x000fe2000affe4ff */
[----:B------:R-:W-:Y:S01]  /*11890*/  LDGSTS.E [R252+0x30080], desc[UR28][R16.64], P3 ;  /* 0x3008000010fc7fae */ /* 0x000fe200099a101c */
[----:B------:R-:W-:Y:S02]  /*118a0*/  LOP3.LUT P3, RZ, R4, 0x1, RZ, 0xc0, !PT ;  /* 0x0000000104ff7812 */ /* 0x000fe4000786c0ff */
[----:B------:R-:W-:-:S02]  /*118b0*/  SHF.R.U64 R4, R60, 0x1c, RZ ;  /* 0x0000001c3c047819 */ /* 0x000fc400000012ff */
[----:B------:R-:W-:Y:S01]  /*118c0*/  IADD3 R10, P6, PT, R196, UR30, RZ ;  /* 0x0000001ec40a7c10 */ /* 0x000fe2000ffde0ff */
[----:B------:R-:W-:Y:S01]  /*118d0*/  LDGSTS.E [R252+0x30084], desc[UR28][R14.64], P4 ;  /* 0x300840000efc7fae */ /* 0x000fe2000a1a101c */
[----:B-----5:R-:W-:Y:S02]  /*118e0*/  IADD3 R12, P4, PT, R64, UR30, RZ ;  /* 0x0000001e400c7c10 */ /* 0x020fe4000ff9e0ff */
[----:B------:R-:W-:Y:S02]  /*118f0*/  LOP3.LUT P5, RZ, R4, 0x1, RZ, 0xc0, !PT ;  /* 0x0000000104ff7812 */ /* 0x000fe400078ac0ff */
[----:B------:R-:W-:Y:S02]  /*11900*/  SHF.R.U64 R4, R60, 0x1b, RZ ;  /* 0x0000001b3c047819 */ /* 0x000fe400000012ff */
[----:B------:R-:W-:Y:S02]  /*11910*/  IADD3.X R11, PT, PT, R197, UR13, RZ, P6, !PT ;  /* 0x0000000dc50b7c10 */ /* 0x000fe4000b7fe4ff */
[----:B------:R-:W-:-:S02]  /*11920*/  IADD3.X R13, PT, PT, R65, UR13, RZ, P4, !PT ;  /* 0x0000000d410d7c10 */ /* 0x000fc4000a7fe4ff */
[----:B------:R-:W-:Y:S01]  /*11930*/  IADD3 R8, P6, PT, R192, UR30, RZ ;  /* 0x0000001ec0087c10 */ /* 0x000fe2000ffde0ff */
[----:B------:R-:W2:Y:S01]  /*11940*/  LDL.LU.64 R64, [R1+0x498] ;  /* 0x0004980001407983 */ /* 0x000ea20000300a00 */
[----:B------:R-:W-:Y:S02]  /*11950*/  LOP3.LUT P4, RZ, R4, 0x1, RZ, 0xc0, !PT ;  /* 0x0000000104ff7812 */ /* 0x000fe4000788c0ff */
[----:B------:R-:W-:Y:S01]  /*11960*/  IADD3.X R9, PT, PT, R193, UR13, RZ, P6, !PT ;  /* 0x0000000dc1097c10 */ /* 0x000fe2000b7fe4ff */
[----:B------:R-:W-:Y:S04]  /*11970*/  LDGSTS.E [R252+0x30088], desc[UR28][R12.64], P3 ;  /* 0x300880000cfc7fae */ /* 0x000fe800099a101c */
[----:B------:R-:W3:Y:S04]  /*11980*/  LDL.LU.64 R192, [R1+0x490] ;  /* 0x0004900001c07983 */ /* 0x000ee80000300a00 */
[----:B------:R-:W4:Y:S04]  /*11990*/  LDL.LU.64 R196, [R1+0x488] ;  /* 0x0004880001c47983 */ /* 0x000f280000300a00 */
[----:B------:R-:W-:Y:S04]  /*119a0*/  LDGSTS.E [R252+0x3008c], desc[UR28][R10.64], P5 ;  /* 0x3008c0000afc7fae */ /* 0x000fe8000a9a101c */
[----:B------:R-:W-:Y:S01]  /*119b0*/  LDGSTS.E [R252+0x30090], desc[UR28][R8.64], P4 ;  /* 0x3009000008fc7fae */ /* 0x000fe2000a1a101c */
[----:B------:R-:W-:-:S04]  /*119c0*/  IADD3 R6, P4, PT, R200, UR30, RZ ;  /* 0x0000001ec8067c10 */ /* 0x000fc8000ff9e0ff */
[----:B------:R-:W-:Y:S02]  /*119d0*/  IADD3.X R7, PT, PT, R201, UR13, RZ, P4, !PT ;  /* 0x0000000dc9077c10 */ /* 0x000fe4000a7fe4ff */
[----:B------:R-:W5:Y:S04]  /*119e0*/  LDL.LU.64 R200, [R1+0x480] ;  /* 0x0004800001c87983 */ /* 0x000f680000300a00 */
[----:B------:R-:W5:Y:S04]  /*119f0*/  LDL.LU.64 R206, [R1+0x478] ;  /* 0x0004780001ce7983 */ /* 0x000f680000300a00 */
[----:B------:R-:W5:Y:S04]  /*11a00*/  LDL.LU.64 R210, [R1+0x470] ;  /* 0x0004700001d27983 */ /* 0x000f680000300a00 */
[----:B------:R-:W5:Y:S04]  /*11a10*/  LDL.LU.64 R214, [R1+0x468] ;  /* 0x0004680001d67983 */ /* 0x000f680000300a00 */
[----:B------:R-:W5:Y:S04]  /*11a20*/  LDL.LU.64 R218, [R1+0x460] ;  /* 0x0004600001da7983 */ /* 0x000f680000300a00 */
[----:B------:R-:W5:Y:S04]  /*11a30*/  LDL.LU.64 R140, [R1+0x430] ;  /* 0x00043000018c7983 */ /* 0x000f680000300a00 */
[----:B------:R-:W5:Y:S04]  /*11a40*/  LDL.LU.64 R164, [R1+0x428] ;  /* 0x0004280001a47983 */ /* 0x000f680000300a00 */
[----:B------:R-:W5:Y:S04]  /*11a50*/  LDL.LU.64 R148, [R1+0x420] ;  /* 0x0004200001947983 */ /* 0x000f680000300a00 */
[----:B------:R-:W5:Y:S01]  /*11a60*/  LDL.LU.64 R156, [R1+0x418] ;  /* 0x00041800019c7983 */ /* 0x000f620000300a00 */
[----:B------:R-:W-:-:S02]  /*11a70*/  SHF.R.U64 R4, R60, 0x1a, RZ ;  /* 0x0000001a3c047819 */ /* 0x000fc400000012ff */
[----:B------:R-:W-:Y:S01]  /*11a80*/  SHF.R.U64 R61, R60, 0x16, RZ ;  /* 0x000000163c3d7819 */ /* 0x000fe200000012ff */
[----:B------:R-:W5:Y:S01]  /*11a90*/  LDL.LU.64 R116, [R1+0x410] ;  /* 0x0004100001747983 */ /* 0x000f620000300a00 */
[----:B------:R-:W-:Y:S02]  /*11aa0*/  LOP3.LUT P3, RZ, R4, 0x1, RZ, 0xc0, !PT ;  /* 0x0000000104ff7812 */ /* 0x000fe4000786c0ff */
[----:B------:R-:W-:Y:S01]  /*11ab0*/  SHF.R.U64 R4, R60, 0x19, RZ ;  /* 0x000000193c047819 */ /* 0x000fe200000012ff */
[----:B------:R-:W5:Y:S03]  /*11ac0*/  LDL.LU.64 R124, [R1+0x408] ;  /* 0x00040800017c7983 */ /* 0x000f660000300a00 */
[----:B------:R-:W-:Y:S01]  /*11ad0*/  LOP3.LUT P5, RZ, R4, 0x1, RZ, 0xc0, !PT ;  /* 0x0000000104ff7812 */ /* 0x000fe200078ac0ff */
[----:B------:R-:W5:Y:S01]  /*11ae0*/  LDL.LU.64 R132, [R1+0x400] ;  /* 0x0004000001847983 */ /* 0x000f620000300a00 */
[----:B------:R-:W-:-:S04]  /*11af0*/  SHF.R.U64 R4, R60, 0x18, RZ ;  /* 0x000000183c047819 */ /* 0x000fc800000012ff */
[----:B------:R-:W-:Y:S01]  /*11b00*/  LOP3.LUT P4, RZ, R4, 0x1, RZ, 0xc0, !PT ;  /* 0x0000000104ff7812 */ /* 0x000fe2000788c0ff */
[----:B------:R-:W-:Y:S01]  /*11b10*/  LDGSTS.E [R252+0x30094], desc[UR28][R6.64], P3 ;  /* 0x3009400006fc7fae */ /* 0x000fe200099a101c */
[----:B------:R-:W-:-:S04]  /*11b20*/  IADD3 R4, P6, PT, R52, UR30, RZ ;  /* 0x0000001e34047c10 */ /* 0x000fc8000ffde0ff */
[----:B------:R-:W-:Y:S02]  /*11b30*/  IADD3.X R5, PT, PT, R53, UR13, RZ, P6, !PT ;  /* 0x0000000d35057c10 */ /* 0x000fe4000b7fe4ff */
[----:B------:R-:W-:Y:S02]  /*11b40*/  IADD3 R52, P6, PT, R56, UR30, RZ ;  /* 0x0000001e38347c10 */ /* 0x000fe4000ffde0ff */
[----:B------:R-:W-:Y:S01]  /*11b50*/  SHF.R.U64 R56, R60, 0x17, RZ ;  /* 0x000000173c387819 */ /* 0x000fe200000012ff */
[----:B------:R-:W-:Y:S01]  /*11b60*/  LDGSTS.E [R252+0x30098], desc[UR28][R4.64], P5 ;  /* 0x3009800004fc7fae */ /* 0x000fe2000a9a101c */
[----:B------:R-:W-:Y:S02]  /*11b70*/  IADD3.X R53, PT, PT, R57, UR13, RZ, P6, !PT ;  /* 0x0000000d39357c10 */ /* 0x000fe4000b7fe4ff */
[----:B------:R-:W-:Y:S02]  /*11b80*/  LOP3.LUT P3, RZ, R56, 0x1, RZ, 0xc0, !PT ;  /* 0x0000000138ff7812 */ /* 0x000fe4000786c0ff */
[----:B------:R-:W-:Y:S01]  /*11b90*/  LOP3.LUT P5, RZ, R61, 0x1, RZ, 0xc0, !PT ;  /* 0x000000013dff7812 */ /* 0x000fe200078ac0ff */
[----:B------:R-:W-:Y:S01]  /*11ba0*/  LDGSTS.E [R252+0x3009c], desc[UR28][R52.64], P4 ;  /* 0x3009c00034fc7fae */ /* 0x000fe2000a1a101c */
[----:B------:R-:W-:-:S02]  /*11bb0*/  SHF.R.U64 R61, R60, 0x15, RZ ;  /* 0x000000153c3d7819 */ /* 0x000fc400000012ff */
[----:B--2---:R-:W-:-:S04]  /*11bc0*/  IADD3 R56, P4, PT, R64, UR30, RZ ;  /* 0x0000001e40387c10 */ /* 0x004fc8000ff9e0ff */
[----:B------:R-:W-:Y:S02]  /*11bd0*/  IADD3.X R57, PT, PT, R65, UR13, RZ, P4, !PT ;  /* 0x0000000d41397c10 */ /* 0x000fe4000a7fe4ff */
[----:B------:R-:W-:Y:S02]  /*11be0*/  LOP3.LUT P4, RZ, R61, 0x1, RZ, 0xc0, !PT ;  /* 0x000000013dff7812 */ /* 0x000fe4000788c0ff */
[----:B---3--:R-:W-:Y:S01]  /*11bf0*/  IADD3 R64, P6, PT, R192, UR30, RZ ;  /* 0x0000001ec0407c10 */ /* 0x008fe2000ffde0ff */
[----:B------:R-:W-:Y:S01]  /*11c00*/  LDGSTS.E [R252+0x300a0], desc[UR28][R56.64], P3 ;  /* 0x300a000038fc7fae */ /* 0x000fe200099a101c */
[----:B------:R-:W-:Y:S02]  /*11c10*/  SHF.R.U64 R61, R60, 0x14, RZ ;  /* 0x000000143c3d7819 */ /* 0x000fe400000012ff */
[----:B------:R-:W-:Y:S02]  /*11c20*/  IADD3.X R65, PT, PT, R193, UR13, RZ, P6, !PT ;  /* 0x0000000dc1417c10 */ /* 0x000fe4000b7fe4ff */
[----:B----4-:R-:W-:-:S02]  /*11c30*/  IADD3 R192, P6, PT, R196, UR30, RZ ;  /* 0x0000001ec4c07c10 */ /* 0x010fc4000ffde0ff */
[----:B------:R-:W-:Y:S01]  /*11c40*/  LOP3.LUT P3, RZ, R61, 0x1, RZ, 0xc0, !PT ;  /* 0x000000013dff7812 */ /* 0x000fe2000786c0ff */
[----:B------:R-:W-:Y:S01]  /*11c50*/  LDGSTS.E [R252+0x300a4], desc[UR28][R64.64], P5 ;  /* 0x300a400040fc7fae */ /* 0x000fe2000a9a101c */
[----:B------:R-:W-:Y:S02]  /*11c60*/  IADD3.X R193, PT, PT, R197, UR13, RZ, P6, !PT ;  /* 0x0000000dc5c17c10 */ /* 0x000fe4000b7fe4ff */
[----:B------:R-:W-:-:S03]  /*11c70*/  SHF.R.U64 R61, R60, 0x13, RZ ;  /* 0x000000133c3d7819 */ /* 0x000fc600000012ff */
[----:B------:R-:W-:Y:S01]  /*11c80*/  LDGSTS.E [R252+0x300a8], desc[UR28][R192.64], P4 ;  /* 0x300a8000c0fc7fae */ /* 0x000fe2000a1a101c */
[----:B------:R-:W-:Y:S02]  /*11c90*/  LOP3.LUT P5, RZ, R61, 0x1, RZ, 0xc0, !PT ;  /* 0x000000013dff7812 */ /* 0x000fe400078ac0ff */
[----:B------:R-:W-:Y:S02]  /*11ca0*/  SHF.R.U64 R61, R60, 0x12, RZ ;  /* 0x000000123c3d7819 */ /* 0x000fe400000012ff */
[----:B-----5:R-:W-:Y:S02]  /*11cb0*/  IADD3 R196, P4, PT, R200, UR30, RZ ;  /* 0x0000001ec8c47c10 */ /* 0x020fe4000ff9e0ff */
[----:B------:R-:W-:Y:S02]  /*11cc0*/  IADD3 R200, P6, PT, R206, UR30, RZ ;  /* 0x0000001ecec87c10 */ /* 0x000fe4000ffde0ff */
[----:B------:R-:W-:Y:S02]  /*11cd0*/  IADD3.X R197, PT, PT, R201, UR13, RZ, P4, !PT ;  /* 0x0000000dc9c57c10 */ /* 0x000fe4000a7fe4ff */
[----:B------:R-:W-:-:S02]  /*11ce0*/  LOP3.LUT P4, RZ, R61, 0x1, RZ, 0xc0, !PT ;  /* 0x000000013dff7812 */ /* 0x000fc4000788c0ff */
[----:B------:R-:W-:Y:S01]  /*11cf0*/  IADD3.X R201, PT, PT, R207, UR13, RZ, P6, !PT ;  /* 0x0000000dcfc97c10 */ /* 0x000fe2000b7fe4ff */
[----:B------:R-:W-:Y:S01]  /*11d00*/  LDGSTS.E [R252+0x300ac], desc[UR28][R196.64], P3 ;  /* 0x300ac000c4fc7fae */ /* 0x000fe200099a101c */
[----:B------:R-:W-:Y:S02]  /*11d10*/  IADD3 R206, P6, PT, R210, UR30, RZ ;  /* 0x0000001ed2ce7c10 */ /* 0x000fe4000ffde0ff */
[C---:B------:R-:W-:Y:S01]  /*11d20*/  SHF.R.U64 R61, R60.reuse, 0x11, RZ ;  /* 0x000000113c3d7819 */ /* 0x040fe200000012ff */
[----:B------:R-:W-:Y:S01]  /*11d30*/  LDGSTS.E [R252+0x300b0], desc[UR28][R200.64], P5 ;  /* 0x300b0000c8fc7fae */ /* 0x000fe2000a9a101c */
[----:B------:R-:W-:Y:S02]  /*11d40*/  IADD3.X R207, PT, PT, R211, UR13, RZ, P6, !PT ;  /* 0x0000000dd3cf7c10 */ /* 0x000fe4000b7fe4ff */
[----:B------:R-:W-:Y:S02]  /*11d50*/  LOP3.LUT P3, RZ, R61, 0x1, RZ, 0xc0, !PT ;  /* 0x000000013dff7812 */ /* 0x000fe4000786c0ff */
[----:B------:R-:W-:Y:S01]  /*11d60*/  SHF.R.U64 R61, R60, 0x10, RZ ;  /* 0x000000103c3d7819 */ /* 0x000fe200000012ff */
[----:B------:R-:W-:Y:S01]  /*11d70*/  LDGSTS.E [R252+0x300b4], desc[UR28][R206.64], P4 ;  /* 0x300b4000cefc7fae */ /* 0x000fe2000a1a101c */
[----:B------:R-:W-:-:S02]  /*11d80*/  IADD3 R210, P4, PT, R214, UR30, RZ ;  /* 0x0000001ed6d27c10 */ /* 0x000fc4000ff9e0ff */
[----:B------:R-:W-:Y:S02]  /*11d90*/  LOP3.LUT P5, RZ, R61, 0x1, RZ, 0xc0, !PT ;  /* 0x000000013dff7812 */ /* 0x000fe400078ac0ff */
[----:B------:R-:W-:Y:S02]  /*11da0*/  SHF.R.U64 R61, R60, 0xf, RZ ;  /* 0x0000000f3c3d7819 */ /* 0x000fe400000012ff */
[----:B------:R-:W-:Y:S02]  /*11db0*/  IADD3.X R211, PT, PT, R215, UR13, RZ, P4, !PT ;  /* 0x0000000dd7d37c10 */ /* 0x000fe4000a7fe4ff */
[----:B------:R-:W-:Y:S02]  /*11dc0*/  IADD3 R214, P6, PT, R218, UR30, RZ ;  /* 0x0000001edad67c10 */ /* 0x000fe4000ffde0ff */
[----:B------:R-:W-:Y:S01]  /*11dd0*/  LOP3.LUT P4, RZ, R61, 0x1, RZ, 0xc0, !PT ;  /* 0x000000013dff7812 */ /* 0x000fe2000788c0ff */
[----:B------:R-:W-:Y:S01]  /*11de0*/  LDGSTS.E [R252+0x300b8], desc[UR28][R210.64], P3 ;  /* 0x300b8000d2fc7fae */ /* 0x000fe200099a101c */
[----:B------:R-:W-:-:S02]  /*11df0*/  IADD3.X R215, PT, PT, R219, UR13, RZ, P6, !PT ;  /* 0x0000000ddbd77c10 */ /* 0x000fc4000b7fe4ff */
        /* <DEDUP_REMOVED lines=25> */
[----:B------:R-:W-:Y:S02]  /*11f90*/  IADD3 R246, P6, PT, R140, UR30, RZ ;  /* 0x0000001e8cf67c10 */ /* 0x000fe4000ffde0ff */
[----:B------:R-:W-:Y:S02]  /*11fa0*/  IADD3.X R245, PT, PT, R247, UR13, RZ, P4, !PT ;  /* 0x0000000df7f57c10 */ /* 0x000fe4000a7fe4ff */
[----:B------:R-:W-:Y:S02]  /*11fb0*/  LOP3.LUT P4, RZ, R61, 0x1, RZ, 0xc0, !PT ;  /* 0x000000013dff7812 */ /* 0x000fe4000788c0ff */
[----:B------:R-:W-:Y:S01]  /*11fc0*/  IADD3.X R247, PT, PT, R141, UR13, RZ, P6, !PT ;  /* 0x0000000d8df77c10 */ /* 0x000fe2000b7fe4ff */
[----:B------:R-:W-:Y:S01]  /*11fd0*/  LDGSTS.E [R252+0x300d0], desc[UR28][R244.64], P3 ;  /* 0x300d0000f4fc7fae */ /* 0x000fe200099a101c */
[----:B------:R-:W-:-:S03]  /*11fe0*/  IADD3 R248, P6, PT, R164, UR30, RZ ;  /* 0x0000001ea4f87c10 */ /* 0x000fc6000ffde0ff */
[----:B------:R-:W-:Y:S01]  /*11ff0*/  LDGSTS.E [R252+0x300d4], desc[UR28][R246.64], P5 ;  /* 0x300d4000f6fc7fae */ /* 0x000fe2000a9a101c */
[----:B------:R-:W-:-:S03]  /*12000*/  IADD3.X R249, PT, PT, R165, UR13, RZ, P6, !PT ;  /* 0x0000000da5f97c10 */ /* 0x000fc6000b7fe4ff */
[----:B------:R-:W2:Y:S04]  /*12010*/  LDL.LU.64 R164, [R1+0x3f8] ;  /* 0x0003f80001a47983 */ /* 0x000ea80000300a00 */
[----:B------:R-:W-:Y:S01]  /*12020*/  LDGSTS.E [R252+0x300d8], desc[UR28][R248.64], P4 ;  /* 0x300d8000f8fc7fae */ /* 0x000fe2000a1a101c */
[----:B------:R-:W-:-:S03]  /*12030*/  IADD3 R250, P4, PT, R148, UR30, RZ ;  /* 0x0000001e94fa7c10 */ /* 0x000fc6000ff9e0ff */
[----:B------:R-:W3:Y:S01]  /*12040*/  LDL.LU.64 R140, [R1+0x3f0] ;  /* 0x0003f000018c7983 */ /* 0x000ee20000300a00 */
[----:B------:R-:W-:Y:S02]  /*12050*/  IADD3.X R251, PT, PT, R149, UR13, RZ, P4, !PT ;  /* 0x0000000d95fb7c10 */ /* 0x000fe4000a7fe4ff */
[----:B------:R-:W-:Y:S01]  /*12060*/  IADD3 R84, P6, PT, R156, UR30, RZ ;  /* 0x0000001e9c547c10 */ /* 0x000fe2000ffde0ff */
[----:B------:R-:W4:Y:S03]  /*12070*/  LDL.LU.64 R148, [R1+0x3e8] ;  /* 0x0003e80001947983 */ /* 0x000f260000300a00 */
[----:B------:R-:W-:Y:S02]  /*12080*/  IADD3.X R85, PT, PT, R157, UR13, RZ, P6, !PT ;  /* 0x0000000d9d557c10 */ /* 0x000fe4000b7fe4ff */
[----:B------:R-:W5:Y:S01]  /*12090*/  LDL.LU.64 R156, [R1+0x2e0] ;  /* 0x0002e000019c7983 */ /* 0x000f620000300a00 */
[----:B------:R-:W-:-:S04]  /*120a0*/  SHF.R.U64 R61, R60, 0x8, RZ ;  /* 0x000000083c3d7819 */ /* 0x000fc800000012ff */
[----:B------:R-:W-:Y:S02]  /*120b0*/  LOP3.LUT P3, RZ, R61, 0x1, RZ, 0xc0, !PT ;  /* 0x000000013dff7812 */ /* 0x000fe4000786c0ff */
[----:B------:R-:W-:-:S04]  /*120c0*/  SHF.R.U64 R61, R60, 0x7, RZ ;  /* 0x000000073c3d7819 */ /* 0x000fc800000012ff */
[----:B------:R-:W-:Y:S02]  /*120d0*/  LOP3.LUT P5, RZ, R61, 0x1, RZ, 0xc0, !PT ;  /* 0x000000013dff7812 */ /* 0x000fe400078ac0ff */
[----:B------:R-:W-:-:S04]  /*120e0*/  SHF.R.U64 R61, R60, 0x6, RZ ;  /* 0x000000063c3d7819 */ /* 0x000fc800000012ff */
[----:B------:R-:W-:Y:S01]  /*120f0*/  LOP3.LUT P4, RZ, R61, 0x1, RZ, 0xc0, !PT ;  /* 0x000000013dff7812 */ /* 0x000fe2000788c0ff */
[----:B------:R-:W-:Y:S01]  /*12100*/  LDGSTS.E [R252+0x300dc], desc[UR28][R250.64], P3 ;  /* 0x300dc000fafc7fae */ /* 0x000fe200099a101c */
[----:B------:R-:W-:Y:S02]  /*12110*/  IADD3 R76, P6, PT, R116, UR30, RZ ;  /* 0x0000001e744c7c10 */ /* 0x000fe4000ffde0ff */
[C---:B------:R-:W-:Y:S02]  /*12120*/  SHF.R.U64 R61, R60.reuse, 0x5, RZ ;  /* 0x000000053c3d7819 */ /* 0x040fe400000012ff */
[----:B------:R-:W-:Y:S01]  /*12130*/  IADD3.X R77, PT, PT, R117, UR13, RZ, P6, !PT ;  /* 0x0000000d754d7c10 */ /* 0x000fe2000b7fe4ff */
[----:B------:R1:W-:Y:S01]  /*12140*/  LDGSTS.E [R252+0x300e0], desc[UR28][R84.64], P5 ;  /* 0x300e000054fc7fae */ /* 0x0003e2000a9a101c */
[----:B------:R-:W-:Y:S02]  /*12150*/  LOP3.LUT P3, RZ, R61, 0x1, RZ, 0xc0, !PT ;  /* 0x000000013dff7812 */ /* 0x000fe4000786c0ff */
[----:B------:R-:W-:-:S03]  /*12160*/  SHF.R.U64 R61, R60, 0x4, RZ ;  /* 0x000000043c3d7819 */ /* 0x000fc600000012ff */
[----:B------:R2:W-:Y:S01]  /*12170*/  LDGSTS.E [R252+0x300e4], desc[UR28][R76.64], P4 ;  /* 0x300e40004cfc7fae */ /* 0x0005e2000a1a101c */
[----:B------:R-:W-:Y:S02]  /*12180*/  IADD3 R92, P4, PT, R124, UR30, RZ ;  /* 0x0000001e7c5c7c10 */ /* 0x000fe4000ff9e0ff */
[----:B------:R-:W-:Y:S01]  /*12190*/  LOP3.LUT P5, RZ, R61, 0x1, RZ, 0xc0, !PT ;  /* 0x000000013dff7812 */ /* 0x000fe200078ac0ff */
[----:B------:R1:W-:Y:S01]  /*121a0*/  STL.64 [R1+0x18], R84 ;  /* 0x0000185401007387 */ /* 0x0003e20000100a00 */
[----:B------:R-:W-:Y:S02]  /*121b0*/  SHF.R.U64 R61, R60, 0x3, RZ ;  /* 0x000000033c3d7819 */ /* 0x000fe400000012ff */
[----:B------:R-:W-:Y:S02]  /*121c0*/  IADD3.X R93, PT, PT, R125, UR13, RZ, P4, !PT ;  /* 0x0000000d7d5d7c10 */ /* 0x000fe4000a7fe4ff */
[----:B------:R-:W-:Y:S01]  /*121d0*/  LOP3.LUT P4, RZ, R61, 0x1, RZ, 0xc0, !PT ;  /* 0x000000013dff7812 */ /* 0x000fe2000788c0ff */
[----:B------:R2:W-:Y:S01]  /*121e0*/  STL.64 [R1+0x20], R76 ;  /* 0x0000204c01007387 */ /* 0x0005e20000100a00 */
[----:B-1----:R-:W-:-:S03]  /*121f0*/  IADD3 R84, P6, PT, R132, UR30, RZ ;  /* 0x0000001e84547c10 */ /* 0x002fc6000ffde0ff */
[----:B------:R-:W-:Y:S01]  /*12200*/  LDGSTS.E [R252+0x300e8], desc[UR28][R92.64], P3 ;  /* 0x300e80005cfc7fae */ /* 0x000fe200099a101c */
[----:B------:R-:W-:-:S03]  /*12210*/  IADD3.X R85, PT, PT, R133, UR13, RZ, P6, !PT ;  /* 0x0000000d85557c10 */ /* 0x000fc6000b7fe4ff */
[----:B------:R-:W-:Y:S01]  /*12220*/  STL.64 [R1+0x28], R92 ;  /* 0x0000285c01007387 */ /* 0x000fe20000100a00 */
[C---:B------:R-:W-:Y:S01]  /*12230*/  SHF.R.U64 R61, R60.reuse, 0x2, RZ ;  /* 0x000000023c3d7819 */ /* 0x040fe200000012ff */
[----:B------:R-:W1:Y:S02]  /*12240*/  LDC R133, c[0x0][0x3a0] ;  /* 0x0000e800ff857b82 */ /* 0x000e640000000800 */
[----:B------:R3:W-:Y:S04]  /*12250*/  STL.64 [R1+0x40], R84 ;  /* 0x0000405401007387 */ /* 0x0007e80000100a00 */
[----:B------:R3:W-:Y:S04]  /*12260*/  LDGSTS.E [R252+0x300ec], desc[UR28][R84.64], P5 ;  /* 0x300ec00054fc7fae */ /* 0x0007e8000a9a101c */
[----:B------:R-:W5:Y:S01]  /*12270*/  LDL.LU.64 R124, [R1+0x2d8] ;  /* 0x0002d800017c7983 */ /* 0x000f620000300a00 */
[----:B------:R-:W-:-:S04]  /*12280*/  SHF.R.U64 R60, R60, 0x1, RZ ;  /* 0x000000013c3c7819 */ /* 0x000fc800000012ff */
[----:B------:R-:W-:Y:S02]  /*12290*/  LOP3.LUT P3, RZ, R60, 0x1, RZ, 0xc0, !PT ;  /* 0x000000013cff7812 */ /* 0x000fe4000786c0ff */
[----:B--2---:R-:W-:-:S04]  /*122a0*/  IADD3 R76, P6, PT, R164, UR30, RZ ;  /* 0x0000001ea44c7c10 */ /* 0x004fc8000ffde0ff */
[----:B------:R-:W-:Y:S02]  /*122b0*/  IADD3.X R77, PT, PT, R165, UR13, RZ, P6, !PT ;  /* 0x0000000da54d7c10 */ /* 0x000fe4000b7fe4ff */
[----:B---3--:R-:W-:-:S03]  /*122c0*/  IADD3 R84, P5, PT, R140, UR30, RZ ;  /* 0x0000001e8c547c10 */ /* 0x008fc6000ffbe0ff */
[----:B------:R4:W-:Y:S01]  /*122d0*/  STL.64 [R1+0x50], R76 ;  /* 0x0000504c01007387 */ /* 0x0009e20000100a00 */
[----:B------:R-:W-:-:S03]  /*122e0*/  IADD3.X R85, PT, PT, R141, UR13, RZ, P5, !PT ;  /* 0x0000000d8d557c10 */ /* 0x000fc6000affe4ff */
[----:B------:R4:W-:Y:S04]  /*122f0*/  LDGSTS.E [R252+0x300f0], desc[UR28][R76.64], P4 ;  /* 0x300f00004cfc7fae */ /* 0x0009e8000a1a101c */
[----:B------:R-:W2:Y:S01]  /*12300*/  LDL.LU.64 R164, [R1+0x2d0] ;  /* 0x0002d00001a47983 */ /* 0x000ea20000300a00 */
[----:B----4-:R-:W-:-:S04]  /*12310*/  IADD3 R76, P5, PT, R148, UR30, RZ ;  /* 0x0000001e944c7c10 */ /* 0x010fc8000ffbe0ff */
[----:B------:R-:W-:Y:S02]  /*12320*/  IADD3.X R77, PT, PT, R149, UR13, RZ, P5, !PT ;  /* 0x0000000d954d7c10 */ /* 0x000fe4000affe4ff */
[----:B-----5:R-:W-:Y:S01]  /*12330*/  IADD3 R60, P5, PT, R156, UR30, RZ ;  /* 0x0000001e9c3c7c10 */ /* 0x020fe2000ffbe0ff */
[----:B------:R-:W-:Y:S01]  /*12340*/  STL.64 [R1+0x58], R84 ;  /* 0x0000585401007387 */ /* 0x000fe20000100a00 */
[----:B------:R-:W-:Y:S02]  /*12350*/  LOP3.LUT P4, RZ, R61, 0x1, RZ, 0xc0, !PT ;  /* 0x000000013dff7812 */ /* 0x000fe4000788c0ff */
[----:B------:R-:W-:Y:S02]  /*12360*/  IADD3.X R61, PT, PT, R157, UR13, RZ, P5, !PT ;  /* 0x0000000d9d3d7c10 */ /* 0x000fe4000affe4ff */
[----:B------:R-:W3:Y:S04]  /*12370*/  LDL.LU.64 R156, [R1+0x2c8] ;  /* 0x0002c800019c7983 */ /* 0x000ee80000300a00 */
[----:B------:R-:W-:Y:S04]  /*12380*/  STL.64 [R1+0x60], R76 ;  /* 0x0000604c01007387 */ /* 0x000fe80000100a00 */
[----:B------:R4:W-:Y:S04]  /*12390*/  STL.64 [R1+0x68], R60 ;  /* 0x0000683c01007387 */ /* 0x0009e80000100a00 */
[----:B------:R-:W5:Y:S04]  /*123a0*/  LDL.LU.64 R140, [R1+0x2b8] ;  /* 0x0002b800018c7983 */ /* 0x000f680000300a00 */
[----:B------:R-:W5:Y:S01]  /*123b0*/  LDL.LU.64 R190, [R1+0x2b0] ;  /* 0x0002b00001be7983 */ /* 0x000f620000300a00 */
[----:B------:R-:W4:Y:S01]  /*123c0*/  S2R R149, SR_TID.X ;  /* 0x0000000000957919 */ /* 0x000f220000002100 */
[----:B-1----:R-:W-:-:S02]  /*123d0*/  VIADD R148, R133, 0xffffff80 ;  /* 0xffffff8085947836 */ /* 0x002fc40000000000 */
[----:B------:R-:W-:Y:S04]  /*123e0*/  LDGSTS.E [R252+0x300f4], desc[UR28][R84.64], P4 ;  /* 0x300f400054fc7fae */ /* 0x000fe8000a1a101c */
[----:B------:R-:W-:Y:S04]  /*123f0*/  LDGSTS.E [R252+0x300f8], desc[UR28][R76.64], P3 ;  /* 0x300f80004cfc7fae */ /* 0x000fe800099a101c */
[----:B------:R1:W-:Y:S01]  /*12400*/  LDGSTS.E [R252+0x300fc], desc[UR28][R60.64], !P2 ;  /* 0x300fc0003cfc7fae */ /* 0x0003e2000d1a101c */
[----:B------:R-:W-:Y:S02]  /*12410*/  USHF.R.S32.HI UR4, URZ, 0x1f, UR6 ;  /* 0x0000001fff047899 */ /* 0x000fe40008011406 */
[----:B------:R-:W-:Y:S01]  /*12420*/  USHF.L.U32 UR54, UR6, 0x2, URZ ;  /* 0x0000000206367899 */ /* 0x000fe200080006ff */
[----:B------:R-:W0:Y:S01]  /*12430*/  LDGDEPBAR ;  /* 0x00000000000079af */ /* 0x000e220000000000 */
[----:B-1----:R-:W-:-:S03]  /*12440*/  VIADD R252, R133, 0x3f ;  /* 0x0000003f85fc7836 */ /* 0x002fc60000000000 */
[----:B------:R-:W5:Y:S04]  /*12450*/  LDL.LU.64 R132, [R1+0x2a0] ;  /* 0x0002a00001847983 */ /* 0x000f680000300a00 */
[----:B------:R-:W5:Y:S01]  /*12460*/  LDL.LU.64 R116, [R1+0x290] ;  /* 0x0002900001747983 */ /* 0x000f620000300a00 */
[----:B----4-:R-:W-:-:S04]  /*12470*/  LOP3.LUT R149, R149, 0x3f, RZ, 0xc0, !PT ;  /* 0x0000003f95957812 */ /* 0x010fc800078ec0ff */
[----:B------:R-:W-:Y:S02]  /*12480*/  ISETP.GE.AND P3, PT, R149, R148, PT ;  /* 0x000000949500720c */ /* 0x000fe40003f66270 */
[----:B------:R-:W4:Y:S01]  /*12490*/  LDL.LU.64 R148, [R1+0x280] ;  /* 0x0002800001947983 */ /* 0x000f220000300a00 */
[----:B------:R-:W-:Y:S02]  /*124a0*/  ISETP.GT.AND P2, PT, R252, 0xbf, PT ;  /* 0x000000bffc00780c */ /* 0x000fe40003f44270 */
[----:B------:R-:W-:Y:S01]  /*124b0*/  SEL R60, RZ, 0x4, P3 ;  /* 0x00000004ff3c7807 */ /* 0x000fe20001800000 */
[----:B------:R-:W4:Y:S01]  /*124c0*/  LDL.LU.64 R108, [R1+0x268] ;  /* 0x00026800016c7983 */ /* 0x000f220000300a00 */
[----:B------:R-:W-:Y:S02]  /*124d0*/  USHF.L.U64.HI UR32, UR6, 0x2, UR4 ;  /* 0x0000000206207899 */ /* 0x000fe40008010204 */
[----:B------:R-:W-:Y:S01]  /*124e0*/  SEL R60, R60, RZ, P2 ;  /* 0x000000ff3c3c7207 */ /* 0x000fe20001000000 */
[----:B------:R-:W4:Y:S01]  /*124f0*/  LDL.LU.64 R92, [R1+0x250] ;  /* 0x00025000015c7983 */ /* 0x000f220000300a00 */
[----:B------:R-:W-:-:S02]  /*12500*/  IADD3 R84, P3, PT, R124, UR54, RZ ;  /* 0x000000367c547c10 */ /* 0x000fc4000ff7e0ff */
[----:B------:R-:W-:Y:S02]  /*12510*/  ISETP.NE.U32.AND P2, PT, R60, RZ, PT ;  /* 0x000000ff3c00720c */ /* 0x000fe40003f45070 */
[----:B------:R-:W-:Y:S02]  /*12520*/  IADD3.X R85, PT, PT, R125, UR32, RZ, P3, !PT ;  /* 0x000000207d557c10 */ /* 0x000fe40009ffe4ff */
[----:B------:R-:W4:Y:S01]  /*12530*/  LDL.LU.64 R124, [R1+0x208] ;  /* 0x00020800017c7983 */ /* 0x000f220000300a00 */
[----:B------:R-:W-:-:S03]  /*12540*/  VIADD R77, R0, UR10 ;  /* 0x0000000a004d7c36 */ /* 0x000fc60008000000 */
[----:B------:R1:W-:Y:S05]  /*12550*/  STL.64 [R1+0x88], R84 ;  /* 0x0000885401007387 */ /* 0x0003ea0000100a00 */
[----:B------:R-:W-:Y:S01]  /*12560*/  LDGSTS.E [R77+0x20000], desc[UR28][R84.64], P2 ;  /* 0x20000000544d7fae */ /* 0x000fe200091a101c */
[----:B--2---:R-:W-:-:S04]  /*12570*/  IADD3 R60, P3, PT, R164, UR54, RZ ;  /* 0x00000036a43c7c10 */ /* 0x004fc8000ff7e0ff */
[----:B------:R-:W-:-:S05]  /*12580*/  IADD3.X R61, PT, PT, R165, UR32, RZ, P3, !PT ;  /* 0x00000020a53d7c10 */ /* 0x000fca0009ffe4ff */
[----:B------:R2:W-:Y:S04]  /*12590*/  STL.64 [R1+0xa8], R60 ;  /* 0x0000a83c01007387 */ /* 0x0005e80000100a00 */
[----:B-1----:R-:W4:Y:S04]  /*125a0*/  LDL.LU.64 R84, [R1+0x1d8] ;  /* 0x0001d80001547983 */ /* 0x002f280000300a00 */
[----:B------:R-:W-:Y:S01]  /*125b0*/  LDGSTS.E [R77+0x20400], desc[UR28][R60.64], P2 ;  /* 0x204000003c4d7fae */ /* 0x000fe200091a101c */
[----:B---3--:R-:W-:-:S04]  /*125c0*/  IADD3 R164, P3, PT, R156, UR54, RZ ;  /* 0x000000369ca47c10 */ /* 0x008fc8000ff7e0ff */
[----:B------:R-:W-:Y:S01]  /*125d0*/  IADD3.X R165, PT, PT, R157, UR32, RZ, P3, !PT ;  /* 0x000000209da57c10 */ /* 0x000fe20009ffe4ff */
[----:B--2---:R-:W2:Y:S01]  /*125e0*/  LDL.64 R60, [R1+0x10] ;  /* 0x00001000013c7983 */ /* 0x004ea20000100a00 */
[----:B-----5:R-:W-:-:S03]  /*125f0*/  IADD3 R156, P3, PT, R140, UR54, RZ ;  /* 0x000000368c9c7c10 */ /* 0x020fc6000ff7e0ff */
[----:B------:R-:W3:Y:S01]  /*12600*/  LDL.LU.64 R100, [R1+0x8] ;  /* 0x0000080001647983 */ /* 0x000ee20000300a00 */
[----:B------:R-:W-:-:S03]  /*12610*/  IADD3.X R157, PT, PT, R141, UR32, RZ, P3, !PT ;  /* 0x000000208d9d7c10 */ /* 0x000fc60009ffe4ff */
[----:B------:R-:W-:Y:S01]  /*12620*/  LDGSTS.E [R77+0x20800], desc[UR28][R164.64], P2 ;  /* 0x20800000a44d7fae */ /* 0x000fe200091a101c */
[----:B------:R-:W-:-:S03]  /*12630*/  IADD3 R140, P3, PT, R190, UR54, RZ ;  /* 0x00000036be8c7c10 */ /* 0x000fc6000ff7e0ff */
[----:B------:R1:W-:Y:S01]  /*12640*/  STL.64 [R1+0xc8], R164 ;  /* 0x0000c8a401007387 */ /* 0x0003e20000100a00 */
[----:B------:R-:W-:-:S03]  /*12650*/  IADD3.X R141, PT, PT, R191, UR32, RZ, P3, !PT ;  /* 0x00000020bf8d7c10 */ /* 0x000fc60009ffe4ff */
[----:B------:R-:W5:Y:S04]  /*12660*/  LDL.LU.64 R190, [R1] ;  /* 0x0000000001be7983 */ /* 0x000f680000300a00 */
[----:B------:R1:W-:Y:S04]  /*12670*/  STL.64 [R1+0xe8], R156 ;  /* 0x0000e89c01007387 */ /* 0x0003e80000100a00 */
[----:B-1----:R-:W5:Y:S04]  /*12680*/  LDL.LU.64 R164, [R1+0x670] ;  /* 0x0006700001a47983 */ /* 0x002f680000300a00 */
[----:B------:R-:W-:Y:S04]  /*12690*/  LDGSTS.E [R77+0x20c00], desc[UR28][R156.64], P2 ;  /* 0x20c000009c4d7fae */ /* 0x000fe800091a101c */
[----:B------:R1:W-:Y:S04]  /*126a0*/  LDGSTS.E [R77+0x21000], desc[UR28][R140.64], P2 ;  /* 0x210000008c4d7fae */ /* 0x0003e800091a101c */
[----:B------:R-:W5:Y:S04]  /*126b0*/  LDL.LU.64 R156, [R1+0x668] ;  /* 0x00066800019c7983 */ /* 0x000f680000300a00 */
[----:B------:R1:W-:Y:S02]  /*126c0*/  STL.64 [R1+0x118], R140 ;  /* 0x0001188c01007387 */ /* 0x0003e40000100a00 */
[----:B-1----:R-:W-:-:S04]  /*126d0*/  IADD3 R140, P3, PT, R132, UR54, RZ ;  /* 0x00000036848c7c10 */ /* 0x002fc8000ff7e0ff */
[----:B------:R-:W-:Y:S02]  /*126e0*/  IADD3.X R141, PT, PT, R133, UR32, RZ, P3, !PT ;  /* 0x00000020858d7c10 */ /* 0x000fe40009ffe4ff */
[----:B------:R-:W-:-:S03]  /*126f0*/  IADD3 R132, P3, PT, R116, UR54, RZ ;  /* 0x0000003674847c10 */ /* 0x000fc6000ff7e0ff */
[----:B------:R-:W-:Y:S01]  /*12700*/  LDGSTS.E [R77+0x21400], desc[UR28][R140.64], P2 ;  /* 0x214000008c4d7fae */ /* 0x000fe200091a101c */
[----:B------:R-:W-:Y:S02]  /*12710*/  IADD3.X R133, PT, PT, R117, UR32, RZ, P3, !PT ;  /* 0x0000002075857c10 */ /* 0x000fe40009ffe4ff */
[----:B----4-:R-:W-:Y:S01]  /*12720*/  IADD3 R116, P3, PT, R148, UR54, RZ ;  /* 0x0000003694747c10 */ /* 0x010fe2000ff7e0ff */
[----:B------:R1:W-:Y:S03]  /*12730*/  STL.64 [R1+0x138], R140 ;  /* 0x0001388c01007387 */ /* 0x0003e60000100a00 */
[----:B------:R-:W-:Y:S01]  /*12740*/  IADD3.X R117, PT, PT, R149, UR32, RZ, P3, !PT ;  /* 0x0000002095757c10 */ /* 0x000fe20009ffe4ff */
[----:B------:R-:W-:Y:S04]  /*12750*/  LDGSTS.E [R77+0x21800], desc[UR28][R132.64], P2 ;  /* 0x21800000844d7fae */ /* 0x000fe800091a101c */
[----:B------:R-:W4:Y:S04]  /*12760*/  LDL.LU.64 R148, [R1+0x660] ;  /* 0x0006600001947983 */ /* 0x000f280000300a00 */
[----:B-1----:R-:W4:Y:S04]  /*12770*/  LDL.LU.64 R140, [R1+0x658] ;  /* 0x00065800018c7983 */ /* 0x002f280000300a00 */
[----:B------:R1:W-:Y:S04]  /*12780*/  STL.64 [R1+0x168], R132 ;  /* 0x0001688401007387 */ /* 0x0003e80000100a00 */
[----:B------:R1:W-:Y:S04]  /*12790*/  LDGSTS.E [R77+0x21c00], desc[UR28][R116.64], P2 ;  /* 0x21c00000744d7fae */ /* 0x0003e800091a101c */
[----:B-1----:R-:W4:Y:S04]  /*127a0*/  LDL.LU.64 R132, [R1+0x650] ;  /* 0x0006500001847983 */ /* 0x002f280000300a00 */
[----:B------:R1:W-:Y:S02]  /*127b0*/  STL.64 [R1+0x198], R116 ;  /* 0x0001987401007387 */ /* 0x0003e40000100a00 */
[----:B-1----:R-:W-:-:S04]  /*127c0*/  IADD3 R116, P3, PT, R108, UR54, RZ ;  /* 0x000000366c747c10 */ /* 0x002fc8000ff7e0ff */
[----:B------:R-:W-:Y:S02]  /*127d0*/  IADD3.X R117, PT, PT, R109, UR32, RZ, P3, !PT ;  /* 0x000000206d757c10 */ /* 0x000fe40009ffe4ff */
[----:B------:R-:W-:-:S03]  /*127e0*/  IADD3 R108, P3, PT, R92, UR54, RZ ;  /* 0x000000365c6c7c10 */ /* 0x000fc6000ff7e0ff */
[----:B------:R-:W-:Y:S01]  /*127f0*/  LDGSTS.E [R77+0x22000], desc[UR28][R116.64], P2 ;  /* 0x22000000744d7fae */ /* 0x000fe200091a101c */
[----:B------:R-:W-:Y:S02]  /*12800*/  IADD3.X R109, PT, PT, R93, UR32, RZ, P3, !PT ;  /* 0x000000205d6d7c10 */ /* 0x000fe40009ffe4ff */
[----:B------:R-:W-:Y:S01]  /*12810*/  IADD3 R92, P3, PT, R124, UR54, RZ ;  /* 0x000000367c5c7c10 */ /* 0x000fe2000ff7e0ff */
        /* <DEDUP_REMOVED lines=10> */
[----:B------:R-:W-:-:S05]  /*128c0*/  IADD3.X R93, PT, PT, R85, UR32, RZ, P3, !PT ;  /* 0x00000020555d7c10 */ /* 0x000fca0009ffe4ff */
[----:B------:R-:W-:Y:S01]  /*128d0*/  LDGSTS.E [R77+0x22c00], desc[UR28][R92.64], P2 ;  /* 0x22c000005c4d7fae */ /* 0x000fe200091a101c */
[----:B--2---:R-:W-:-:S04]  /*128e0*/  IADD3 R84, P3, PT, R60, UR54, RZ ;  /* 0x000000363c547c10 */ /* 0x004fc8000ff7e0ff */
[----:B------:R-:W-:Y:S02]  /*128f0*/  IADD3.X R85, PT, PT, R61, UR32, RZ, P3, !PT ;  /* 0x000000203d557c10 */ /* 0x000fe40009ffe4ff */
[----:B---3--:R-:W-:Y:S01]  /*12900*/  IADD3 R60, P3, PT, R100, UR54, RZ ;  /* 0x00000036643c7c10 */ /* 0x008fe2000ff7e0ff */
[----:B------:R1:W-:Y:S03]  /*12910*/  STL.64 [R1+0x210], R92 ;  /* 0x0002105c01007387 */ /* 0x0003e60000100a00 */
[----:B------:R-:W-:Y:S01]  /*12920*/  IADD3.X R61, PT, PT, R101, UR32, RZ, P3, !PT ;  /* 0x00000020653d7c10 */ /* 0x000fe20009ffe4ff */
[----:B------:R-:W-:Y:S04]  /*12930*/  LDGSTS.E [R77+0x23000], desc[UR28][R84.64], P2 ;  /* 0x23000000544d7fae */ /* 0x000fe800091a101c */
[----:B------:R2:W-:Y:S01]  /*12940*/  LDGSTS.E [R77+0x23400], desc[UR28][R60.64], P2 ;  /* 0x234000003c4d7fae */ /* 0x0005e200091a101c */
[----:B-----5:R-:W-:-:S03]  /*12950*/  IADD3 R76, P3, PT, R190, UR54, RZ ;  /* 0x00000036be4c7c10 */ /* 0x020fc6000ff7e0ff */
[----:B------:R-:W3:Y:S04]  /*12960*/  LDL.LU.64 R100, [R1+0x630] ;  /* 0x0006300001647983 */ /* 0x000ee80000300a00 */
[----:B-1----:R-:W5:Y:S01]  /*12970*/  LDL.LU.64 R92, [R1+0x628] ;  /* 0x00062800015c7983 */ /* 0x002f620000300a00 */
[----:B--2---:R-:W-:Y:S02]  /*12980*/  IADD3.X R77, PT, PT, R191, UR32, RZ, P3, !PT ;  /* 0x00000020bf4d7c10 */ /* 0x004fe40009ffe4ff */
[----:B------:R-:W-:Y:S01]  /*12990*/  IADD3 R190, P3, PT, R228, UR54, RZ ;  /* 0x00000036e4be7c10 */ /* 0x000fe2000ff7e0ff */
[----:B------:R1:W-:Y:S03]  /*129a0*/  STL.64 [R1+0x230], R84 ;  /* 0x0002305401007387 */ /* 0x0003e60000100a00 */
[----:B------:R-:W-:Y:S01]  /*129b0*/  IADD3.X R191, PT, PT, R229, UR32, RZ, P3, !PT ;  /* 0x00000020e5bf7c10 */ /* 0x000fe20009ffe4ff */
[----:B-1----:R-:W2:Y:S04]  /*129c0*/  LDL.LU.64 R84, [R1+0x620] ;  /* 0x0006200001547983 */ /* 0x002ea80000300a00 */
[----:B------:R1:W-:Y:S02]  /*129d0*/  STL.64 [R1+0x250], R60 ;  /* 0x0002503c01007387 */ /* 0x0003e40000100a00 */
[----:B-1----:R-:W-:-:S04]  /*129e0*/  IADD3 R60, P3, PT, R188, UR54, RZ ;  /* 0x00000036bc3c7c10 */ /* 0x002fc8000ff7e0ff */
[----:B------:R-:W-:Y:S01]  /*129f0*/  IADD3.X R61, PT, PT, R189, UR32, RZ, P3, !PT ;  /* 0x00000020bd3d7c10 */ /* 0x000fe20009ffe4ff */
[----:B------:R-:W-:Y:S01]  /*12a00*/  VIADD R189, R0, UR10 ;  /* 0x0000000a00bd7c36 */ /* 0x000fe20008000000 */
[----:B------:R1:W-:Y:S04]  /*12a10*/  STL.64 [R1+0x280], R76 ;  /* 0x0002804c01007387 */ /* 0x0003e80000100a00 */
[----:B------:R1:W-:Y:S04]  /*12a20*/  STL.64 [R1+0x290], R190 ;  /* 0x000290be01007387 */ /* 0x0003e80000100a00 */
[----:B------:R-:W-:Y:S04]  /*12a30*/  LDGSTS.E [R189+0x23800], desc[UR28][R76.64], P2 ;  /* 0x238000004cbd7fae */ /* 0x000fe800091a101c */
[----:B------:R-:W-:Y:S04]  /*12a40*/  LDGSTS.E [R189+0x23c00], desc[UR28][R190.64], P2 ;  /* 0x23c00000bebd7fae */ /* 0x000fe800091a101c */
[----:B------:R1:W-:Y:S04]  /*12a50*/  LDGSTS.E [R189+0x24000], desc[UR28][R60.64], P2 ;  /* 0x240000003cbd7fae */ /* 0x0003e800091a101c */
[----:B-1----:R-:W2:Y:S04]  /*12a60*/  LDL.LU.64 R76, [R1+0x618] ;  /* 0x00061800014c7983 */ /* 0x002ea80000300a00 */
[----:B------:R-:W2:Y:S04]  /*12a70*/  LDL.LU.64 R190, [R1+0x610] ;  /* 0x0006100001be7983 */ /* 0x000ea80000300a00 */
[----:B------:R1:W-:Y:S02]  /*12a80*/  STL.64 [R1+0x2b0], R60 ;  /* 0x0002b03c01007387 */ /* 0x0003e40000100a00 */
[----:B-1----:R-:W-:-:S04]  /*12a90*/  IADD3 R60, P3, PT, R182, UR54, RZ ;  /* 0x00000036b63c7c10 */ /* 0x002fc8000ff7e0ff */
[----:B------:R-:W-:Y:S02]  /*12aa0*/  IADD3.X R61, PT, PT, R183, UR32, RZ, P3, !PT ;  /* 0x00000020b73d7c10 */ /* 0x000fe40009ffe4ff */
[----:B------:R-:W-:Y:S01]  /*12ab0*/  IADD3 R228, P3, PT, R176, UR54, RZ ;  /* 0x00000036b0e47c10 */ /* 0x000fe2000ff7e0ff */
[----:B------:R-:W-:Y:S02]  /*12ac0*/  IMAD.MOV.U32 R182, RZ, RZ, R60 ;  /* 0x000000ffffb67224 */ /* 0x000fe400078e003c */
[----:B------:R1:W-:Y:S01]  /*12ad0*/  STL.64 [R1+0x2e8], R60 ;  /* 0x0002e83c01007387 */ /* 0x0003e20000100a00 */
[----:B------:R-:W-:Y:S01]  /*12ae0*/  IADD3.X R229, PT, PT, R177, UR32, RZ, P3, !PT ;  /* 0x00000020b1e57c10 */ /* 0x000fe20009ffe4ff */
[----:B------:R-:W-:Y:S01]  /*12af0*/  IMAD.MOV.U32 R183, RZ, RZ, R61 ;  /* 0x000000ffffb77224 */ /* 0x000fe200078e003d */
[----:B-1----:R-:W-:-:S04]  /*12b00*/  IADD3 R60, P3, PT, R170, UR54, RZ ;  /* 0x00000036aa3c7c10 */ /* 0x002fc8000ff7e0ff */
[----:B------:R-:W-:Y:S01]  /*12b10*/  LDGSTS.E [R189+0x24400], desc[UR28][R182.64], P2 ;  /* 0x24400000b6bd7fae */ /* 0x000fe200091a101c */
[----:B------:R-:W-:-:S03]  /*12b20*/  IADD3.X R61, PT, PT, R171, UR32, RZ, P3, !PT ;  /* 0x00000020ab3d7c10 */ /* 0x000fc60009ffe4ff */
[----:B------:R-:W-:Y:S01]  /*12b30*/  STL.64 [R1+0x308], R228 ;  /* 0x000308e401007387 */ /* 0x000fe20000100a00 */
[----:B------:R-:W-:-:S03]  /*12b40*/  IADD3 R176, P3, PT, R162, UR54, RZ ;  /* 0x00000036a2b07c10 */ /* 0x000fc6000ff7e0ff */
[----:B------:R-:W-:Y:S01]  /*12b50*/  LDGSTS.E [R189+0x24800], desc[UR28][R228.64], P2 ;  /* 0x24800000e4bd7fae */ /* 0x000fe200091a101c */
[----:B------:R-:W-:Y:S02]  /*12b60*/  IADD3.X R177, PT, PT, R163, UR32, RZ, P3, !PT ;  /* 0x00000020a3b17c10 */ /* 0x000fe40009ffe4ff */
[----:B------:R-:W-:Y:S01]  /*12b70*/  IADD3 R170, P3, PT, R154, UR54, RZ ;  /* 0x000000369aaa7c10 */ /* 0x000fe2000ff7e0ff */
[----:B------:R1:W-:Y:S03]  /*12b80*/  STL.64 [R1+0x340], R60 ;  /* 0x0003403c01007387 */ /* 0x0003e60000100a00 */
[----:B------:R-:W-:Y:S01]  /*12b90*/  IADD3.X R171, PT, PT, R155, UR32, RZ, P3, !PT ;  /* 0x000000209bab7c10 */ /* 0x000fe20009ffe4ff */
[----:B------:R1:W-:Y:S04]  /*12ba0*/  LDGSTS.E [R189+0x24c00], desc[UR28][R60.64], P2 ;  /* 0x24c000003cbd7fae */ /* 0x0003e800091a101c */
[----:B------:R-:W-:Y:S04]  /*12bb0*/  STL.64 [R1+0x368], R176 ;  /* 0x000368b001007387 */ /* 0x000fe80000100a00 */
[----:B------:R-:W-:Y:S01]  /*12bc0*/  LDGSTS.E [R189+0x25000], desc[UR28][R176.64], P2 ;  /* 0x25000000b0bd7fae */ /* 0x000fe200091a101c */
[----:B-1----:R-:W-:-:S03]  /*12bd0*/  IADD3 R60, P3, PT, R146, UR54, RZ ;  /* 0x00000036923c7c10 */ /* 0x002fc6000ff7e0ff */
[----:B------:R-:W-:Y:S01]  /*12be0*/  STL.64 [R1+0x380], R170 ;  /* 0x000380aa01007387 */ /* 0x000fe20000100a00 */
[----:B------:R-:W-:-:S03]  /*12bf0*/  IADD3.X R61, PT, PT, R147, UR32, RZ, P3, !PT ;  /* 0x00000020933d7c10 */ /* 0x000fc60009ffe4ff */
[----:B------:R-:W-:Y:S04]  /*12c00*/  LDGSTS.E [R189+0x25400], desc[UR28][R170.64], P2 ;  /* 0x25400000aabd7fae */ /* 0x000fe800091a101c */
[----:B------:R1:W-:Y:S04]  /*12c10*/  STL.64 [R1+0x398], R60 ;  /* 0x0003983c01007387 */ /* 0x0003e80000100a00 */
[----:B------:R1:W-:Y:S04]  /*12c20*/  LDGSTS.E [R189+0x25800], desc[UR28][R60.64], P2 ;  /* 0x258000003cbd7fae */ /* 0x0003e800091a101c */
[----:B------:R-:W2:Y:S01]  /*12c30*/  LDL.LU.64 R228, [R1+0x530] ;  /* 0x0005300001e47983 */ /* 0x000ea20000300a00 */
[----:B-1----:R-:W-:-:S04]  /*12c40*/  IADD3 R60, P3, PT, R138, UR54, RZ ;  /* 0x000000368a3c7c10 */ /* 0x002fc8000ff7e0ff */
[----:B------:R-:W-:Y:S02]  /*12c50*/  IADD3.X R61, PT, PT, R139, UR32, RZ, P3, !PT ;  /* 0x000000208b3d7c10 */ /* 0x000fe40009ffe4ff */
[----:B------:R-:W-:-:S03]  /*12c60*/  IADD3 R154, P3, PT, R130, UR54, RZ ;  /* 0x00000036829a7c10 */ /* 0x000fc6000ff7e0ff */
[----:B------:R-:W-:Y:S01]  /*12c70*/  LDGSTS.E [R189+0x25c00], desc[UR28][R60.64], P2 ;  /* 0x25c000003cbd7fae */ /* 0x000fe200091a101c */
[----:B------:R-:W-:-:S03]  /*12c80*/  IADD3.X R155, PT, PT, R131, UR32, RZ, P3, !PT ;  /* 0x00000020839b7c10 */ /* 0x000fc60009ffe4ff */
[----:B------:R1:W-:Y:S04]  /*12c90*/  STL.64 [R1+0x3b0], R60 ;  /* 0x0003b03c01007387 */ /* 0x0003e80000100a00 */
[----:B------:R-:W-:Y:S01]  /*12ca0*/  STL.64 [R1+0x3c0], R154 ;  /* 0x0003c09a01007387 */ /* 0x000fe20000100a00 */
[----:B------:R-:W-:-:S03]  /*12cb0*/  IADD3 R146, P3, PT, R122, UR54, RZ ;  /* 0x000000367a927c10 */ /* 0x000fc6000ff7e0ff */
[----:B------:R-:W-:Y:S04]  /*12cc0*/  LDGSTS.E [R189+0x26000], desc[UR28][R154.64], P2 ;  /* 0x260000009abd7fae */ /* 0x000fe800091a101c */
[----:B-1----:R-:W3:Y:S01]  /*12cd0*/  LDL.LU.64 R60, [R1+0x528] ;  /* 0x00052800013c7983 */ /* 0x002ee20000300a00 */
[----:B------:R-:W-:Y:S02]  /*12ce0*/  IADD3.X R147, PT, PT, R123, UR32, RZ, P3, !PT ;  /* 0x000000207b937c10 */ /* 0x000fe40009ffe4ff */
[----:B------:R-:W-:-:S03]  /*12cf0*/  IADD3 R130, P3, PT, R114, UR54, RZ ;  /* 0x0000003672827c10 */ /* 0x000fc6000ff7e0ff */
[----:B------:R1:W-:Y:S01]  /*12d00*/  LDGSTS.E [R189+0x26400], desc[UR28][R146.64], P2 ;  /* 0x2640000092bd7fae */ /* 0x0003e200091a101c */
[----:B------:R-:W-:Y:S02]  /*12d10*/  IADD3.X R131, PT, PT, R115, UR32, RZ, P3, !PT ;  /* 0x0000002073837c10 */ /* 0x000fe40009ffe4ff */
[----:B------:R-:W-:Y:S01]  /*12d20*/  IADD3 R138, P3, PT, R106, UR54, RZ ;  /* 0x000000366a8a7c10 */ /* 0x000fe2000ff7e0ff */
[----:B------:R1:W-:Y:S03]  /*12d30*/  STL.64 [R1+0x3d0], R146 ;  /* 0x0003d09201007387 */ /* 0x0003e60000100a00 */
[----:B------:R-:W-:Y:S01]  /*12d40*/  IADD3.X R139, PT, PT, R107, UR32, RZ, P3, !PT ;  /* 0x000000206b8b7c10 */ /* 0x000fe20009ffe4ff */
[----:B------:R-:W4:Y:S04]  /*12d50*/  LDL.LU.64 R122, [R1+0x510] ;  /* 0x00051000017a7983 */ /* 0x000f280000300a00 */
[----:B------:R1:W-:Y:S02]  /*12d60*/  STL.64 [R1+0x3e0], R130 ;  /* 0x0003e08201007387 */ /* 0x0003e40000100a00 */
[----:B-1----:R-:W-:-:S02]  /*12d70*/  IADD3 R146, P3, PT, R98, UR54, RZ ;  /* 0x0000003662927c10 */ /* 0x002fc4000ff7e0ff */
[----:B------:R-:W-:Y:S02]  /*12d80*/  LDGSTS.E [R189+0x26800], desc[UR28][R130.64], P2 ;  /* 0x2680000082bd7fae */ /* 0x000fe400091a101c */
[----:B------:R-:W-:Y:S02]  /*12d90*/  IADD3.X R147, PT, PT, R99, UR32, RZ, P3, !PT ;  /* 0x0000002063937c10 */ /* 0x000fe40009ffe4ff */
[----:B------:R1:W-:Y:S01]  /*12da0*/  STL.64 [R1+0x3f0], R138 ;  /* 0x0003f08a01007387 */ /* 0x0003e20000100a00 */
[----:B------:R-:W-:-:S03]  /*12db0*/  IADD3 R114, P3, PT, R90, UR54, RZ ;  /* 0x000000365a727c10 */ /* 0x000fc6000ff7e0ff */
[----:B------:R-:W-:Y:S04]  /*12dc0*/  LDGSTS.E [R189+0x26c00], desc[UR28][R138.64], P2 ;  /* 0x26c000008abd7fae */ /* 0x000fe800091a101c */
[----:B------:R-:W5:Y:S04]  /*12dd0*/  LDL.LU.64 R130, [R1+0x4f8] ;  /* 0x0004f80001827983 */ /* 0x000f680000300a00 */
[----:B------:R1:W-:Y:S04]  /*12de0*/  STL.64 [R1+0x3f8], R146 ;  /* 0x0003f89201007387 */ /* 0x0003e80000100a00 */
[----:B-1----:R-:W5:Y:S01]  /*12df0*/  LDL.LU.64 R138, [R1+0x4e0] ;  /* 0x0004e000018a7983 */ /* 0x002f620000300a00 */
[----:B------:R-:W-:-:S02]  /*12e00*/  IADD3.X R115, PT, PT, R91, UR32, RZ, P3, !PT ;  /* 0x000000205b737c10 */ /* 0x000fc40009ffe4ff */
[----:B------:R-:W-:Y:S01]  /*12e10*/  IADD3 R106, P3, PT, R82, UR54, RZ ;  /* 0x00000036526a7c10 */ /* 0x000fe2000ff7e0ff */
[----:B------:R-:W-:Y:S03]  /*12e20*/  LDGSTS.E [R189+0x27000], desc[UR28][R146.64], P2 ;  /* 0x2700000092bd7fae */ /* 0x000fe600091a101c */
[----:B------:R-:W-:Y:S01]  /*12e30*/  IADD3.X R107, PT, PT, R83, UR32, RZ, P3, !PT ;  /* 0x00000020536b7c10 */ /* 0x000fe20009ffe4ff */
[----:B------:R4:W-:Y:S01]  /*12e40*/  LDGSTS.E [R189+0x27400], desc[UR28][R114.64], P2 ;  /* 0x2740000072bd7fae */ /* 0x0009e200091a101c */
[----:B------:R-:W-:-:S03]  /*12e50*/  IADD3 R98, P3, PT, R74, UR54, RZ ;  /* 0x000000364a627c10 */ /* 0x000fc6000ff7e0ff */
[----:B------:R5:W-:Y:S04]  /*12e60*/  LDGSTS.E [R189+0x27800], desc[UR28][R106.64], P2 ;  /* 0x278000006abd7fae */ /* 0x000be800091a101c */
[----:B------:R-:W5:Y:S04]  /*12e70*/  LDL.LU.64 R146, [R1+0x2c0] ;  /* 0x0002c00001927983 */ /* 0x000f680000300a00 */
[----:B------:R-:W5:Y:S01]  /*12e80*/  LDL.LU.64 R154, [R1+0x2a8] ;  /* 0x0002a800019a7983 */ /* 0x000f620000300a00 */
[----:B------:R-:W-:-:S03]  /*12e90*/  IADD3.X R99, PT, PT, R75, UR32, RZ, P3, !PT ;  /* 0x000000204b637c10 */ /* 0x000fc60009ffe4ff */
[----:B------:R4:W-:Y:S04]  /*12ea0*/  STL.64 [R1+0x400], R114 ;  /* 0x0004007201007387 */ /* 0x0009e80000100a00 */
[----:B------:R5:W-:Y:S04]  /*12eb0*/  STL.64 [R1+0x408], R106 ;  /* 0x0004086a01007387 */ /* 0x000be80000100a00 */
[----:B------:R-:W5:Y:S04]  /*12ec0*/  LDL.LU.64 R162, [R1+0x298] ;  /* 0x0002980001a27983 */ /* 0x000f680000300a00 */
[----:B------:R1:W-:Y:S04]  /*12ed0*/  STL.64 [R1+0x410], R98 ;  /* 0x0004106201007387 */ /* 0x0003e80000100a00 */
[----:B------:R-:W5:Y:S04]  /*12ee0*/  LDL.LU.64 R170, [R1+0x288] ;  /* 0x0002880001aa7983 */ /* 0x000f680000300a00 */
[----:B------:R-:W5:Y:S04]  /*12ef0*/  LDL.LU.64 R176, [R1+0x278] ;  /* 0x0002780001b07983 */ /* 0x000f680000300a00 */
[----:B------:R1:W-:Y:S04]  /*12f00*/  LDGSTS.E [R189+0x27c00], desc[UR28][R98.64], P2 ;  /* 0x27c0000062bd7fae */ /* 0x0003e800091a101c */
[----:B------:R-:W5:Y:S01]  /*12f10*/  LDL.LU.64 R188, [R1+0x260] ;  /* 0x0002600001bc7983 */ /* 0x000f620000300a00 */
[----:B--2---:R-:W-:-:S04]  /*12f20*/  IADD3 R90, P3, PT, R228, UR54, RZ ;  /* 0x00000036e45a7c10 */ /* 0x004fc8000ff7e0ff */
[----:B------:R-:W-:Y:S02]  /*12f30*/  IADD3.X R91, PT, PT, R229, UR32, RZ, P3, !PT ;  /* 0x00000020e55b7c10 */ /* 0x000fe40009ffe4ff */
[----:B------:R-:W2:Y:S04]  /*12f40*/  LDL.LU.64 R228, [R1+0x228] ;  /* 0x0002280001e47983 */ /* 0x000ea80000300a00 */
[----:B------:R-:W-:Y:S01]  /*12f50*/  LDGSTS.E [R69+0x20100], desc[UR28][R90.64], P2 ;  /* 0x201000005a457fae */ /* 0x000fe200091a101c */
[----:B---3--:R-:W-:-:S04]  /*12f60*/  IADD3 R182, P3, PT, R60, UR54, RZ ;  /* 0x000000363cb67c10 */ /* 0x008fc8000ff7e0ff */
[----:B------:R-:W-:Y:S02]  /*12f70*/  IADD3.X R183, PT, PT, R61, UR32, RZ, P3, !PT ;  /* 0x000000203db77c10 */ /* 0x000fe40009ffe4ff */
[----:B------:R-:W3:Y:S04]  /*12f80*/  LDL.LU.64 R60, [R1+0x1d0] ;  /* 0x0001d000013c7983 */ /* 0x000ee80000300a00 */
[----:B------:R-:W-:Y:S01]  /*12f90*/  LDGSTS.E [R69+0x20500], desc[UR28][R182.64], P2 ;  /* 0x20500000b6457fae */ /* 0x000fe200091a101c */
[----:B----4-:R-:W-:-:S04]  /*12fa0*/  IADD3 R114, P3, PT, R122, UR54, RZ ;  /* 0x000000367a727c10 */ /* 0x010fc8000ff7e0ff */
[----:B------:R-:W-:-:S05]  /*12fb0*/  IADD3.X R115, PT, PT, R123, UR32, RZ, P3, !PT ;  /* 0x000000207b737c10 */ /* 0x000fca0009ffe4ff */
[----:B------:R-:W-:Y:S01]  /*12fc0*/  LDGSTS.E [R69+0x20900], desc[UR28][R114.64], P2 ;  /* 0x2090000072457fae */ /* 0x000fe200091a101c */
[----:B-----5:R-:W-:-:S04]  /*12fd0*/  IADD3 R106, P3, PT, R130, UR54, RZ ;  /* 0x00000036826a7c10 */ /* 0x020fc8000ff7e0ff */
[----:B------:R-:W-:Y:S02]  /*12fe0*/  IADD3.X R107, PT, PT, R131, UR32, RZ, P3, !PT ;  /* 0x00000020836b7c10 */ /* 0x000fe40009ffe4ff */
[----:B------:R-:W-:-:S03]  /*12ff0*/  IADD3 R74, P3, PT, R138, UR54, RZ ;  /* 0x000000368a4a7c10 */ /* 0x000fc6000ff7e0ff */
[----:B------:R-:W-:Y:S01]  /*13000*/  LDGSTS.E [R69+0x20d00], desc[UR28][R106.64], P2 ;  /* 0x20d000006a457fae */ /* 0x000fe200091a101c */
[----:B------:R-:W-:Y:S02]  /*13010*/  IADD3.X R75, PT, PT, R139, UR32, RZ, P3, !PT ;  /* 0x000000208b4b7c10 */ /* 0x000fe40009ffe4ff */
[----:B-1----:R-:W-:-:S03]  /*13020*/  IADD3 R98, P3, PT, R146, UR54, RZ ;  /* 0x0000003692627c10 */ /* 0x002fc6000ff7e0ff */
[----:B------:R1:W-:Y:S01]  /*13030*/  LDGSTS.E [R69+0x21100], desc[UR28][R74.64], P2 ;  /* 0x211000004a457fae */ /* 0x0003e200091a101c */
[----:B------:R-:W-:Y:S02]  /*13040*/  IADD3.X R99, PT, PT, R147, UR32, RZ, P3, !PT ;  /* 0x0000002093637c10 */ /* 0x000fe40009ffe4ff */
[----:B------:R-:W-:Y:S01]  /*13050*/  IADD3 R82, P3, PT, R154, UR54, RZ ;  /* 0x000000369a527c10 */ /* 0x000fe2000ff7e0ff */
[----:B------:R1:W-:Y:S03]  /*13060*/  STL.64 [R1+0xc0], R74 ;  /* 0x0000c04a01007387 */ /* 0x0003e60000100a00 */
[----:B------:R-:W-:Y:S01]  /*13070*/  IADD3.X R83, PT, PT, R155, UR32, RZ, P3, !PT ;  /* 0x000000209b537c10 */ /* 0x000fe20009ffe4ff */
[----:B------:R4:W-:Y:S04]  /*13080*/  STL.64 [R1+0xe0], R98 ;  /* 0x0000e06201007387 */ /* 0x0009e80000100a00 */
[----:B------:R4:W-:Y:S01]  /*13090*/  LDGSTS.E [R69+0x21500], desc[UR28][R98.64], P2 ;  /* 0x2150000062457fae */ /* 0x0009e200091a101c */
[----:B-1----:R-:W-:-:S03]  /*130a0*/  IADD3 R74, P3, PT, R162, UR54, RZ ;  /* 0x00000036a24a7c10 */ /* 0x002fc6000ff7e0ff */
[----:B------:R1:W-:Y:S01]  /*130b0*/  STL.64 [R1+0x100], R82 ;  /* 0x0001005201007387 */ /* 0x0003e20000100a00 */
[----:B------:R-:W-:-:S03]  /*130c0*/  IADD3.X R75, PT, PT, R163, UR32, RZ, P3, !PT ;  /* 0x00000020a34b7c10 */ /* 0x000fc60009ffe4ff */
[----:B------:R1:W-:Y:S01]  /*130d0*/  LDGSTS.E [R69+0x21900], desc[UR28][R82.64], P2 ;  /* 0x2190000052457fae */ /* 0x0003e200091a101c */
[----:B----4-:R-:W-:-:S03]  /*130e0*/  IADD3 R98, P3, PT, R170, UR54, RZ ;  /* 0x00000036aa627c10 */ /* 0x010fc6000ff7e0ff */
[----:B------:R4:W-:Y:S01]  /*130f0*/  STL.64 [R1+0x120], R74 ;  /* 0x0001204a01007387 */ /* 0x0009e20000100a00 */
[----:B------:R-:W-:-:S03]  /*13100*/  IADD3.X R99, PT, PT, R171, UR32, RZ, P3, !PT ;  /* 0x00000020ab637c10 */ /* 0x000fc60009ffe4ff */
[----:B------:R4:W-:Y:S01]  /*13110*/  LDGSTS.E [R69+0x21d00], desc[UR28][R74.64], P2 ;  /* 0x21d000004a457fae */ /* 0x0009e200091a101c */
[----:B-1----:R-:W-:-:S03]  /*13120*/  IADD3 R82, P3, PT, R176, UR54, RZ ;  /* 0x00000036b0527c10 */ /* 0x002fc6000ff7e0ff */
[----:B------:R-:W-:Y:S01]  /*13130*/  STL.64 [R1+0x148], R98 ;  /* 0x0001486201007387 */ /* 0x000fe20000100a00 */
[----:B------:R-:W-:-:S03]  /*13140*/  IADD3.X R83, PT, PT, R177, UR32, RZ, P3, !PT ;  /* 0x00000020b1537c10 */ /* 0x000fc60009ffe4ff */
[----:B------:R-:W-:Y:S01]  /*13150*/  LDGSTS.E [R69+0x22100], desc[UR28][R98.64], P2 ;  /* 0x2210000062457fae */ /* 0x000fe200091a101c */
[----:B----4-:R-:W-:-:S03]  /*13160*/  IADD3 R74, P3, PT, R188, UR54, RZ ;  /* 0x00000036bc4a7c10 */ /* 0x010fc6000ff7e0ff */
[----:B------:R2:W-:Y:S01]  /*13170*/  STL.64 [R1+0x160], R82 ;  /* 0x0001605201007387 */ /* 0x0005e20000100a00 */
[----:B------:R-:W-:-:S03]  /*13180*/  IADD3.X R75, PT, PT, R189, UR32, RZ, P3, !PT ;  /* 0x00000020bd4b7c10 */ /* 0x000fc60009ffe4ff */
[----:B------:R2:W-:Y:S04]  /*13190*/  LDGSTS.E [R69+0x22500], desc[UR28][R82.64], P2 ;  /* 0x2250000052457fae */ /* 0x0005e800091a101c */
[----:B------:R3:W-:Y:S04]  /*131a0*/  STL.64 [R1+0x178], R74 ;  /* 0x0001784a01007387 */ /* 0x0007e80000100a00 */
[----:B------:R3:W-:Y:S01]  /*131b0*/  LDGSTS.E [R69+0x22900], desc[UR28][R74.64], P2 ;  /* 0x229000004a457fae */ /* 0x0007e200091a101c */
[----:B--2---:R-:W-:-:S04]  /*131c0*/  IADD3 R82, P3, PT, R228, UR54, RZ ;  /* 0x00000036e4527c10 */ /* 0x004fc8000ff7e0ff */
[----:B------:R-:W-:-:S05]  /*131d0*/  IADD3.X R83, PT, PT, R229, UR32, RZ, P3, !PT ;  /* 0x00000020e5537c10 */ /* 0x000fca0009ffe4ff */
[----:B------:R1:W-:Y:S04]  /*131e0*/  STL.64 [R1+0x1a0], R82 ;  /* 0x0001a05201007387 */ /* 0x0003e80000100a00 */
[----:B------:R1:W-:Y:S01]  /*131f0*/  LDGSTS.E [R69+0x22d00], desc[UR28][R82.64], P2 ;  /* 0x22d0000052457fae */ /* 0x0003e200091a101c */
[----:B---3--:R-:W-:-:S04]  /*13200*/  IADD3 R74, P3, PT, R60, UR54, RZ ;  /* 0x000000363c4a7c10 */ /* 0x008fc8000ff7e0ff */
[----:B------:R-:W-:Y:S02]  /*13210*/  IADD3.X R75, PT, PT, R61, UR32, RZ, P3, !PT ;  /* 0x000000203d4b7c10 */ /* 0x000fe40009ffe4ff */
[----:B------:R-:W-:-:S03]  /*13220*/  IADD3 R60, P3, PT, R226, UR54, RZ ;  /* 0x00000036e23c7c10 */ /* 0x000fc6000ff7e0ff */
[----:B------:R2:W-:Y:S01]  /*13230*/  LDGSTS.E [R69+0x23100], desc[UR28][R74.64], P2 ;  /* 0x231000004a457fae */ /* 0x0005e200091a101c */
[----:B------:R-:W-:Y:S02]  /*13240*/  IADD3.X R61, PT, PT, R227, UR32, RZ, P3, !PT ;  /* 0x00000020e33d7c10 */ /* 0x000fe40009ffe4ff */
[----:B-1----:R-:W-:Y:S01]  /*13250*/  IADD3 R82, P3, PT, R222, UR54, RZ ;  /* 0x00000036de527c10 */ /* 0x002fe2000ff7e0ff */
[----:B------:R2:W-:Y:S03]  /*13260*/  STL.64 [R1+0x1b8], R74 ;  /* 0x0001b84a01007387 */ /* 0x0005e60000100a00 */
[----:B------:R-:W-:Y:S01]  /*13270*/  IADD3.X R83, PT, PT, R223, UR32, RZ, P3, !PT ;  /* 0x00000020df537c10 */ /* 0x000fe20009ffe4ff */
[----:B------:R1:W-:Y:S04]  /*13280*/  STL.64 [R1+0x1d0], R60 ;  /* 0x0001d03c01007387 */ /* 0x0003e80000100a00 */
[----:B------:R1:W-:Y:S01]  /*13290*/  LDGSTS.E [R69+0x23500], desc[UR28][R60.64], P2 ;  /* 0x235000003c457fae */ /* 0x0003e200091a101c */
[----:B--2---:R-:W-:-:S03]  /*132a0*/  IADD3 R74, P3, PT, R230, UR54, RZ ;  /* 0x00000036e64a7c10 */ /* 0x004fc6000ff7e0ff */
[----:B------:R2:W-:Y:S01]  /*132b0*/  STL.64 [R1+0x1f8], R82 ;  /* 0x0001f85201007387 */ /* 0x0005e20000100a00 */
[----:B------:R-:W-:-:S03]  /*132c0*/  IADD3.X R75, PT, PT, R231, UR32, RZ, P3, !PT ;  /* 0x00000020e74b7c10 */ /* 0x000fc60009ffe4ff */
[----:B------:R2:W-:Y:S01]  /*132d0*/  LDGSTS.E [R69+0x23900], desc[UR28][R82.64], P2 ;  /* 0x2390000052457fae */ /* 0x0005e200091a101c */
[----:B-1----:R-:W-:-:S03]  /*132e0*/  IADD3 R60, P3, PT, R186, UR54, RZ ;  /* 0x00000036ba3c7c10 */ /* 0x002fc6000ff7e0ff */
[----:B------:R1:W-:Y:S01]  /*132f0*/  STL.64 [R1+0x218], R74 ;  /* 0x0002184a01007387 */ /* 0x0003e20000100a00 */
[----:B------:R-:W-:-:S03]  /*13300*/  IADD3.X R61, PT, PT, R187, UR32, RZ, P3, !PT ;  /* 0x00000020bb3d7c10 */ /* 0x000fc60009ffe4ff */
        /* <DEDUP_REMOVED lines=22> */
[----:B------:R-:W-:Y:S01]  /*13470*/  STL.64 [R1+0x2e0], R74 ;  /* 0x0002e04a01007387 */ /* 0x000fe20000100a00 */
[----:B------:R-:W-:-:S03]  /*13480*/  IADD3.X R61, PT, PT, R145, UR32, RZ, P3, !PT ;  /* 0x00000020913d7c10 */ /* 0x000fc60009ffe4ff */
[----:B------:R-:W-:Y:S01]  /*13490*/  LDGSTS.E [R69+0x25500], desc[UR28][R74.64], P2 ;  /* 0x255000004a457fae */ /* 0x000fe200091a101c */
[----:B--2---:R-:W-:-:S03]  /*134a0*/  IADD3 R82, P3, PT, R136, UR54, RZ ;  /* 0x0000003688527c10 */ /* 0x004fc6000ff7e0ff */
[----:B------:R1:W-:Y:S01]  /*134b0*/  STL.64 [R1+0x300], R60 ;  /* 0x0003003c01007387 */ /* 0x0003e20000100a00 */
[----:B------:R-:W-:-:S03]  /*134c0*/  IADD3.X R83, PT, PT, R137, UR32, RZ, P3, !PT ;  /* 0x0000002089537c10 */ /* 0x000fc60009ffe4ff */
[----:B------:R1:W-:Y:S04]  /*134d0*/  LDGSTS.E [R69+0x25900], desc[UR28][R60.64], P2 ;  /* 0x259000003c457fae */ /* 0x0003e800091a101c */
[----:B------:R-:W2:Y:S01]  /*134e0*/  LDL.LU.64 R188, [R1+0x5a0] ;  /* 0x0005a00001bc7983 */ /* 0x000ea20000300a00 */
[----:B-1----:R-:W-:-:S03]  /*134f0*/  IADD3 R60, P3, PT, R128, UR54, RZ ;  /* 0x00000036803c7c10 */ /* 0x002fc6000ff7e0ff */
[----:B------:R1:W-:Y:S01]  /*13500*/  LDGSTS.E [R69+0x25d00], desc[UR28][R82.64], P2 ;  /* 0x25d0000052457fae */ /* 0x0003e200091a101c */
[----:B------:R-:W-:Y:S02]  /*13510*/  IADD3.X R61, PT, PT, R129, UR32, RZ, P3, !PT ;  /* 0x00000020813d7c10 */ /* 0x000fe40009ffe4ff */
[----:B------:R-:W-:Y:S01]  /*13520*/  IADD3 R74, P3, PT, R120, UR54, RZ ;  /* 0x00000036784a7c10 */ /* 0x000fe2000ff7e0ff */
[----:B------:R-:W-:Y:S03]  /*13530*/  STL.64 [R1+0x330], R82 ;  /* 0x0003305201007387 */ /* 0x000fe60000100a00 */
[----:B------:R-:W-:Y:S01]  /*13540*/  IADD3.X R75, PT, PT, R121, UR32, RZ, P3, !PT ;  /* 0x00000020794b7c10 */ /* 0x000fe20009ffe4ff */
[----:B------:R3:W-:Y:S04]  /*13550*/  STL.64 [R1+0x358], R60 ;  /* 0x0003583c01007387 */ /* 0x0007e80000100a00 */
[----:B------:R-:W-:Y:S01]  /*13560*/  LDGSTS.E [R69+0x26100], desc[UR28][R60.64], P2 ;  /* 0x261000003c457fae */ /* 0x000fe200091a101c */
[----:B------:R-:W-:-:S03]  /*13570*/  IADD3 R120, P3, PT, R112, UR54, RZ ;  /* 0x0000003670787c10 */ /* 0x000fc6000ff7e0ff */
[----:B------:R4:W-:Y:S04]  /*13580*/  LDGSTS.E [R69+0x26500], desc[UR28][R74.64], P2 ;  /* 0x265000004a457fae */ /* 0x0009e800091a101c */
[----:B---3--:R-:W3:Y:S04]  /*13590*/  LDL.LU.64 R60, [R1+0x590] ;  /* 0x00059000013c7983 */ /* 0x008ee80000300a00 */
[----:B------:R4:W-:Y:S04]  /*135a0*/  STL.64 [R1+0x378], R74 ;  /* 0x0003784a01007387 */ /* 0x0009e80000100a00 */
[----:B------:R-:W5:Y:S01]  /*135b0*/  LDL.LU.64 R228, [R1+0x580] ;  /* 0x0005800001e47983 */ /* 0x000f620000300a00 */
[----:B------:R-:W-:-:S02]  /*135c0*/  IADD3.X R121, PT, PT, R113, UR32, RZ, P3, !PT ;  /* 0x0000002071797c10 */ /* 0x000fc40009ffe4ff */
[----:B-1----:R-:W-:Y:S01]  /*135d0*/  IADD3 R82, P3, PT, R104, UR54, RZ ;  /* 0x0000003668527c10 */ /* 0x002fe2000ff7e0ff */
[----:B------:R-:W5:Y:S03]  /*135e0*/  LDL.LU.64 R98, [R1+0x570] ;  /* 0x0005700001627983 */ /* 0x000f660000300a00 */
[----:B------:R-:W-:Y:S01]  /*135f0*/  IADD3.X R83, PT, PT, R105, UR32, RZ, P3, !PT ;  /* 0x0000002069537c10 */ /* 0x000fe20009ffe4ff */
[----:B------:R-:W-:Y:S01]  /*13600*/  LDGSTS.E [R69+0x26900], desc[UR28][R120.64], P2 ;  /* 0x2690000078457fae */ /* 0x000fe200091a101c */
[----:B----4-:R-:W-:-:S03]  /*13610*/  IADD3 R74, P3, PT, R96, UR54, RZ ;  /* 0x00000036604a7c10 */ /* 0x010fc6000ff7e0ff */
[----:B------:R-:W-:Y:S01]  /*13620*/  STL.64 [R1+0x390], R120 ;  /* 0x0003907801007387 */ /* 0x000fe20000100a00 */
[----:B------:R-:W-:Y:S02]  /*13630*/  IADD3.X R75, PT, PT, R97, UR32, RZ, P3, !PT ;  /* 0x00000020614b7c10 */ /* 0x000fe40009ffe4ff */
[----:B------:R-:W-:Y:S01]  /*13640*/  IADD3 R96, P3, PT, R88, UR54, RZ ;  /* 0x0000003658607c10 */ /* 0x000fe2000ff7e0ff */
[----:B------:R1:W-:Y:S04]  /*13650*/  STL.64 [R1+0x3a8], R82 ;  /* 0x0003a85201007387 */ /* 0x0003e80000100a00 */
[----:B------:R-:W4:Y:S01]  /*13660*/  LDL.LU.64 R122, [R1+0x568] ;  /* 0x00056800017a7983 */ /* 0x000f220000300a00 */
[----:B------:R-:W-:-:S03]  /*13670*/  IADD3.X R97, PT, PT, R89, UR32, RZ, P3, !PT ;  /* 0x0000002059617c10 */ /* 0x000fc60009ffe4ff */
[----:B------:R1:W-:Y:S04]  /*13680*/  LDGSTS.E [R69+0x26d00], desc[UR28][R82.64], P2 ;  /* 0x26d0000052457fae */ /* 0x0003e800091a101c */
[----:B------:R1:W-:Y:S04]  /*13690*/  STL.64 [R1+0x3b8], R74 ;  /* 0x0003b84a01007387 */ /* 0x0003e80000100a00 */
[----:B------:R-:W4:Y:S01]  /*136a0*/  LDL.LU.64 R130, [R1+0x558] ;  /* 0x0005580001827983 */ /* 0x000f220000300a00 */
[----:B-1----:R-:W-:-:S03]  /*136b0*/  IADD3 R82, P3, PT, R80, UR54, RZ ;  /* 0x0000003650527c10 */ /* 0x002fc6000ff7e0ff */
[----:B------:R1:W-:Y:S01]  /*136c0*/  LDGSTS.E [R69+0x27100], desc[UR28][R74.64], P2 ;  /* 0x271000004a457fae */ /* 0x0003e200091a101c */
[----:B------:R-:W-:-:S03]  /*136d0*/  IADD3.X R83, PT, PT, R81, UR32, RZ, P3, !PT ;  /* 0x0000002051537c10 */ /* 0x000fc60009ffe4ff */
[----:B------:R-:W4:Y:S04]  /*136e0*/  LDL.LU.64 R138, [R1+0x548] ;  /* 0x00054800018a7983 */ /* 0x000f280000300a00 */
[----:B------:R-:W4:Y:S01]  /*136f0*/  LDL.LU.64 R146, [R1+0x538] ;  /* 0x0005380001927983 */ /* 0x000f220000300a00 */
[----:B-1----:R-:W-:-:S03]  /*13700*/  IADD3 R74, P3, PT, R72, UR54, RZ ;  /* 0x00000036484a7c10 */ /* 0x002fc6000ff7e0ff */
[----:B------:R-:W-:Y:S01]  /*13710*/  STL.64 [R1+0x3c8], R96 ;  /* 0x0003c86001007387 */ /* 0x000fe20000100a00 */
[----:B------:R-:W-:-:S03]  /*13720*/  IADD3.X R75, PT, PT, R73, UR32, RZ, P3, !PT ;  /* 0x00000020494b7c10 */ /* 0x000fc60009ffe4ff */
[----:B------:R-:W-:Y:S04]  /*13730*/  STL.64 [R1+0x3d8], R82 ;  /* 0x0003d85201007387 */ /* 0x000fe80000100a00 */
[----:B------:R-:W-:Y:S04]  /*13740*/  STL.64 [R1+0x3e8], R74 ;  /* 0x0003e84a01007387 */ /* 0x000fe80000100a00 */
[----:B------:R-:W4:Y:S04]  /*13750*/  LDL.LU.64 R154, [R1+0x520] ;  /* 0x00052000019a7983 */ /* 0x000f280000300a00 */
[----:B------:R-:W4:Y:S04]  /*13760*/  LDL.LU.64 R162, [R1+0x508] ;  /* 0x0005080001a27983 */ /* 0x000f280000300a00 */
[----:B------:R-:W4:Y:S04]  /*13770*/  LDL.LU.64 R170, [R1+0x4f0] ;  /* 0x0004f00001aa7983 */ /* 0x000f280000300a00 */
[----:B------:R-:W4:Y:S04]  /*13780*/  LDL.LU.64 R176, [R1+0x4d8] ;  /* 0x0004d80001b07983 */ /* 0x000f280000300a00 */
[----:B------:R-:W-:Y:S04]  /*13790*/  LDGSTS.E [R69+0x27500], desc[UR28][R96.64], P2 ;  /* 0x2750000060457fae */ /* 0x000fe800091a101c */
[----:B------:R-:W-:Y:S04]  /*137a0*/  LDGSTS.E [R69+0x27900], desc[UR28][R82.64], P2 ;  /* 0x2790000052457fae */ /* 0x000fe800091a101c */
[----:B------:R1:W-:Y:S01]  /*137b0*/  LDGSTS.E [R69+0x27d00], desc[UR28][R74.64], P2 ;  /* 0x27d000004a457fae */ /* 0x0003e200091a101c */
[----:B--2---:R-:W-:-:S04]  /*137c0*/  IADD3 R226, P3, PT, R188, UR54, RZ ;  /* 0x00000036bce27c10 */ /* 0x004fc8000ff7e0ff */
[----:B------:R-:W-:Y:S02]  /*137d0*/  IADD3.X R227, PT, PT, R189, UR32, RZ, P3, !PT ;  /* 0x00000020bde37c10 */ /* 0x000fe40009ffe4ff */
[----:B------:R-:W2:Y:S04]  /*137e0*/  LDL.LU.64 R188, [R1+0x270] ;  /* 0x0002700001bc7983 */ /* 0x000ea80000300a00 */
[----:B------:R-:W-:Y:S01]  /*137f0*/  LDGSTS.E [R68+0x20200], desc[UR28][R226.64], P2 ;  /* 0x20200000e2447fae */ /* 0x000fe200091a101c */
[----:B---3--:R-:W-:-:S04]  /*13800*/  IADD3 R230, P3, PT, R60, UR54, RZ ;  /* 0x000000363ce67c10 */ /* 0x008fc8000ff7e0ff */
[----:B------:R-:W-:Y:S02]  /*13810*/  IADD3.X R231, PT, PT, R61, UR32, RZ, P3, !PT ;  /* 0x000000203de77c10 */ /* 0x000fe40009ffe4ff */
[----:B-----5:R-:W-:-:S03]  /*13820*/  IADD3 R60, P3, PT, R228, UR54, RZ ;  /* 0x00000036e43c7c10 */ /* 0x020fc6000ff7e0ff */
[----:B------:R-:W-:Y:S01]  /*13830*/  LDGSTS.E [R68+0x20600], desc[UR28][R230.64], P2 ;  /* 0x20600000e6447fae */ /* 0x000fe200091a101c */
[----:B------:R-:W-:-:S03]  /*13840*/  IADD3.X R61, PT, PT, R229, UR32, RZ, P3, !PT ;  /* 0x00000020e53d7c10 */ /* 0x000fc60009ffe4ff */
[----:B------:R-:W3:Y:S04]  /*13850*/  LDL.LU.64 R228, [R1+0x220] ;  /* 0x0002200001e47983 */ /* 0x000ee80000300a00 */
[----:B------:R5:W-:Y:S04]  /*13860*/  STL.64 [R1+0x8], R60 ;  /* 0x0000083c01007387 */ /* 0x000be80000100a00 */
[----:B------:R-:W-:Y:S04]  /*13870*/  LDGSTS.E [R68+0x20a00], desc[UR28][R60.64], P2 ;  /* 0x20a000003c447fae */ /* 0x000fe800091a101c */
[----:B-----5:R-:W5:Y:S01]  /*13880*/  LDL.LU.64 R60, [R1+0x190] ;  /* 0x00019000013c7983 */ /* 0x020f620000300a00 */
[----:B------:R-:W-:-:S04]  /*13890*/  IADD3 R104, P3, PT, R98, UR54, RZ ;  /* 0x0000003662687c10 */ /* 0x000fc8000ff7e0ff */
[----:B------:R-:W-:Y:S02]  /*138a0*/  IADD3.X R105, PT, PT, R99, UR32, RZ, P3, !PT ;  /* 0x0000002063697c10 */ /* 0x000fe40009ffe4ff */
[----:B----4-:R-:W-:-:S03]  /*138b0*/  IADD3 R72, P3, PT, R122, UR54, RZ ;  /* 0x000000367a487c10 */ /* 0x010fc6000ff7e0ff */
[----:B------:R-:W-:Y:S01]  /*138c0*/  LDGSTS.E [R68+0x20e00], desc[UR28][R104.64], P2 ;  /* 0x20e0000068447fae */ /* 0x000fe200091a101c */
        /* <DEDUP_REMOVED lines=9> */
[----:B----4-:R-:W-:-:S03]  /*13960*/  IADD3 R72, P3, PT, R146, UR54, RZ ;  /* 0x0000003692487c10 */ /* 0x010fc6000ff7e0ff */
[----:B------:R4:W-:Y:S01]  /*13970*/  STL.64 [R1+0xb8], R74 ;  /* 0x0000b84a01007387 */ /* 0x0009e20000100a00 */
[----:B------:R-:W-:-:S03]  /*13980*/  IADD3.X R73, PT, PT, R147, UR32, RZ, P3, !PT ;  /* 0x0000002093497c10 */ /* 0x000fc60009ffe4ff */
        /* <DEDUP_REMOVED lines=16> */
[----:B------:R3:W-:Y:S04]  /*13a90*/  LDGSTS.E [R68+0x22a00], desc[UR28][R72.64], P2 ;  /* 0x22a0000048447fae */ /* 0x0007e800091a101c */
[----:B------:R-:W-:Y:S04]  /*13aa0*/  STL.64 [R1+0x150], R80 ;  /* 0x0001505001007387 */ /* 0x000fe80000100a00 */
[----:B------:R-:W-:Y:S01]  /*13ab0*/  LDGSTS.E [R68+0x22e00], desc[UR28][R80.64], P2 ;  /* 0x22e0000050447fae */ /* 0x000fe200091a101c */
[----:B--2---:R-:W-:-:S04]  /*13ac0*/  IADD3 R74, P3, PT, R188, UR54, RZ ;  /* 0x00000036bc4a7c10 */ /* 0x004fc8000ff7e0ff */
[----:B------:R-:W-:-:S05]  /*13ad0*/  IADD3.X R75, PT, PT, R189, UR32, RZ, P3, !PT ;  /* 0x00000020bd4b7c10 */ /* 0x000fca0009ffe4ff */
[----:B------:R5:W-:Y:S04]  /*13ae0*/  STL.64 [R1+0x170], R74 ;  /* 0x0001704a01007387 */ /* 0x000be80000100a00 */
[----:B------:R5:W-:Y:S01]  /*13af0*/  LDGSTS.E [R68+0x23200], desc[UR28][R74.64], P2 ;  /* 0x232000004a447fae */ /* 0x000be200091a101c */
[----:B---3--:R-:W-:-:S04]  /*13b00*/  IADD3 R72, P3, PT, R228, UR54, RZ ;  /* 0x00000036e4487c10 */ /* 0x008fc8000ff7e0ff */
[----:B------:R-:W-:-:S05]  /*13b10*/  IADD3.X R73, PT, PT, R229, UR32, RZ, P3, !PT ;  /* 0x00000020e5497c10 */ /* 0x000fca0009ffe4ff */
[----:B------:R1:W-:Y:S04]  /*13b20*/  STL.64 [R1+0x188], R72 ;  /* 0x0001884801007387 */ /* 0x0003e80000100a00 */
[----:B------:R1:W-:Y:S01]  /*13b30*/  LDGSTS.E [R68+0x23600], desc[UR28][R72.64], P2 ;  /* 0x2360000048447fae */ /* 0x0003e200091a101c */
[----:B-----5:R-:W-:-:S04]  /*13b40*/  IADD3 R74, P3, PT, R60, UR54, RZ ;  /* 0x000000363c4a7c10 */ /* 0x020fc8000ff7e0ff */
        /* <DEDUP_REMOVED lines=38> */
[----:B------:R-:W2:Y:S01]  /*13db0*/  LDL.LU.64 R138, [R1+0x5f0] ;  /* 0x0005f000018a7983 */ /* 0x000ea20000300a00 */
[----:B------:R-:W-:-:S03]  /*13dc0*/  IADD3.X R73, PT, PT, R127, UR32, RZ, P3, !PT ;  /* 0x000000207f497c10 */ /* 0x000fc60009ffe4ff */
[----:B------:R-:W3:Y:S01]  /*13dd0*/  LDL.LU.64 R146, [R1+0x5e8] ;  /* 0x0005e80001927983 */ /* 0x000ee20000300a00 */
[----:B-1----:R-:W-:-:S03]  /*13de0*/  IADD3 R60, P3, PT, R118, UR54, RZ ;  /* 0x00000036763c7c10 */ /* 0x002fc6000ff7e0ff */
[----:B------:R1:W-:Y:S01]  /*13df0*/  STL.64 [R1+0x2c0], R74 ;  /* 0x0002c04a01007387 */ /* 0x0003e20000100a00 */
[----:B------:R-:W-:-:S03]  /*13e00*/  IADD3.X R61, PT, PT, R119, UR32, RZ, P3, !PT ;  /* 0x00000020773d7c10 */ /* 0x000fc60009ffe4ff */
[----:B------:R4:W-:Y:S04]  /*13e10*/  STL.64 [R1+0x2d8], R72 ;  /* 0x0002d84801007387 */ /* 0x0009e80000100a00 */
[----:B------:R1:W-:Y:S04]  /*13e20*/  LDGSTS.E [R68+0x25e00], desc[UR28][R74.64], P2 ;  /* 0x25e000004a447fae */ /* 0x0003e800091a101c */
[----:B------:R5:W-:Y:S04]  /*13e30*/  STL.64 [R1+0x2f8], R60 ;  /* 0x0002f83c01007387 */ /* 0x000be80000100a00 */
[----:B------:R-:W3:Y:S01]  /*13e40*/  LDL.LU.64 R228, [R1+0x5e0] ;  /* 0x0005e00001e47983 */ /* 0x000ee20000300a00 */
[----:B-1----:R-:W-:-:S03]  /*13e50*/  IADD3 R74, P3, PT, R110, UR54, RZ ;  /* 0x000000366e4a7c10 */ /* 0x002fc6000ff7e0ff */
[----:B------:R4:W-:Y:S01]  /*13e60*/  LDGSTS.E [R68+0x26200], desc[UR28][R72.64], P2 ;  /* 0x2620000048447fae */ /* 0x0009e200091a101c */
[----:B------:R-:W-:-:S03]  /*13e70*/  IADD3.X R75, PT, PT, R111, UR32, RZ, P3, !PT ;  /* 0x000000206f4b7c10 */ /* 0x000fc60009ffe4ff */
[----:B------:R-:W3:Y:S04]  /*13e80*/  LDL.LU.64 R154, [R1+0x5d8] ;  /* 0x0005d800019a7983 */ /* 0x000ee80000300a00 */
[----:B------:R5:W-:Y:S01]  /*13e90*/  LDGSTS.E [R68+0x26600], desc[UR28][R60.64], P2 ;  /* 0x266000003c447fae */ /* 0x000be200091a101c */
[----:B----4-:R-:W-:-:S03]  /*13ea0*/  IADD3 R72, P3, PT, R102, UR54, RZ ;  /* 0x0000003666487c10 */ /* 0x010fc6000ff7e0ff */
[----:B------:R-:W4:Y:S01]  /*13eb0*/  LDL.LU.64 R162, [R1+0x5d0] ;  /* 0x0005d00001a27983 */ /* 0x000f220000300a00 */
[----:B------:R-:W-:-:S03]  /*13ec0*/  IADD3.X R73, PT, PT, R103, UR32, RZ, P3, !PT ;  /* 0x0000002067497c10 */ /* 0x000fc60009ffe4ff */
[----:B------:R1:W-:Y:S01]  /*13ed0*/  LDGSTS.E [R68+0x26a00], desc[UR28][R74.64], P2 ;  /* 0x26a000004a447fae */ /* 0x0003e200091a101c */
[----:B-----5:R-:W-:-:S03]  /*13ee0*/  IADD3 R60, P3, PT, R94, UR54, RZ ;  /* 0x000000365e3c7c10 */ /* 0x020fc6000ff7e0ff */
[----:B------:R1:W-:Y:S01]  /*13ef0*/  STL.64 [R1+0x318], R74 ;  /* 0x0003184a01007387 */ /* 0x0003e20000100a00 */
[----:B------:R-:W-:-:S03]  /*13f00*/  IADD3.X R61, PT, PT, R95, UR32, RZ, P3, !PT ;  /* 0x000000205f3d7c10 */ /* 0x000fc60009ffe4ff */
[----:B------:R5:W-:Y:S04]  /*13f10*/  STL.64 [R1+0x338], R72 ;  /* 0x0003384801007387 */ /* 0x000be80000100a00 */
[----:B------:R5:W-:Y:S01]  /*13f20*/  LDGSTS.E [R68+0x26e00], desc[UR28][R72.64], P2 ;  /* 0x26e0000048447fae */ /* 0x000be200091a101c */
[----:B-1----:R-:W-:-:S03]  /*13f30*/  IADD3 R74, P3, PT, R86, UR54, RZ ;  /* 0x00000036564a7c10 */ /* 0x002fc6000ff7e0ff */
[----:B------:R1:W-:Y:S01]  /*13f40*/  STL.64 [R1+0x350], R60 ;  /* 0x0003503c01007387 */ /* 0x0003e20000100a00 */
[----:B------:R-:W-:-:S03]  /*13f50*/  IADD3.X R75, PT, PT, R87, UR32, RZ, P3, !PT ;  /* 0x00000020574b7c10 */ /* 0x000fc60009ffe4ff */
[----:B------:R-:W4:Y:S01]  /*13f60*/  LDL.LU.64 R170, [R1+0x5c8] ;  /* 0x0005c80001aa7983 */ /* 0x000f220000300a00 */
[----:B-----5:R-:W-:-:S03]  /*13f70*/  IADD3 R72, P3, PT, R78, UR54, RZ ;  /* 0x000000364e487c10 */ /* 0x020fc6000ff7e0ff */
[----:B------:R-:W5:Y:S01]  /*13f80*/  LDL.LU.64 R176, [R1+0x5c0] ;  /* 0x0005c00001b07983 */ /* 0x000f620000300a00 */
[----:B------:R-:W-:-:S03]  /*13f90*/  IADD3.X R73, PT, PT, R79, UR32, RZ, P3, !PT ;  /* 0x000000204f497c10 */ /* 0x000fc60009ffe4ff */
[----:B------:R-:W-:Y:S04]  /*13fa0*/  STL.64 [R1+0x370], R74 ;  /* 0x0003704a01007387 */ /* 0x000fe80000100a00 */
[----:B------:R-:W-:Y:S04]  /*13fb0*/  STL.64 [R1+0x388], R72 ;  /* 0x0003884801007387 */ /* 0x000fe80000100a00 */
[----:B------:R-:W5:Y:S04]  /*13fc0*/  LDL.LU.64 R188, [R1+0x5b8] ;  /* 0x0005b80001bc7983 */ /* 0x000f680000300a00 */
[----:B------:R1:W-:Y:S04]  /*13fd0*/  LDGSTS.E [R68+0x27200], desc[UR28][R60.64], P2 ;  /* 0x272000003c447fae */ /* 0x0003e800091a101c */
[----:B------:R-:W-:Y:S04]  /*13fe0*/  LDGSTS.E [R68+0x27600], desc[UR28][R74.64], P2 ;  /* 0x276000004a447fae */ /* 0x000fe800091a101c */
[----:B------:R-:W-:Y:S01]  /*13ff0*/  LDGSTS.E [R68+0x27a00], desc[UR28][R72.64], P2 ;  /* 0x27a0000048447fae */ /* 0x000fe200091a101c */
[----:B-1----:R-:W-:-:S04]  /*14000*/  IADD3 R60, P3, PT, R70, UR54, RZ ;  /* 0x00000036463c7c10 */ /* 0x002fc8000ff7e0ff */
[----:B------:R-:W-:-:S05]  /*14010*/  IADD3.X R61, PT, PT, R71, UR32, RZ, P3, !PT ;  /* 0x00000020473d7c10 */ /* 0x000fca0009ffe4ff */
[----:B------:R2:W-:Y:S04]  /*14020*/  STL.64 [R1+0x3a0], R60 ;  /* 0x0003a03c01007387 */ /* 0x0005e80000100a00 */
[----:B------:R2:W-:Y:S04]  /*14030*/  LDGSTS.E [R68+0x27e00], desc[UR28][R60.64], P2 ;  /* 0x27e000003c447fae */ /* 0x0005e800091a101c */
[----:B------:R-:W5:Y:S04]  /*14040*/  LDL.LU.64 R82, [R1+0x5b0] ;  /* 0x0005b00001527983 */ /* 0x000f680000300a00 */
[----:B------:R-:W5:Y:S04]  /*14050*/  LDL.LU.64 R98, [R1+0x5a8] ;  /* 0x0005a80001627983 */ /* 0x000f680000300a00 */
[----:B------:R-:W5:Y:S04]  /*14060*/  LDL.LU.64 R122, [R1+0x598] ;  /* 0x00059800017a7983 */ /* 0x000f680000300a00 */
[----:B------:R-:W5:Y:S01]  /*14070*/  LDL.LU.64 R130, [R1+0x588] ;  /* 0x0005880001827983 */ /* 0x000f620000300a00 */
[----:B--2---:R-:W-:-:S04]  /*14080*/  IADD3 R60, P3, PT, R138, UR54, RZ ;  /* 0x000000368a3c7c10 */ /* 0x004fc8000ff7e0ff */
[----:B------:R-:W-:Y:S02]  /*14090*/  IADD3.X R61, PT, PT, R139, UR32, RZ, P3, !PT ;  /* 0x000000208b3d7c10 */ /* 0x000fe40009ffe4ff */
[----:B---3--:R-:W-:Y:S01]  /*140a0*/  IADD3 R186, P3, PT, R146, UR54, RZ ;  /* 0x0000003692ba7c10 */ /* 0x008fe2000ff7e0ff */
[----:B------:R-:W2:Y:S03]  /*140b0*/  LDL.LU.64 R138, [R1+0x578] ;  /* 0x00057800018a7983 */ /* 0x000ea60000300a00 */
[----:B------:R-:W-:Y:S01]  /*140c0*/  IADD3.X R187, PT, PT, R147, UR32, RZ, P3, !PT ;  /* 0x0000002093bb7c10 */ /* 0x000fe20009ffe4ff */
[----:B------:R-:W-:Y:S04]  /*140d0*/  LDGSTS.E [R2+0x20300], desc[UR28][R60.64], P2 ;  /* 0x203000003c027fae */ /* 0x000fe800091a101c */
[----:B------:R-:W3:Y:S04]  /*140e0*/  LDL.LU.64 R146, [R1+0x560] ;  /* 0x0005600001927983 */ /* 0x000ee80000300a00 */
[----:B------:R-:W-:Y:S01]  /*140f0*/  LDGSTS.E [R2+0x20700], desc[UR28][R186.64], P2 ;  /* 0x20700000ba027fae */ /* 0x000fe200091a101c */
[----:B------:R-:W-:-:S04]  /*14100*/  IADD3 R222, P3, PT, R228, UR54, RZ ;  /* 0x00000036e4de7c10 */ /* 0x000fc8000ff7e0ff */
[----:B------:R-:W-:Y:S02]  /*14110*/  IADD3.X R223, PT, PT, R229, UR32, RZ, P3, !PT ;  /* 0x00000020e5df7c10 */ /* 0x000fe40009ffe4ff */
[----:B------:R-:W-:-:S03]  /*14120*/  IADD3 R228, P3, PT, R154, UR54, RZ ;  /* 0x000000369ae47c10 */ /* 0x000fc6000ff7e0ff */
[----:B------:R-:W-:Y:S01]  /*14130*/  LDGSTS.E [R2+0x20b00], desc[UR28][R222.64], P2 ;  /* 0x20b00000de027fae */ /* 0x000fe200091a101c */
[----:B------:R-:W-:Y:S02]  /*14140*/  IADD3.X R229, PT, PT, R155, UR32, RZ, P3, !PT ;  /* 0x000000209be57c10 */ /* 0x000fe40009ffe4ff */
[----:B----4-:R-:W-:-:S03]  /*14150*/  IADD3 R68, P3, PT, R162, UR54, RZ ;  /* 0x00000036a2447c10 */ /* 0x010fc6000ff7e0ff */
[----:B------:R-:W-:Y:S01]  /*14160*/  LDGSTS.E [R2+0x20f00], desc[UR28][R228.64], P2 ;  /* 0x20f00000e4027fae */ /* 0x000fe200091a101c */
[----:B------:R-:W-:-:S05]  /*14170*/  IADD3.X R69, PT, PT, R163, UR32, RZ, P3, !PT ;  /* 0x00000020a3457c10 */ /* 0x000fca0009ffe4ff */
[----:B------:R1:W-:Y:S04]  /*14180*/  STL.64 [R1], R68 ;  /* 0x0000004401007387 */ /* 0x0003e80000100a00 */
[----:B------:R-:W4:Y:S04]  /*14190*/  LDL.LU.64 R154, [R1+0x550] ;  /* 0x00055000019a7983 */ /* 0x000f280000300a00 */
[----:B------:R-:W4:Y:S04]  /*141a0*/  LDL.LU.64 R162, [R1+0x540] ;  /* 0x0005400001a27983 */ /* 0x000f280000300a00 */
[----:B------:R1:W-:Y:S01]  /*141b0*/  LDGSTS.E [R2+0x21300], desc[UR28][R68.64], P2 ;  /* 0x2130000044027fae */ /* 0x0003e200091a101c */
[----:B------:R-:W-:-:S04]  /*141c0*/  IADD3 R232, P3, PT, R170, UR54, RZ ;  /* 0x00000036aae87c10 */ /* 0x000fc8000ff7e0ff */
[----:B------:R-:W-:Y:S02]  /*141d0*/  IADD3.X R233, PT, PT, R171, UR32, RZ, P3, !PT ;  /* 0x00000020abe97c10 */ /* 0x000fe40009ffe4ff */
[----:B-----5:R-:W-:Y:S01]  /*141e0*/  IADD3 R70, P3, PT, R176, UR54, RZ ;  /* 0x00000036b0467c10 */ /* 0x020fe2000ff7e0ff */
[----:B------:R-:W5:Y:S03]  /*141f0*/  LDL.LU.64 R170, [R1+0x518] ;  /* 0x0005180001aa7983 */ /* 0x000f660000300a00 */
[----:B------:R-:W-:Y:S01]  /*14200*/  IADD3.X R71, PT, PT, R177, UR32, RZ, P3, !PT ;  /* 0x00000020b1477c10 */ /* 0x000fe20009ffe4ff */
[----:B------:R-:W-:Y:S01]  /*14210*/  LDGSTS.E [R2+0x21700], desc[UR28][R232.64], P2 ;  /* 0x21700000e8027fae */ /* 0x000fe200091a101c */
[----:B-1----:R-:W-:-:S03]  /*14220*/  IADD3 R68, P3, PT, R188, UR54, RZ ;  /* 0x00000036bc447c10 */ /* 0x002fc6000ff7e0ff */
[----:B------:R1:W-:Y:S01]  /*14230*/  STL.64 [R1+0x70], R70 ;  /* 0x0000704601007387 */ /* 0x0003e20000100a00 */
[----:B------:R-:W-:-:S03]  /*14240*/  IADD3.X R69, PT, PT, R189, UR32, RZ, P3, !PT ;  /* 0x00000020bd457c10 */ /* 0x000fc60009ffe4ff */
[----:B------:R-:W5:Y:S04]  /*14250*/  LDL.LU.64 R176, [R1+0x500] ;  /* 0x0005000001b07983 */ /* 0x000f680000300a00 */
[----:B------:R1:W-:Y:S04]  /*14260*/  STL.64 [R1+0x90], R68 ;  /* 0x0000904401007387 */ /* 0x0003e80000100a00 */
[----:B------:R-:W5:Y:S04]  /*14270*/  LDL.LU.64 R188, [R1+0x4e8] ;  /* 0x0004e80001bc7983 */ /* 0x000f680000300a00 */
[----:B------:R1:W-:Y:S04]  /*14280*/  LDGSTS.E [R2+0x21b00], desc[UR28][R70.64], P2 ;  /* 0x21b0000046027fae */ /* 0x0003e800091a101c */
[----:B------:R1:W-:Y:S01]  /*14290*/  LDGSTS.E [R2+0x21f00], desc[UR28][R68.64], P2 ;  /* 0x21f0000044027fae */ /* 0x0003e200091a101c */
[----:B------:R-:W-:-:S04]  /*142a0*/  IADD3 R72, P3, PT, R82, UR54, RZ ;  /* 0x0000003652487c10 */ /* 0x000fc8000ff7e0ff */
        /* <DEDUP_REMOVED lines=12> */
[----:B------:R3:W-:Y:S04]  /*14370*/  LDGSTS.E [R2+0x22b00], desc[UR28][R68.64], P2 ;  /* 0x22b0000044027fae */ /* 0x0007e800091a101c */
[----:B------:R4:W-:Y:S04]  /*14380*/  STL.64 [R1+0x108], R72 ;  /* 0x0001084801007387 */ /* 0x0009e80000100a00 */
[----:B------:R4:W-:Y:S01]  /*14390*/  LDGSTS.E [R2+0x22f00], desc[UR28][R72.64], P2 ;  /* 0x22f0000048027fae */ /* 0x0009e200091a101c */
[----:B------:R-:W-:Y:S01]  /*143a0*/  UMOV UR4, URZ ;  /* 0x000000ff00047c82 */ /* 0x000fe20008000000 */
[----:B------:R-:W-:-:S02]  /*143b0*/  ISETP.GE.AND P4, PT, R252, 0x40, PT ;  /* 0x00000040fc00780c */ /* 0x000fc40003f86270 */
[----:B--2---:R-:W-:-:S04]  /*143c0*/  IADD3 R70, P3, PT, R138, UR54, RZ ;  /* 0x000000368a467c10 */ /* 0x004fc8000ff7e0ff */
[----:B------:R-:W-:Y:S02]  /*143d0*/  IADD3.X R71, PT, PT, R139, UR32, RZ, P3, !PT ;  /* 0x000000208b477c10 */ /* 0x000fe40009ffe4ff */
[----:B---3--:R-:W-:-:S03]  /*143e0*/  IADD3 R68, P3, PT, R146, UR54, RZ ;  /* 0x0000003692447c10 */ /* 0x008fc6000ff7e0ff */
[----:B------:R1:W-:Y:S01]  /*143f0*/  LDGSTS.E [R2+0x23300], desc[UR28][R70.64], P2 ;  /* 0x2330000046027fae */ /* 0x0003e200091a101c */
[----:B------:R-:W-:-:S03]  /*14400*/  IADD3.X R69, PT, PT, R147, UR32, RZ, P3, !PT ;  /* 0x0000002093457c10 */ /* 0x000fc60009ffe4ff */
[----:B------:R1:W-:Y:S04]  /*14410*/  STL.64 [R1+0x128], R70 ;  /* 0x0001284601007387 */ /* 0x0003e80000100a00 */
[----:B------:R5:W-:Y:S04]  /*14420*/  STL.64 [R1+0x140], R68 ;  /* 0x0001404401007387 */ /* 0x000be80000100a00 */
[----:B------:R5:W-:Y:S01]  /*14430*/  LDGSTS.E [R2+0x23700], desc[UR28][R68.64], P2 ;  /* 0x2370000044027fae */ /* 0x000be200091a101c */
[----:B----4-:R-:W-:-:S04]  /*14440*/  IADD3 R72, P3, PT, R154, UR54, RZ ;  /* 0x000000369a487c10 */ /* 0x010fc8000ff7e0ff */
[----:B------:R-:W-:Y:S02]  /*14450*/  IADD3.X R73, PT, PT, R155, UR32, RZ, P3, !PT ;  /* 0x000000209b497c10 */ /* 0x000fe40009ffe4ff */
[----:B-1----:R-:W-:-:S03]  /*14460*/  IADD3 R70, P3, PT, R162, UR54, RZ ;  /* 0x00000036a2467c10 */ /* 0x002fc6000ff7e0ff */
[----:B------:R1:W-:Y:S01]  /*14470*/  LDGSTS.E [R2+0x23b00], desc[UR28][R72.64], P2 ;  /* 0x23b0000048027fae */ /* 0x0003e200091a101c */
[----:B------:R-:W-:-:S03]  /*14480*/  IADD3.X R71, PT, PT, R163, UR32, RZ, P3, !PT ;  /* 0x00000020a3477c10 */ /* 0x000fc60009ffe4ff */
[----:B------:R1:W-:Y:S01]  /*14490*/  STL.64 [R1+0x158], R72 ;  /* 0x0001584801007387 */ /* 0x0003e20000100a00 */
[----:B-----5:R-:W-:-:S03]  /*144a0*/  IADD3 R68, P3, PT, R170, UR54, RZ ;  /* 0x00000036aa447c10 */ /* 0x020fc6000ff7e0ff */
[----:B------:R2:W-:Y:S01]  /*144b0*/  LDGSTS.E [R2+0x23f00], desc[UR28][R70.64], P2 ;  /* 0x23f0000046027fae */ /* 0x0005e200091a101c */
[----:B------:R-:W-:-:S03]  /*144c0*/  IADD3.X R69, PT, PT, R171, UR32, RZ, P3, !PT ;  /* 0x00000020ab457c10 */ /* 0x000fc60009ffe4ff */
[----:B------:R2:W-:Y:S01]  /*144d0*/  STL.64 [R1+0x180], R70 ;  /* 0x0001804601007387 */ /* 0x0005e20000100a00 */
[----:B-1----:R-:W-:-:S03]  /*144e0*/  IADD3 R72, P3, PT, R176, UR54, RZ ;  /* 0x00000036b0487c10 */ /* 0x002fc6000ff7e0ff */
[----:B------:R1:W-:Y:S01]  /*144f0*/  LDGSTS.E [R2+0x24300], desc[UR28][R68.64], P2 ;  /* 0x2430000044027fae */ /* 0x0003e200091a101c */
[----:B------:R-:W-:Y:S02]  /*14500*/  IADD3.X R73, PT, PT, R177, UR32, RZ, P3, !PT ;  /* 0x00000020b1497c10 */ /* 0x000fe40009ffe4ff */
[----:B--2---:R-:W-:Y:S01]  /*14510*/  IADD3 R70, P3, PT, R188, UR54, RZ ;  /* 0x00000036bc467c10 */ /* 0x004fe2000ff7e0ff */
        /* <DEDUP_REMOVED lines=55> */
[----:B------:R2:W-:Y:S04]  /*14890*/  LDGSTS.E [R2+0x27b00], desc[UR28][R70.64], P2 ;  /* 0x27b0000046027fae */ /* 0x0005e800091a101c */
[----:B------:R2:W-:Y:S04]  /*148a0*/  STL.64 [R1+0x360], R68 ;  /* 0x0003604401007387 */ /* 0x0005e80000100a00 */
[----:B------:R2:W-:Y:S01]  /*148b0*/  LDGSTS.E [R2+0x27f00], desc[UR28][R68.64], P2 ;  /* 0x27f0000044027fae */ /* 0x0005e200091a101c */
[----:B------:R-:W-:-:S03]  /*148c0*/  ISETP.GE.AND P2, PT, R252, 0x80, PT ;  /* 0x00000080fc00780c */ /* 0x000fc60003f46270 */
[----:B------:R-:W0:Y:S10]  /*148d0*/  LDGDEPBAR ;  /* 0x00000000000079af */ /* 0x000e340000000000 */
[----:B--2---:R-:W-:Y:S05]  /*148e0*/  @!P2 BRA `(.L_x_8) ;  /* 0x0000009800a8a947 */ /* 0x004fea0003800000 */
[----:B------:R-:W-:Y:S01]  /*148f0*/  SHF.R.S32.HI R2, RZ, 0x1f, R252 ;  /* 0x0000001fff027819 */ /* 0x000fe200000114fc */
[----:B------:R-:W2:Y:S01]  /*14900*/  LDL.LU.64 R176, [R1+0x88] ;  /* 0x0000880001b07983 */ /* 0x000ea20000300a00 */
[----:B------:R-:W-:Y:S02]  /*14910*/  IMAD.MOV.U32 R97, RZ, RZ, R50 ;  /* 0x000000ffff617224 */ /* 0x000fe400078e0032 */
[----:B------:R-:W-:Y:S01]  /*14920*/  LEA.HI R69, R2, R252, RZ, 0x6 ;  /* 0x000000fc02457211 */ /* 0x000fe200078f30ff */
[----:B------:R-:W3:Y:S01]  /*14930*/  LDL.LU.64 R188, [R1+0x68] ;  /* 0x0000680001bc7983 */ /* 0x000ee20000300a00 */
[----:B------:R-:W-:Y:S02]  /*14940*/  IMAD.MOV.U32 R98, RZ, RZ, R51 ;  /* 0x000000ffff627224 */ /* 0x000fe400078e0033 */
[----:B------:R-:W-:Y:S01]  /*14950*/  IMAD.MOV.U32 R69, RZ, RZ, R234 ;  /* 0x000000ffff457224 */ /* 0x000fe200078e00ea */
[----:B------:R-:W4:Y:S01]  /*14960*/  LDL.LU.64 R50, [R1+0x60] ;  /* 0x0000600001327983 */ /* 0x000f220000300a00 */
[----:B------:R-:W-:-:S02]  /*14970*/  IMAD.MOV.U32 R70, RZ, RZ, R235 ;  /* 0x000000ffff467224 */ /* 0x000fc400078e00eb */
[----:B------:R-:W-:Y:S01]  /*14980*/  IMAD.MOV.U32 R75, RZ, RZ, R216 ;  /* 0x000000ffff4b7224 */ /* 0x000fe200078e00d8 */
[----:B------:R-:W5:Y:S01]  /*14990*/  LDL.LU.64 R234, [R1+0x118] ;  /* 0x0001180001ea7983 */ /* 0x000f620000300a00 */
[----:B------:R-:W-:Y:S02]  /*149a0*/  IMAD.MOV.U32 R76, RZ, RZ, R217 ;  /* 0x000000ffff4c7224 */ /* 0x000fe400078e00d9 */
[----:B------:R-:W-:Y:S01]  /*149b0*/  IMAD.MOV.U32 R87, RZ, RZ, R194 ;  /* 0x000000ffff577224 */ /* 0x000fe200078e00c2 */
[----:B------:R-:W2:Y:S01]  /*149c0*/  LDL.LU.64 R216, [R1+0xc8] ;  /* 0x0000c80001d87983 */ /* 0x000ea20000300a00 */
[----:B------:R-:W-:Y:S02]  /*149d0*/  IMAD.MOV.U32 R88, RZ, RZ, R195 ;  /* 0x000000ffff587224 */ /* 0x000fe400078e00c3 */
[----:B------:R-:W-:Y:S01]  /*149e0*/  IMAD.MOV.U32 R81, RZ, RZ, R204 ;  /* 0x000000ffff517224 */ /* 0x000fe200078e00cc */
[----:B------:R-:W2:Y:S01]  /*149f0*/  LDL.LU.64 R194, [R1+0x50] ;  /* 0x0000500001c27983 */ /* 0x000ea20000300a00 */
[----:B------:R-:W-:-:S02]  /*14a00*/  IMAD.MOV.U32 R204, RZ, RZ, R90 ;  /* 0x000000ffffcc7224 */ /* 0x000fc400078e005a */
[----:B------:R-:W-:Y:S01]  /*14a10*/  IMAD.MOV.U32 R82, RZ, RZ, R205 ;  /* 0x000000ffff527224 */ /* 0x000fe200078e00cd */
[----:B------:R-:W2:Y:S01]  /*14a20*/  LDL.LU.64 R190, [R1+0x40] ;  /* 0x0000400001be7983 */ /* 0x000ea20000300a00 */
        /* <DEDUP_REMOVED lines=8> */
[----:B------:R-:W3:Y:S01]  /*14ab0*/  LDL.LU.64 R208, [R1+0xa8] ;  /* 0x0000a80001d07983 */ /* 0x000ee20000300a00 */
[----:B------:R-:W-:Y:S02]  /*14ac0*/  IMAD.MOV.U32 R92, RZ, RZ, R63 ;  /* 0x000000ffff5c7224 */ /* 0x000fe400078e003f */
[----:B------:R-:W-:Y:S01]  /*14ad0*/  IMAD.MOV.U32 R2, RZ, RZ, R238 ;  /* 0x000000ffff027224 */ /* 0x000fe200078e00ee */
[----:B------:R-:W3:Y:S01]  /*14ae0*/  LDL.LU.64 R62, [R1+0x20] ;  /* 0x00002000013e7983 */ /* 0x000ee20000300a00 */
[----:B------:R-:W-:Y:S02]  /*14af0*/  IMAD.MOV.U32 R68, RZ, RZ, R239 ;  /* 0x000000ffff447224 */ /* 0x000fe400078e00ef */
[----:B------:R-:W-:Y:S01]  /*14b00*/  IMAD.MOV.U32 R73, RZ, RZ, R220 ;  /* 0x000000ffff497224 */ /* 0x000fe200078e00dc */
[----:B------:R-:W3:Y:S01]  /*14b10*/  LDL.LU.64 R180, [R1+0x18] ;  /* 0x0000180001b47983 */ /* 0x000ee20000300a00 */
[----:B------:R-:W-:-:S02]  /*14b20*/  IMAD.MOV.U32 R74, RZ, RZ, R221 ;  /* 0x000000ffff4a7224 */ /* 0x000fc400078e00dd */
[----:B------:R-:W-:Y:S01]  /*14b30*/  IMAD.MOV.U32 R95, RZ, RZ, R54 ;  /* 0x000000ffff5f7224 */ /* 0x000fe200078e0036 */
[----:B------:R-:W4:Y:S01]  /*14b40*/  LDL.LU.64 R238, [R1+0x58] ;  /* 0x0000580001ee7983 */ /* 0x000f220000300a00 */
[----:B------:R-:W-:Y:S02]  /*14b50*/  IMAD.MOV.U32 R220, RZ, RZ, R114 ;  /* 0x000000ffffdc7224 */ /* 0x000fe400078e0072 */
[----:B------:R-:W-:Y:S02]  /*14b60*/  IMAD.MOV.U32 R221, RZ, RZ, R115 ;  /* 0x000000ffffdd7224 */ /* 0x000fe400078e0073 */
[----:B------:R-:W-:Y:S02]  /*14b70*/  IMAD.MOV.U32 R96, RZ, RZ, R55 ;  /* 0x000000ffff607224 */ /* 0x000fe400078e0037 */
[----:B------:R-:W-:Y:S02]  /*14b80*/  IMAD.MOV.U32 R54, RZ, RZ, R182 ;  /* 0x000000ffff367224 */ /* 0x000fe400078e00b6 */
[----:B------:R-:W-:-:S02]  /*14b90*/  IMAD.MOV.U32 R55, RZ, RZ, R183 ;  /* 0x000000ffff377224 */ /* 0x000fc400078e00b7 */
[----:B------:R-:W-:Y:S02]  /*14ba0*/  IMAD.MOV.U32 R78, RZ, RZ, R213 ;  /* 0x000000ffff4e7224 */ /* 0x000fe400078e00d5 */
        /* <DEDUP_REMOVED lines=14> */
[----:B--2---:R-:W-:Y:S02]  /*14c90*/  IMAD.MOV.U32 R182, RZ, RZ, R66 ;  /* 0x000000ffffb67224 */ /* 0x004fe400078e0042 */
[----:B------:R-:W-:Y:S02]  /*14ca0*/  IMAD.MOV.U32 R183, RZ, RZ, R67 ;  /* 0x000000ffffb77224 */ /* 0x000fe400078e0043 */
[----:B------:R-:W-:-:S02]  /*14cb0*/  IMAD.MOV.U32 R66, RZ, RZ, R220 ;  /* 0x000000ffff427224 */ /* 0x000fc400078e00dc */
[----:B------:R-:W-:Y:S02]  /*14cc0*/  IMAD.MOV.U32 R67, RZ, RZ, R221 ;  /* 0x000000ffff437224 */ /* 0x000fe400078e00dd */
[----:B------:R-:W2:Y:S01]  /*14cd0*/  LDL.LU.64 R220, [R1+0x98] ;  /* 0x0000980001dc7983 */ /* 0x000ea20000300a00 */
[----:B---3--:R-:W-:Y:S02]  /*14ce0*/  IMAD.MOV.U32 R178, RZ, RZ, R180 ;  /* 0x000000ffffb27224 */ /* 0x008fe400078e00b4 */
[----:B------:R-:W-:Y:S02]  /*14cf0*/  IMAD.MOV.U32 R179, RZ, RZ, R181 ;  /* 0x000000ffffb37224 */ /* 0x000fe400078e00b5 */
[----:B------:R-:W-:Y:S02]  /*14d00*/  IMAD.MOV.U32 R180, RZ, RZ, R62 ;  /* 0x000000ffffb47224 */ /* 0x000fe400078e003e */
[----:B------:R-:W-:Y:S02]  /*14d10*/  IMAD.MOV.U32 R181, RZ, RZ, R63 ;  /* 0x000000ffffb57224 */ /* 0x000fe400078e003f */
[----:B------:R-:W-:-:S02]  /*14d20*/  IMAD.MOV.U32 R62, RZ, RZ, R216 ;  /* 0x000000ffff3e7224 */ /* 0x000fc400078e00d8 */
[----:B------:R-:W-:Y:S02]  /*14d30*/  IMAD.MOV.U32 R63, RZ, RZ, R217 ;  /* 0x000000ffff3f7224 */ /* 0x000fe400078e00d9 */
[----:B-----5:R-:W-:Y:S02]  /*14d40*/  IMAD.MOV.U32 R216, RZ, RZ, R234 ;  /* 0x000000ffffd87224 */ /* 0x020fe400078e00ea */
[----:B------:R-:W-:Y:S02]  /*14d50*/  IMAD.MOV.U32 R217, RZ, RZ, R235 ;  /* 0x000000ffffd97224 */ /* 0x000fe400078e00eb */
[----:B------:R-:W3:Y:S01]  /*14d60*/  LDL.LU.64 R234, [R1+0xc0] ;  /* 0x0000c00001ea7983 */ /* 0x000ee20000300a00 */
[----:B------:R-:W-:Y:S02]  /*14d70*/  IMAD.MOV.U32 R225, RZ, RZ, R185 ;  /* 0x000000ffffe17224 */ /* 0x000fe400078e00b9 */
[----:B------:R-:W-:Y:S02]  /*14d80*/  IMAD.MOV.U32 R185, RZ, RZ, R191 ;  /* 0x000000ffffb97224 */ /* 0x000fe400078e00bf */
[----:B----4-:R-:W-:-:S02]  /*14d90*/  IMAD.MOV.U32 R192, RZ, RZ, R238 ;  /* 0x000000ffffc07224 */ /* 0x010fc400078e00ee */
[----:B------:R-:W-:Y:S02]  /*14da0*/  IMAD.MOV.U32 R191, RZ, RZ, R239 ;  /* 0x000000ffffbf7224 */ /* 0x000fe400078e00ef */
[----:B------:R-:W4:Y:S01]  /*14db0*/  LDL.LU.64 R238, [R1+0x8] ;  /* 0x0000080001ee7983 */ /* 0x000f220000300a00 */
[----:B------:R-:W-:Y:S02]  /*14dc0*/  IMAD.MOV.U32 R212, RZ, RZ, R104 ;  /* 0x000000ffffd47224 */ /* 0x000fe400078e0068 */
[----:B------:R-:W-:Y:S02]  /*14dd0*/  IMAD.MOV.U32 R113, RZ, RZ, R34 ;  /* 0x000000ffff717224 */ /* 0x000fe400078e0022 */
[----:B------:R-:W-:Y:S02]  /*14de0*/  IMAD.MOV.U32 R114, RZ, RZ, R35 ;  /* 0x000000ffff727224 */ /* 0x000fe400078e0023 */
[----:B------:R-:W-:Y:S01]  /*14df0*/  IMAD.MOV.U32 R115, RZ, RZ, R32 ;  /* 0x000000ffff737224 */ /* 0x000fe200078e0020 */
[----:B------:R-:W5:Y:S01]  /*14e00*/  LDL.LU.64 R34, [R1+0x168] ;  /* 0x0001680001227983 */ /* 0x000f620000300a00 */
        /* <DEDUP_REMOVED lines=73> */
[----:B---3--:R-:W-:Y:S02]  /*152a0*/  IMAD.MOV.U32 R32, RZ, RZ, R234 ;  /* 0x000000ffff207224 */ /* 0x008fe400078e00ea */
[----:B------:R-:W-:Y:S02]  /*152b0*/  IMAD.MOV.U32 R33, RZ, RZ, R235 ;  /* 0x000000ffff217224 */ /* 0x000fe400078e00eb */
[----:B------:R-:W3:Y:S04]  /*152c0*/  LDL.LU.64 R234, [R1+0x100] ;  /* 0x0001000001ea7983 */ /* 0x000ee80000300a00 */
[----:B------:R-:W3:Y:S04]  /*152d0*/  LDL.LU.64 R36, [R1+0x78] ;  /* 0x0000780001247983 */ /* 0x000ee80000300a00 */
[----:B------:R-:W3:Y:S04]  /*152e0*/  LDL.LU.64 R62, [R1+0x90] ;  /* 0x00009000013e7983 */ /* 0x000ee80000300a00 */
[----:B------:R-:W3:Y:S04]  /*152f0*/  LDL.LU.64 R38, [R1+0xb8] ;  /* 0x0000b80001267983 */ /* 0x000ee80000300a00 */
[----:B------:R-:W3:Y:S04]  /*15300*/  LDL.LU.64 R40, [R1+0x198] ;  /* 0x0001980001287983 */ /* 0x000ee80000300a00 */
[----:B------:R-:W3:Y:S01]  /*15310*/  LDL.LU.64 R42, [R1+0x70] ;  /* 0x00007000012a7983 */ /* 0x000ee20000300a00 */
[----:B----4-:R-:W-:-:S03]  /*15320*/  IMAD.MOV.U32 R218, RZ, RZ, R238 ;  /* 0x000000ffffda7224 */ /* 0x010fc600078e00ee */
[----:B------:R-:W4:Y:S01]  /*15330*/  LDL.LU.64 R44, [R1] ;  /* 0x00000000012c7983 */ /* 0x000f220000300a00 */
[----:B------:R-:W-:-:S03]  /*15340*/  IMAD.MOV.U32 R217, RZ, RZ, R239 ;  /* 0x000000ffffd97224 */ /* 0x000fc600078e00ef */
[----:B------:R-:W4:Y:S04]  /*15350*/  LDL.LU.64 R58, [R1+0x1b0] ;  /* 0x0001b000013a7983 */ /* 0x000f280000300a00 */
[----:B------:R-:W4:Y:S04]  /*15360*/  LDL.LU.64 R46, [R1+0xf8] ;  /* 0x0000f800012e7983 */ /* 0x000f280000300a00 */
[----:B------:R-:W4:Y:S04]  /*15370*/  LDL.LU.64 R48, [R1+0x120] ;  /* 0x0001200001307983 */ /* 0x000f280000300a00 */
[----:B------:R-:W4:Y:S04]  /*15380*/  LDL.LU.64 R238, [R1+0xb0] ;  /* 0x0000b00001ee7983 */ /* 0x000f280000300a00 */
[----:B------:R-:W4:Y:S04]  /*15390*/  LDL.LU.64 R50, [R1+0x138] ;  /* 0x0001380001327983 */ /* 0x000f280000300a00 */
[----:B------:R-:W4:Y:S04]  /*153a0*/  LDL.LU.64 R54, [R1+0xd8] ;  /* 0x0000d80001367983 */ /* 0x000f280000300a00 */
[----:B------:R-:W4:Y:S01]  /*153b0*/  LDL.LU.64 R66, [R1+0xe0] ;  /* 0x0000e00001427983 */ /* 0x000f220000300a00 */
[----:B------:R-:W-:-:S02]  /*153c0*/  IMAD.MOV.U32 R189, RZ, RZ, R195 ;  /* 0x000000ffffbd7224 */ /* 0x000fc400078e00c3 */
[----:B------:R-:W-:Y:S02]  /*153d0*/  IMAD.MOV.U32 R195, RZ, RZ, R199 ;  /* 0x000000ffffc37224 */ /* 0x000fe400078e00c7 */
[----:B------:R-:W-:Y:S02]  /*153e0*/  IMAD.MOV.U32 R199, RZ, RZ, R205 ;  /* 0x000000ffffc77224 */ /* 0x000fe400078e00cd */
[----:B------:R-:W-:Y:S02]  /*153f0*/  IMAD.MOV.U32 R24, RZ, RZ, R212 ;  /* 0x000000ffff187224 */ /* 0x000fe400078e00d4 */
[----:B------:R-:W-:Y:S02]  /*15400*/  IMAD.MOV.U32 R201, RZ, RZ, R227 ;  /* 0x000000ffffc97224 */ /* 0x000fe400078e00e3 */
[----:B------:R-:W-:Y:S02]  /*15410*/  IMAD.MOV.U32 R205, RZ, RZ, R209 ;  /* 0x000000ffffcd7224 */ /* 0x000fe400078e00d1 */
[----:B--2---:R-:W-:-:S02]  /*15420*/  IMAD.MOV.U32 R30, RZ, RZ, R220 ;  /* 0x000000ffff1e7224 */ /* 0x004fc400078e00dc */
        /* <DEDUP_REMOVED lines=23> */
[----:B-----5:R-:W-:-:S02]  /*155a0*/  IMAD.MOV.U32 R23, RZ, RZ, R35 ;  /* 0x000000ffff177224 */ /* 0x020fc400078e0023 */
[----:B------:R-:W-:Y:S02]  /*155b0*/  IMAD.MOV.U32 R22, RZ, RZ, R34 ;  /* 0x000000ffff167224 */ /* 0x000fe400078e0022 */
[----:B---3--:R-:W-:Y:S02]  /*155c0*/  IMAD.MOV.U32 R24, RZ, RZ, R234 ;  /* 0x000000ffff187224 */ /* 0x008fe400078e00ea */
        /* <DEDUP_REMOVED lines=8> */
[----:B------:R-:W-:Y:S01]  /*15650*/  IMAD.MOV.U32 R40, RZ, RZ, R62 ;  /* 0x000000ffff287224 */ /* 0x000fe200078e003e */
[----:B------:R-:W2:Y:S01]  /*15660*/  LDL.LU.64 R42, [R1+0x160] ;  /* 0x00016000012a7983 */ /* 0x000ea20000300a00 */
[----:B------:R-:W-:-:S02]  /*15670*/  IMAD.MOV.U32 R41, RZ, RZ, R63 ;  /* 0x000000ffff297224 */ /* 0x000fc400078e003f */
[----:B------:R-:W-:Y:S01]  /*15680*/  IMAD.MOV.U32 R27, RZ, RZ, R39 ;  /* 0x000000ffff1b7224 */ /* 0x000fe200078e0027 */
[----:B------:R-:W3:Y:S01]  /*15690*/  LDL.LU.64 R62, [R1+0xf0] ;  /* 0x0000f000013e7983 */ /* 0x000ee20000300a00 */
[----:B----4-:R-:W-:Y:S02]  /*156a0*/  IMAD.MOV.U32 R236, RZ, RZ, R44 ;  /* 0x000000ffffec7224 */ /* 0x010fe400078e002c */
[----:B------:R-:W-:Y:S02]  /*156b0*/  IMAD.MOV.U32 R30, RZ, RZ, R46 ;  /* 0x000000ffff1e7224 */ /* 0x000fe400078e002e */
[----:B------:R-:W-:Y:S02]  /*156c0*/  IMAD.MOV.U32 R31, RZ, RZ, R47 ;  /* 0x000000ffff1f7224 */ /* 0x000fe400078e002f */
[----:B------:R-:W-:Y:S01]  /*156d0*/  IMAD.MOV.U32 R36, RZ, RZ, R48 ;  /* 0x000000ffff247224 */ /* 0x000fe200078e0030 */
[----:B------:R-:W4:Y:S01]  /*156e0*/  LDL.LU.64 R46, [R1+0x140] ;  /* 0x00014000012e7983 */ /* 0x000f220000300a00 */
[----:B------:R-:W-:-:S02]  /*156f0*/  IMAD.MOV.U32 R37, RZ, RZ, R49 ;  /* 0x000000ffff257224 */ /* 0x000fc400078e0031 */
[----:B------:R-:W-:Y:S01]  /*15700*/  IMAD.MOV.U32 R235, RZ, RZ, R45 ;  /* 0x000000ffffeb7224 */ /* 0x000fe200078e002d */
[----:B------:R-:W5:Y:S01]  /*15710*/  LDL.LU.64 R48, [R1+0x190] ;  /* 0x0001900001307983 */ /* 0x000f620000300a00 */
[----:B------:R-:W-:Y:S02]  /*15720*/  IMAD.MOV.U32 R35, RZ, RZ, R239 ;  /* 0x000000ffff237224 */ /* 0x000fe400078e00ef */
[----:B------:R-:W-:Y:S02]  /*15730*/  IMAD.MOV.U32 R44, RZ, RZ, R58 ;  /* 0x000000ffff2c7224 */ /* 0x000fe400078e003a */
[----:B------:R-:W-:Y:S02]  /*15740*/  IMAD.MOV.U32 R45, RZ, RZ, R59 ;  /* 0x000000ffff2d7224 */ /* 0x000fe400078e003b */
[----:B------:R-:W-:Y:S02]  /*15750*/  IMAD.MOV.U32 R38, RZ, RZ, R54 ;  /* 0x000000ffff267224 */ /* 0x000fe400078e0036 */
[----:B------:R-:W-:-:S02]  /*15760*/  IMAD.MOV.U32 R39, RZ, RZ, R55 ;  /* 0x000000ffff277224 */ /* 0x000fc400078e0037 */
[----:B------:R-:W5:Y:S01]  /*15770*/  LDL.LU.64 R54, [R1+0x178] ;  /* 0x0001780001367983 */ /* 0x000f620000300a00 */
[----:B------:R-:W-:Y:S02]  /*15780*/  IMAD.MOV.U32 R34, RZ, RZ, R238 ;  /* 0x000000ffff227224 */ /* 0x000fe400078e00ee */
[----:B------:R-:W-:Y:S01]  /*15790*/  IMAD.MOV.U32 R240, RZ, RZ, R66 ;  /* 0x000000fffff07224 */ /* 0x000fe200078e0042 */
[----:B------:R-:W5:Y:S01]  /*157a0*/  LDL.LU.64 R58, [R1+0x298] ;  /* 0x00029800013a7983 */ /* 0x000f620000300a00 */
[----:B------:R-:W-:Y:S02]  /*157b0*/  IMAD.MOV.U32 R239, RZ, RZ, R67 ;  /* 0x000000ffffef7224 */ /* 0x000fe400078e0043 */
[----:B------:R-:W-:Y:S01]  /*157c0*/  IMAD.MOV.U32 R238, RZ, RZ, R50 ;  /* 0x000000ffffee7224 */ /* 0x000fe200078e0032 */
[----:B------:R-:W5:Y:S01]  /*157d0*/  LDL.LU.64 R66, [R1+0x248] ;  /* 0x0002480001427983 */ /* 0x000f620000300a00 */
[----:B------:R-:W-:-:S03]  /*157e0*/  IMAD.MOV.U32 R237, RZ, RZ, R51 ;  /* 0x000000ffffed7224 */ /* 0x000fc600078e0033 */
[----:B------:R-:W5:Y:S01]  /*157f0*/  LDL.LU.64 R50, [R1+0x148] ;  /* 0x0001480001327983 */ /* 0x000f620000300a00 */
[----:B------:R-:W-:-:S03]  /*15800*/  IMAD.MOV.U32 R6, RZ, RZ, R33 ;  /* 0x000000ffff067224 */ /* 0x000fc600078e0021 */
[----:B------:R-:W-:Y:S04]  /*15810*/  STL [R1+0x4], R32 ;  /* 0x0000042001007387 */ /* 0x000fe80000100800 */
[----:B------:R1:W-:Y:S04]  /*15820*/  STL [R1], R6 ;  /* 0x0000000601007387 */ /* 0x0003e80000100800 */
[----:B------:R-:W-:Y:S01]  /*15830*/  STL [R1+0xc], R36 ;  /* 0x00000c2401007387 */ /* 0x000fe20000100800 */
[----:B-1----:R-:W-:-:S03]  /*15840*/  IMAD.MOV.U32 R6, RZ, RZ, R37 ;  /* 0x000000ffff067224 */ /* 0x002fc600078e0025 */
[----:B------:R-:W-:Y:S04]  /*15850*/  STL [R1+0x14], R38 ;  /* 0x0000142601007387 */ /* 0x000fe80000100800 */
[----:B------:R1:W-:Y:S04]  /*15860*/  STL [R1+0x8], R6 ;  /* 0x0000080601007387 */ /* 0x0003e80000100800 */
[----:B------:R-:W-:Y:S01]  /*15870*/  STL [R1+0x1c], R40 ;  /* 0x00001c2801007387 */ /* 0x000fe20000100800 */
[----:B-1----:R-:W-:-:S05]  /*15880*/  IMAD.MOV.U32 R6, RZ, RZ, R39 ;  /* 0x000000ffff067224 */ /* 0x002fca00078e0027 */
[----:B------:R1:W-:Y:S04]  /*15890*/  STL [R1+0x10], R6 ;  /* 0x0000100601007387 */ /* 0x0003e80000100800 */
[----:B------:R-:W-:Y:S01]  /*158a0*/  STL [R1+0x24], R44 ;  /* 0x0000242c01007387 */ /* 0x000fe20000100800 */
[----:B-1----:R-:W-:-:S05]  /*158b0*/  IMAD.MOV.U32 R6, RZ, RZ, R41 ;  /* 0x000000ffff067224 */ /* 0x002fca00078e0029 */
[----:B------:R1:W-:Y:S02]  /*158c0*/  STL [R1+0x18], R6 ;  /* 0x0000180601007387 */ /* 0x0003e40000100800 */
[----:B-1----:R-:W-:-:S05]  /*158d0*/  IMAD.MOV.U32 R6, RZ, RZ, R45 ;  /* 0x000000ffff067224 */ /* 0x002fca00078e002d */
[----:B------:R1:W-:Y:S01]  /*158e0*/  STL [R1+0x20], R6 ;  /* 0x0000200601007387 */ /* 0x0003e20000100800 */
        /* <DEDUP_REMOVED lines=38> */
[----:B--2---:R-:W-:Y:S02]  /*15b50*/  IMAD.MOV.U32 R12, RZ, RZ, R42 ;  /* 0x000000ffff0c7224 */ /* 0x004fe400078e002a */
[----:B------:R-:W-:Y:S02]  /*15b60*/  IMAD.MOV.U32 R13, RZ, RZ, R43 ;  /* 0x000000ffff0d7224 */ /* 0x000fe400078e002b */
[----:B---3--:R-:W-:Y:S02]  /*15b70*/  IMAD.MOV.U32 R14, RZ, RZ, R62 ;  /* 0x000000ffff0e7224 */ /* 0x008fe400078e003e */
[----:B------:R-:W-:-:S02]  /*15b80*/  IMAD.MOV.U32 R15, RZ, RZ, R63 ;  /* 0x000000ffff0f7224 */ /* 0x000fc400078e003f */
[----:B----4-:R-:W-:Y:S02]  /*15b90*/  IMAD.MOV.U32 R22, RZ, RZ, R46 ;  /* 0x000000ffff167224 */ /* 0x010fe400078e002e */
[----:B-----5:R-:W-:Y:S02]  /*15ba0*/  IMAD.MOV.U32 R8, RZ, RZ, R54 ;  /* 0x000000ffff087224 */ /* 0x020fe400078e0036 */
[----:B------:R-:W-:Y:S02]  /*15bb0*/  IMAD.MOV.U32 R9, RZ, RZ, R55 ;  /* 0x000000ffff097224 */ /* 0x000fe400078e0037 */
[----:B------:R-:W-:Y:S02]  /*15bc0*/  IMAD.MOV.U32 R54, RZ, RZ, R58 ;  /* 0x000000ffff367224 */ /* 0x000fe400078e003a */
[----:B------:R-:W-:Y:S01]  /*15bd0*/  IMAD.MOV.U32 R55, RZ, RZ, R59 ;  /* 0x000000ffff377224 */ /* 0x000fe200078e003b */
[----:B------:R-:W-:Y:S04]  /*15be0*/  STL [R1+0x2c], R50 ;  /* 0x00002c3201007387 */ /* 0x000fe80000100800 */
[----:B------:R-:W2:Y:S04]  /*15bf0*/  LDL.LU.64 R36, [R1+0x258] ;  /* 0x0002580001247983 */ /* 0x000ea80000300a00 */
[----:B------:R-:W3:Y:S04]  /*15c00*/  LDL.LU.64 R40, [R1+0x218] ;  /* 0x0002180001287983 */ /* 0x000ee80000300a00 */
[----:B------:R-:W4:Y:S04]  /*15c10*/  LDL.LU.64 R16, [R1+0x108] ;  /* 0x0001080001107983 */ /* 0x000f280000300a00 */
[----:B------:R-:W5:Y:S04]  /*15c20*/  LDL.LU.64 R44, [R1+0x300] ;  /* 0x00030000012c7983 */ /* 0x000f680000300a00 */
[----:B------:R-:W2:Y:S01]  /*15c30*/  LDL.LU.64 R58, [R1+0x208] ;  /* 0x00020800013a7983 */ /* 0x000ea20000300a00 */
[----:B------:R-:W-:-:S03]  /*15c40*/  IMAD.MOV.U32 R10, RZ, RZ, R51 ;  /* 0x000000ffff0a7224 */ /* 0x000fc600078e0033 */
[----:B------:R-:W2:Y:S04]  /*15c50*/  LDL.LU.64 R38, [R1+0x180] ;  /* 0x0001800001267983 */ /* 0x000ea80000300a00 */
[----:B------:R-:W2:Y:S04]  /*15c60*/  LDL.LU.64 R26, [R1+0x128] ;  /* 0x00012800011a7983 */ /* 0x000ea80000300a00 */
[----:B------:R-:W2:Y:S04]  /*15c70*/  LDL.LU.64 R62, [R1+0x268] ;  /* 0x00026800013e7983 */ /* 0x000ea80000300a00 */
[----:B------:R-:W2:Y:S04]  /*15c80*/  LDL.LU.64 R42, [R1+0x2b8] ;  /* 0x0002b800012a7983 */ /* 0x000ea80000300a00 */
[----:B------:R-:W2:Y:S04]  /*15c90*/  LDL.LU.64 R28, [R1+0x1a0] ;  /* 0x0001a000011c7983 */ /* 0x000ea80000300a00 */
[----:B-1----:R-:W2:Y:S01]  /*15ca0*/  LDL.LU.64 R6, [R1+0x1e0] ;  /* 0x0001e00001067983 */ /* 0x002ea20000300a00 */
[----:B------:R-:W-:-:S03]  /*15cb0*/  IMAD.MOV.U32 R34, RZ, RZ, R48 ;  /* 0x000000ffff227224 */ /* 0x000fc600078e0030 */
[----:B------:R1:W-:Y:S01]  /*15cc0*/  STL [R1+0x28], R10 ;  /* 0x0000280a01007387 */ /* 0x0003e20000100800 */
[----:B------:R-:W-:-:S03]  /*15cd0*/  IMAD.MOV.U32 R35, RZ, RZ, R49 ;  /* 0x000000ffff237224 */ /* 0x000fc600078e0031 */
[----:B------:R1:W-:Y:S01]  /*15ce0*/  STL [R1+0x34], R52 ;  /* 0x0000343401007387 */ /* 0x0003e20000100800 */
[----:B------:R-:W-:-:S03]  /*15cf0*/  IMAD.MOV.U32 R23, RZ, RZ, R47 ;  /* 0x000000ffff177224 */ /* 0x000fc600078e002f */
[----:B-1----:R-:W3:Y:S04]  /*15d00*/  LDL.LU.64 R10, [R1+0xd0] ;  /* 0x0000d000010a7983 */ /* 0x002ee80000300a00 */
        /* <DEDUP_REMOVED lines=8> */
[----:B------:R-:W3:Y:S01]  /*15d90*/  LDL.LU.64 R56, [R1+0x110] ;  /* 0x0001100001387983 */ /* 0x000ee20000300a00 */
[----:B------:R-:W-:-:S05]  /*15da0*/  IMAD.MOV.U32 R52, RZ, RZ, R53 ;  /* 0x000000ffff347224 */ /* 0x000fca00078e0035 */
[----:B------:R1:W-:Y:S04]  /*15db0*/  STL [R1+0x30], R52 ;  /* 0x0000303401007387 */ /* 0x0003e80000100800 */
[----:B------:R1:W-:Y:S04]  /*15dc0*/  STL [R1+0x3c], R4 ;  /* 0x00003c0401007387 */ /* 0x0003e80000100800 */
[----:B-1----:R-:W5:Y:S01]  /*15dd0*/  LDL.LU.64 R52, [R1+0x1f0] ;  /* 0x0001f00001347983 */ /* 0x002f620000300a00 */
[----:B------:R-:W-:-:S03]  /*15de0*/  IMAD.MOV.U32 R4, RZ, RZ, R5 ;  /* 0x000000ffff047224 */ /* 0x000fc600078e0005 */
[----:B--2---:R-:W-:Y:S04]  /*15df0*/  STL [R1+0x44], R6 ;  /* 0x0000440601007387 */ /* 0x004fe80000100800 */
[----:B------:R1:W-:Y:S02]  /*15e00*/  STL [R1+0x38], R4 ;  /* 0x0000380401007387 */ /* 0x0003e40000100800 */
[----:B-1----:R-:W-:-:S05]  /*15e10*/  IMAD.MOV.U32 R4, RZ, RZ, R7 ;  /* 0x000000ffff047224 */ /* 0x002fca00078e0007 */
[----:B------:R1:W-:Y:S01]  /*15e20*/  STL [R1+0x40], R4 ;  /* 0x0000400401007387 */ /* 0x0003e20000100800 */
[----:B------:R-:W-:-:S03]  /*15e30*/  IMAD.MOV.U32 R6, RZ, RZ, R28 ;  /* 0x000000ffff067224 */ /* 0x000fc600078e001c */
[----:B------:R4:W-:Y:S01]  /*15e40*/  STL [R1+0x4c], R12 ;  /* 0x00004c0c01007387 */ /* 0x0009e20000100800 */
[----:B-1----:R-:W-:Y:S02]  /*15e50*/  IMAD.MOV.U32 R4, RZ, RZ, R13 ;  /* 0x000000ffff047224 */ /* 0x002fe400078e000d */
[----:B------:R-:W-:-:S03]  /*15e60*/  IMAD.MOV.U32 R7, RZ, RZ, R29 ;  /* 0x000000ffff077224 */ /* 0x000fc600078e001d */
[----:B------:R1:W-:Y:S01]  /*15e70*/  STL [R1+0x48], R4 ;  /* 0x0000480401007387 */ /* 0x0003e20000100800 */
[----:B----4-:R-:W-:Y:S02]  /*15e80*/  IMAD.MOV.U32 R12, RZ, RZ, R16 ;  /* 0x000000ffff0c7224 */ /* 0x010fe400078e0010 */
[----:B------:R-:W-:Y:S02]  /*15e90*/  IMAD.MOV.U32 R13, RZ, RZ, R17 ;  /* 0x000000ffff0d7224 */ /* 0x000fe400078e0011 */
[----:B------:R-:W-:Y:S02]  /*15ea0*/  IMAD.MOV.U32 R16, RZ, RZ, R26 ;  /* 0x000000ffff107224 */ /* 0x000fe400078e001a */
[----:B------:R-:W-:Y:S01]  /*15eb0*/  IMAD.MOV.U32 R17, RZ, RZ, R27 ;  /* 0x000000ffff117224 */ /* 0x000fe200078e001b */
[----:B---3--:R2:W-:Y:S04]  /*15ec0*/  STL [R1+0x54], R56 ;  /* 0x0000543801007387 */ /* 0x0085e80000100800 */
[----:B------:R-:W3:Y:S04]  /*15ed0*/  LDL.LU.64 R26, [R1+0x1c8] ;  /* 0x0001c800011a7983 */ /* 0x000ee80000300a00 */
[----:B------:R-:W4:Y:S04]  /*15ee0*/  LDL.LU.64 R28, [R1+0x1f8] ;  /* 0x0001f800011c7983 */ /* 0x000f280000300a00 */
[----:B-1----:R-:W3:Y:S01]  /*15ef0*/  LDL.LU.64 R4, [R1+0x130] ;  /* 0x0001300001047983 */ /* 0x002ee20000300a00 */
[----:B--2---:R-:W-:-:S05]  /*15f00*/  IMAD.MOV.U32 R56, RZ, RZ, R57 ;  /* 0x000000ffff387224 */ /* 0x004fca00078e0039 */
[----:B------:R-:W-:Y:S04]  /*15f10*/  STL [R1+0x50], R56 ;  /* 0x0000503801007387 */ /* 0x000fe80000100800 */
[----:B------:R1:W-:Y:S02]  /*15f20*/  STL [R1+0x5c], R10 ;  /* 0x00005c0a01007387 */ /* 0x0003e40000100800 */
[----:B-1----:R-:W-:-:S05]  /*15f30*/  IMAD.MOV.U32 R10, RZ, RZ, R11 ;  /* 0x000000ffff0a7224 */ /* 0x002fca00078e000b */
[----:B------:R1:W-:Y:S04]  /*15f40*/  STL [R1+0x58], R10 ;  /* 0x0000580a01007387 */ /* 0x0003e80000100800 */
[----:B-1----:R-:W2:Y:S04]  /*15f50*/  LDL.LU.64 R10, [R1+0x210] ;  /* 0x00021000010a7983 */ /* 0x002ea80000300a00 */
[----:B-----5:R1:W-:Y:S02]  /*15f60*/  STL [R1+0x64], R52 ;  /* 0x0000643401007387 */ /* 0x0203e40000100800 */
[----:B-1----:R-:W-:-:S05]  /*15f70*/  IMAD.MOV.U32 R52, RZ, RZ, R53 ;  /* 0x000000ffff347224 */ /* 0x002fca00078e0035 */
[----:B------:R-:W-:Y:S04]  /*15f80*/  STL [R1+0x60], R52 ;  /* 0x0000603401007387 */ /* 0x000fe80000100800 */
[----:B------:R1:W-:Y:S02]  /*15f90*/  STL [R1+0x6c], R8 ;  /* 0x00006c0801007387 */ /* 0x0003e40000100800 */
[----:B-1----:R-:W-:-:S05]  /*15fa0*/  IMAD.MOV.U32 R8, RZ, RZ, R9 ;  /* 0x000000ffff087224 */ /* 0x002fca00078e0009 */
[----:B------:R1:W-:Y:S04]  /*15fb0*/  STL [R1+0x68], R8 ;  /* 0x0000680801007387 */ /* 0x0003e80000100800 */
[----:B---3--:R3:W-:Y:S04]  /*15fc0*/  STL [R1+0x74], R4 ;  /* 0x0000740401007387 */ /* 0x0087e80000100800 */
[----:B-1----:R-:W5:Y:S01]  /*15fd0*/  LDL.LU.64 R8, [R1+0x150] ;  /* 0x0001500001087983 */ /* 0x002f620000300a00 */
[----:B---3--:R-:W-:-:S05]  /*15fe0*/  IMAD.MOV.U32 R4, RZ, RZ, R5 ;  /* 0x000000ffff047224 */ /* 0x008fca00078e0005 */
[----:B------:R1:W-:Y:S04]  /*15ff0*/  STL [R1+0x70], R4 ;  /* 0x0000700401007387 */ /* 0x0003e80000100800 */
[----:B------:R3:W-:Y:S01]  /*16000*/  STL [R1+0x7c], R14 ;  /* 0x00007c0e01007387 */ /* 0x0007e20000100800 */
[----:B-1----:R-:W-:-:S05]  /*16010*/  IMAD.MOV.U32 R4, RZ, RZ, R15 ;  /* 0x000000ffff047224 */ /* 0x002fca00078e000f */
[----:B------:R1:W-:Y:S04]  /*16020*/  STL [R1+0x78], R4 ;  /* 0x0000780401007387 */ /* 0x0003e80000100800 */
[----:B--2---:R2:W-:Y:S04]  /*16030*/  STL [R1+0x84], R10 ;  /* 0x0000840a01007387 */ /* 0x0045e80000100800 */
[----:B---3--:R-:W3:Y:S01]  /*16040*/  LDL.LU.64 R14, [R1+0x230] ;  /* 0x00023000010e7983 */ /* 0x008ee20000300a00 */
[----:B-1----:R-:W-:-:S05]  /*16050*/  IMAD.MOV.U32 R4, RZ, RZ, R11 ;  /* 0x000000ffff047224 */ /* 0x002fca00078e000b */
[----:B------:R1:W-:Y:S01]  /*16060*/  STL [R1+0x80], R4 ;  /* 0x0000800401007387 */ /* 0x0003e20000100800 */
[----:B--2---:R-:W-:Y:S02]  /*16070*/  IMAD.MOV.U32 R10, RZ, RZ, R18 ;  /* 0x000000ffff0a7224 */ /* 0x004fe400078e0012 */
[----:B------:R-:W-:Y:S01]  /*16080*/  IMAD.MOV.U32 R11, RZ, RZ, R19 ;  /* 0x000000ffff0b7224 */ /* 0x000fe200078e0013 */
[----:B------:R-:W-:Y:S01]  /*16090*/  STL [R1+0x8c], R6 ;  /* 0x00008c0601007387 */ /* 0x000fe20000100800 */
[----:B------:R-:W-:Y:S02]  /*160a0*/  IMAD.MOV.U32 R18, RZ, RZ, R20 ;  /* 0x000000ffff127224 */ /* 0x000fe400078e0014 */
[----:B------:R-:W-:Y:S02]  /*160b0*/  IMAD.MOV.U32 R19, RZ, RZ, R21 ;  /* 0x000000ffff137224 */ /* 0x000fe400078e0015 */
[----:B------:R-:W-:Y:S02]  /*160c0*/  IMAD.MOV.U32 R20, RZ, RZ, R22 ;  /* 0x000000ffff147224 */ /* 0x000fe400078e0016 */
[----:B------:R-:W-:-:S02]  /*160d0*/  IMAD.MOV.U32 R21, RZ, RZ, R23 ;  /* 0x000000ffff157224 */ /* 0x000fc400078e0017 */
[----:B------:R-:W2:Y:S01]  /*160e0*/  LDL.LU.64 R22, [R1+0x170] ;  /* 0x0001700001167983 */ /* 0x000ea20000300a00 */
[----:B-1----:R-:W-:-:S05]  /*160f0*/  IMAD.MOV.U32 R4, RZ, RZ, R7 ;  /* 0x000000ffff047224 */ /* 0x002fca00078e0007 */
[----:B------:R5:W-:Y:S02]  /*16100*/  STL [R1+0x88], R4 ;  /* 0x0000880401007387 */ /* 0x000be40000100800 */
[----:B-----5:R-:W-:Y:S02]  /*16110*/  IMAD.MOV.U32 R4, RZ, RZ, R9 ;  /* 0x000000ffff047224 */ /* 0x020fe400078e0009 */
[----:B------:R-:W-:Y:S04]  /*16120*/  STL [R1+0x94], R8 ;  /* 0x0000940801007387 */ /* 0x000fe80000100800 */
[----:B------:R1:W-:Y:S04]  /*16130*/  STL [R1+0x90], R4 ;  /* 0x0000900401007387 */ /* 0x0003e80000100800 */
[----:B------:R5:W-:Y:S01]  /*16140*/  STL [R1+0x9c], R12 ;  /* 0x00009c0c01007387 */ /* 0x000be20000100800 */
[----:B-1----:R-:W-:-:S05]  /*16150*/  IMAD.MOV.U32 R4, RZ, RZ, R13 ;  /* 0x000000ffff047224 */ /* 0x002fca00078e000d */
[----:B------:R3:W-:Y:S04]  /*16160*/  STL [R1+0x98], R4 ;  /* 0x0000980401007387 */ /* 0x0007e80000100800 */
[----:B-----5:R-:W5:Y:S01]  /*16170*/  LDL.LU.64 R12, [R1+0x250] ;  /* 0x00025000010c7983 */ /* 0x020f620000300a00 */
[----:B---3--:R-:W-:-:S03]  /*16180*/  IMAD.MOV.U32 R4, RZ, RZ, R15 ;  /* 0x000000ffff047224 */ /* 0x008fc600078e000f */
[----:B------:R1:W-:Y:S04]  /*16190*/  STL [R1+0xa4], R14 ;  /* 0x0000a40e01007387 */ /* 0x0003e80000100800 */
[----:B------:R3:W-:Y:S04]  /*161a0*/  STL [R1+0xa0], R4 ;  /* 0x0000a00401007387 */ /* 0x0007e80000100800 */
[----:B-1----:R-:W4:Y:S01]  /*161b0*/  LDL.LU.64 R14, [R1+0x188] ;  /* 0x00018800010e7983 */ /* 0x002f220000300a00 */
[----:B---3--:R-:W-:-:S03]  /*161c0*/  IMAD.MOV.U32 R4, RZ, RZ, R11 ;  /* 0x000000ffff047224 */ /* 0x008fc600078e000b */
[----:B------:R-:W-:Y:S04]  /*161d0*/  STL [R1+0xac], R10 ;  /* 0x0000ac0a01007387 */ /* 0x000fe80000100800 */
[----:B------:R1:W-:Y:S04]  /*161e0*/  STL [R1+0xa8], R4 ;  /* 0x0000a80401007387 */ /* 0x0003e80000100800 */
[----:B--2---:R2:W-:Y:S01]  /*161f0*/  STL [R1+0xb4], R22 ;  /* 0x0000b41601007387 */ /* 0x0045e20000100800 */
[----:B-1----:R-:W-:-:S05]  /*16200*/  IMAD.MOV.U32 R4, RZ, RZ, R23 ;  /* 0x000000ffff047224 */ /* 0x002fca00078e0017 */
[----:B------:R1:W-:Y:S04]  /*16210*/  STL [R1+0xb0], R4 ;  /* 0x0000b00401007387 */ /* 0x0003e80000100800 */
[----:B--2---:R-:W2:Y:S01]  /*16220*/  LDL.LU.64 R22, [R1+0x280] ;  /* 0x0002800001167983 */ /* 0x004ea20000300a00 */
[----:B-1----:R-:W-:-:S03]  /*16230*/  IMAD.MOV.U32 R4, RZ, RZ, R17 ;  /* 0x000000ffff047224 */ /* 0x002fc600078e0011 */
[----:B------:R1:W-:Y:S04]  /*16240*/  STL [R1+0xbc], R16 ;  /* 0x0000bc1001007387 */ /* 0x0003e80000100800 */
[----:B------:R5:W-:Y:S04]  /*16250*/  STL [R1+0xb8], R4 ;  /* 0x0000b80401007387 */ /* 0x000be80000100800 */
[----:B-1----:R-:W3:Y:S01]  /*16260*/  LDL.LU.64 R16, [R1+0x1a8] ;  /* 0x0001a80001107983 */ /* 0x002ee20000300a00 */
[----:B-----5:R-:W-:-:S03]  /*16270*/  IMAD.MOV.U32 R4, RZ, RZ, R13 ;  /* 0x000000ffff047224 */ /* 0x020fc600078e000d */
[----:B------:R-:W-:Y:S04]  /*16280*/  STL [R1+0xc4], R12 ;  /* 0x0000c40c01007387 */ /* 0x000fe80000100800 */
[----:B------:R1:W-:Y:S04]  /*16290*/  STL [R1+0xc0], R4 ;  /* 0x0000c00401007387 */ /* 0x0003e80000100800 */
[----:B------:R5:W-:Y:S01]  /*162a0*/  STL [R1+0xcc], R24 ;  /* 0x0000cc1801007387 */ /* 0x000be20000100800 */
[----:B-1----:R-:W-:-:S05]  /*162b0*/  IMAD.MOV.U32 R4, RZ, RZ, R25 ;  /* 0x000000ffff047224 */ /* 0x002fca00078e0019 */
[----:B------:R1:W-:Y:S01]  /*162c0*/  STL [R1+0xc8], R4 ;  /* 0x0000c80401007387 */ /* 0x0003e20000100800 */
[----:B-----5:R-:W-:Y:S02]  /*162d0*/  IMAD.MOV.U32 R24, RZ, RZ, R34 ;  /* 0x000000ffff187224 */ /* 0x020fe400078e0022 */
[----:B------:R-:W-:Y:S01]  /*162e0*/  IMAD.MOV.U32 R25, RZ, RZ, R35 ;  /* 0x000000ffff197224 */ /* 0x000fe200078e0023 */
[----:B----4-:R-:W-:Y:S04]  /*162f0*/  STL [R1+0xd4], R14 ;  /* 0x0000d40e01007387 */ /* 0x010fe80000100800 */
[----:B------:R-:W4:Y:S01]  /*16300*/  LDL.LU.64 R34, [R1+0x290] ;  /* 0x0002900001227983 */ /* 0x000f220000300a00 */
[----:B-1----:R-:W-:-:S05]  /*16310*/  IMAD.MOV.U32 R4, RZ, RZ, R15 ;  /* 0x000000ffff047224 */ /* 0x002fca00078e000f */
[----:B------:R1:W-:Y:S04]  /*16320*/  STL [R1+0xd0], R4 ;  /* 0x0000d00401007387 */ /* 0x0003e80000100800 */
[----:B------:R5:W-:Y:S01]  /*16330*/  STL [R1+0xdc], R20 ;  /* 0x0000dc1401007387 */ /* 0x000be20000100800 */
[----:B-1----:R-:W-:-:S05]  /*16340*/  IMAD.MOV.U32 R4, RZ, RZ, R21 ;  /* 0x000000ffff047224 */ /* 0x002fca00078e0015 */
[----:B------:R2:W-:Y:S04]  /*16350*/  STL [R1+0xd8], R4 ;  /* 0x0000d80401007387 */ /* 0x0005e80000100800 */
[----:B-----5:R-:W5:Y:S01]  /*16360*/  LDL.LU.64 R20, [R1+0x1c0] ;  /* 0x0001c00001147983 */ /* 0x020f620000300a00 */
[----:B--2---:R-:W-:-:S03]  /*16370*/  IMAD.MOV.U32 R4, RZ, RZ, R23 ;  /* 0x000000ffff047224 */ /* 0x004fc600078e0017 */
[----:B------:R1:W-:Y:S04]  /*16380*/  STL [R1+0xe4], R22 ;  /* 0x0000e41601007387 */ /* 0x0003e80000100800 */
[----:B------:R2:W-:Y:S04]  /*16390*/  STL [R1+0xe0], R4 ;  /* 0x0000e00401007387 */ /* 0x0005e80000100800 */
[----:B------:R3:W-:Y:S04]  /*163a0*/  STL [R1+0xec], R28 ;  /* 0x0000ec1c01007387 */ /* 0x0007e80000100800 */
[----:B-1----:R-:W5:Y:S01]  /*163b0*/  LDL.LU.64 R22, [R1+0x2b0] ;  /* 0x0002b00001167983 */ /* 0x002f620000300a00 */
[----:B--2---:R-:W-:-:S05]  /*163c0*/  IMAD.MOV.U32 R4, RZ, RZ, R29 ;  /* 0x000000ffff047224 */ /* 0x004fca00078e001d */
[----:B------:R1:W-:Y:S01]  /*163d0*/  STL [R1+0xe8], R4 ;  /* 0x0000e80401007387 */ /* 0x0003e20000100800 */
[----:B---3--:R-:W-:Y:S02]  /*163e0*/  IMAD.MOV.U32 R28, RZ, RZ, R30 ;  /* 0x000000ffff1c7224 */ /* 0x008fe400078e001e */
[----:B------:R-:W-:Y:S01]  /*163f0*/  IMAD.MOV.U32 R29, RZ, RZ, R31 ;  /* 0x000000ffff1d7224 */ /* 0x000fe200078e001f */
[----:B------:R-:W-:Y:S01]  /*16400*/  STL [R1+0xf4], R16 ;  /* 0x0000f41001007387 */ /* 0x000fe20000100800 */
[----:B------:R-:W-:Y:S02]  /*16410*/  IMAD.MOV.U32 R30, RZ, RZ, R32 ;  /* 0x000000ffff1e7224 */ /* 0x000fe400078e0020 */
[----:B------:R-:W-:Y:S02]  /*16420*/  IMAD.MOV.U32 R31, RZ, RZ, R33 ;  /* 0x000000ffff1f7224 */ /* 0x000fe400078e0021 */
[----:B------:R-:W2:Y:S01]  /*16430*/  LDL.LU.64 R32, [R1+0x1d8] ;  /* 0x0001d80001207983 */ /* 0x000ea20000300a00 */
[----:B-1----:R-:W-:-:S03]  /*16440*/  IMAD.MOV.U32 R4, RZ, RZ, R17 ;  /* 0x000000ffff047224 */ /* 0x002fc600078e0011 */
[----:B------:R-:W-:Y:S04]  /*16450*/  STL [R1+0xfc], R18 ;  /* 0x0000fc1201007387 */ /* 0x000fe80000100800 */
[----:B------:R1:W-:Y:S02]  /*16460*/  STL [R1+0xf0], R4 ;  /* 0x0000f00401007387 */ /* 0x0003e40000100800 */
[----:B-1----:R-:W-:-:S05]  /*16470*/  IMAD.MOV.U32 R4, RZ, RZ, R19 ;  /* 0x000000ffff047224 */ /* 0x002fca00078e0013 */
[----:B------:R4:W-:Y:S02]  /*16480*/  STL [R1+0xf8], R4 ;  /* 0x0000f80401007387 */ /* 0x0009e40000100800 */
[----:B----4-:R-:W-:Y:S02]  /*16490*/  IMAD.MOV.U32 R4, RZ, RZ, R35 ;  /* 0x000000ffff047224 */ /* 0x010fe400078e0023 */
[----:B------:R1:W-:Y:S04]  /*164a0*/  STL [R1+0x104], R34 ;  /* 0x0001042201007387 */ /* 0x0003e80000100800 */
[----:B------:R3:W-:Y:S04]  /*164b0*/  STL [R1+0x100], R4 ;  /* 0x0001000401007387 */ /* 0x0007e80000100800 */
[----:B-1----:R-:W4:Y:S01]  /*164c0*/  LDL.LU.64 R34, [R1+0x2e8] ;  /* 0x0002e80001227983 */ /* 0x002f220000300a00 */
[----:B---3--:R-:W-:-:S03]  /*164d0*/  IMAD.MOV.U32 R4, RZ, RZ, R41 ;  /* 0x000000ffff047224 */ /* 0x008fc600078e0029 */
[----:B------:R1:W-:Y:S04]  /*164e0*/  STL [R1+0x10c], R40 ;  /* 0x00010c2801007387 */ /* 0x0003e80000100800 */
[----:B------:R3:W-:Y:S04]  /*164f0*/  STL [R1+0x108], R4 ;  /* 0x0001080401007387 */ /* 0x0007e80000100800 */
[----:B-----5:R-:W-:Y:S01]  /*16500*/  STL [R1+0x114], R20 ;  /* 0x0001141401007387 */ /* 0x020fe20000100800 */
[----:B-1----:R-:W-:Y:S02]  /*16510*/  IMAD.MOV.U32 R40, RZ, RZ, R44 ;  /* 0x000000ffff287224 */ /* 0x002fe400078e002c */
[----:B------:R-:W-:-:S02]  /*16520*/  IMAD.MOV.U32 R41, RZ, RZ, R45 ;  /* 0x000000ffff297224 */ /* 0x000fc400078e002d */
[----:B------:R-:W5:Y:S01]  /*16530*/  LDL.LU.64 R44, [R1+0x200] ;  /* 0x00020000012c7983 */ /* 0x000f620000300a00 */
[----:B---3--:R-:W-:-:S05]  /*16540*/  IMAD.MOV.U32 R4, RZ, RZ, R21 ;  /* 0x000000ffff047224 */ /* 0x008fca00078e0015 */
[----:B------:R1:W-:Y:S04]  /*16550*/  STL [R1+0x110], R4 ;  /* 0x0001100401007387 */ /* 0x0003e80000100800 */
[----:B------:R3:W-:Y:S01]  /*16560*/  STL [R1+0x11c], R38 ;  /* 0x00011c2601007387 */ /* 0x0007e20000100800 */
[----:B-1----:R-:W-:-:S03]  /*16570*/  IMAD.MOV.U32 R4, RZ, RZ, R39 ;  /* 0x000000ffff047224 */ /* 0x002fc600078e0027 */
[----:B---3--:R-:W3:Y:S04]  /*16580*/  LDL.LU.64 R38, [R1+0x308] ;  /* 0x0003080001267983 */ /* 0x008ee80000300a00 */
[----:B------:R1:W-:Y:S04]  /*16590*/  STL [R1+0x118], R4 ;  /* 0x0001180401007387 */ /* 0x0003e80000100800 */
[----:B------:R-:W-:Y:S01]  /*165a0*/  STL [R1+0x124], R22 ;  /* 0x0001241601007387 */ /* 0x000fe20000100800 */
[----:B-1----:R-:W-:-:S05]  /*165b0*/  IMAD.MOV.U32 R4, RZ, RZ, R23 ;  /* 0x000000ffff047224 */ /* 0x002fca00078e0017 */
[----:B------:R1:W-:Y:S04]  /*165c0*/  STL [R1+0x120], R4 ;  /* 0x0001200401007387 */ /* 0x0003e80000100800 */
[----:B------:R2:W-:Y:S01]  /*165d0*/  STL [R1+0x12c], R30 ;  /* 0x00012c1e01007387 */ /* 0x0005e20000100800 */
[----:B-1----:R-:W-:-:S03]  /*165e0*/  IMAD.MOV.U32 R4, RZ, RZ, R31 ;  /* 0x000000ffff047224 */ /* 0x002fc600078e001f */
[----:B--2---:R-:W2:Y:S04]  /*165f0*/  LDL.LU.64 R30, [R1+0x220] ;  /* 0x00022000011e7983 */ /* 0x004ea80000300a00 */
[----:B------:R1:W-:Y:S04]  /*16600*/  STL [R1+0x128], R4 ;  /* 0x0001280401007387 */ /* 0x0003e80000100800 */
[----:B------:R1:W-:Y:S02]  /*16610*/  STL [R1+0x134], R32 ;  /* 0x0001342001007387 */ /* 0x0003e40000100800 */
[----:B-1----:R-:W-:-:S02]  /*16620*/  IMAD.MOV.U32 R4, RZ, RZ, R33 ;  /* 0x000000ffff047224 */ /* 0x002fc400078e0021 */
[----:B------:R-:W-:Y:S04]  /*16630*/  STL [R1+0x13c], R24 ;  /* 0x00013c1801007387 */ /* 0x000fe80000100800 */
[----:B------:R1:W-:Y:S04]  /*16640*/  STL [R1+0x130], R4 ;  /* 0x0001300401007387 */ /* 0x0003e80000100800 */
[----:B------:R-:W2:Y:S01]  /*16650*/  LDL.LU.64 R32, [R1+0x340] ;  /* 0x0003400001207983 */ /* 0x000ea20000300a00 */
[----:B-1----:R-:W-:-:S05]  /*16660*/  IMAD.MOV.U32 R4, RZ, RZ, R25 ;  /* 0x000000ffff047224 */ /* 0x002fca00078e0019 */
[----:B------:R1:W-:Y:S04]  /*16670*/  STL [R1+0x138], R4 ;  /* 0x0001380401007387 */ /* 0x0003e80000100800 */
[----:B----4-:R4:W-:Y:S01]  /*16680*/  STL [R1+0x144], R34 ;  /* 0x0001442201007387 */ /* 0x0109e20000100800 */
[----:B-1----:R-:W-:-:S03]  /*16690*/  IMAD.MOV.U32 R4, RZ, RZ, R35 ;  /* 0x000000ffff047224 */ /* 0x002fc600078e0023 */
[----:B----4-:R-:W4:Y:S04]  /*166a0*/  LDL.LU.64 R34, [R1+0x240] ;  /* 0x0002400001227983 */ /* 0x010f280000300a00 */
[----:B------:R1:W-:Y:S04]  /*166b0*/  STL [R1+0x140], R4 ;  /* 0x0001400401007387 */ /* 0x0003e80000100800 */
[----:B------:R5:W-:Y:S01]  /*166c0*/  STL [R1+0x14c], R36 ;  /* 0x00014c2401007387 */ /* 0x000be20000100800 */
[----:B-1----:R-:W-:-:S03]  /*166d0*/  IMAD.MOV.U32 R4, RZ, RZ, R37 ;  /* 0x000000ffff047224 */ /* 0x002fc600078e0025 */
[----:B-----5:R-:W5:Y:S04]  /*166e0*/  LDL.LU.64 R36, [R1+0x368] ;  /* 0x0003680001247983 */ /* 0x020f680000300a00 */
[----:B------:R1:W-:Y:S04]  /*166f0*/  STL [R1+0x148], R4 ;  /* 0x0001480401007387 */ /* 0x0003e80000100800 */
[----:B------:R3:W-:Y:S01]  /*16700*/  STL [R1+0x154], R44 ;  /* 0x0001542c01007387 */ /* 0x0007e20000100800 */
[----:B-1----:R-:W-:-:S05]  /*16710*/  IMAD.MOV.U32 R4, RZ, RZ, R45 ;  /* 0x000000ffff047224 */ /* 0x002fca00078e002d */
[----:B------:R1:W-:Y:S04]  /*16720*/  STL [R1+0x150], R4 ;  /* 0x0001500401007387 */ /* 0x0003e80000100800 */
[----:B------:R-:W-:Y:S04]  /*16730*/  STL [R1+0x15c], R26 ;  /* 0x00015c1a01007387 */ /* 0x000fe80000100800 */
[----:B---3--:R-:W3:Y:S01]  /*16740*/  LDL.LU.64 R44, [R1+0x260] ;  /* 0x00026000012c7983 */ /* 0x008ee20000300a00 */
[----:B-1----:R-:W-:-:S03]  /*16750*/  IMAD.MOV.U32 R4, RZ, RZ, R27 ;  /* 0x000000ffff047224 */ /* 0x002fc600078e001b */
[----:B------:R-:W-:Y:S04]  /*16760*/  STL [R1+0x164], R38 ;  /* 0x0001642601007387 */ /* 0x000fe80000100800 */
[----:B------:R1:W-:Y:S04]  /*16770*/  STL [R1+0x158], R4 ;  /* 0x0001580401007387 */ /* 0x0003e80000100800 */
[----:B------:R-:W-:Y:S01]  /*16780*/  STL [R1+0x16c], R28 ;  /* 0x00016c1c01007387 */ /* 0x000fe20000100800 */
[----:B-1----:R-:W-:-:S05]  /*16790*/  IMAD.MOV.U32 R4, RZ, RZ, R39 ;  /* 0x000000ffff047224 */ /* 0x002fca00078e0027 */
[----:B------:R1:W-:Y:S04]  /*167a0*/  STL [R1+0x160], R4 ;  /* 0x0001600401007387 */ /* 0x0003e80000100800 */
[----:B------:R-:W3:Y:S01]  /*167b0*/  LDL.LU.64 R38, [R1+0x380] ;  /* 0x0003800001267983 */ /* 0x000ee20000300a00 */
[----:B-1----:R-:W-:-:S03]  /*167c0*/  IMAD.MOV.U32 R4, RZ, RZ, R29 ;  /* 0x000000ffff047224 */ /* 0x002fc600078e001d */
[----:B--2---:R-:W-:Y:S04]  /*167d0*/  STL [R1+0x174], R30 ;  /* 0x0001741e01007387 */ /* 0x004fe80000100800 */
[----:B------:R1:W-:Y:S02]  /*167e0*/  STL [R1+0x168], R4 ;  /* 0x0001680401007387 */ /* 0x0003e40000100800 */
[----:B-1----:R-:W-:-:S05]  /*167f0*/  IMAD.MOV.U32 R4, RZ, RZ, R31 ;  /* 0x000000ffff047224 */ /* 0x002fca00078e001f */
[----:B------:R1:W-:Y:S04]  /*16800*/  STL [R1+0x170], R4 ;  /* 0x0001700401007387 */ /* 0x0003e80000100800 */
[----:B------:R2:W-:Y:S01]  /*16810*/  STL [R1+0x17c], R50 ;  /* 0x00017c3201007387 */ /* 0x0005e20000100800 */
[----:B-1----:R-:W-:-:S03]  /*16820*/  IMAD.MOV.U32 R4, RZ, RZ, R51 ;  /* 0x000000ffff047224 */ /* 0x002fc600078e0033 */
[----:B--2---:R-:W2:Y:S04]  /*16830*/  LDL.LU.64 R50, [R1+0x270] ;  /* 0x0002700001327983 */ /* 0x004ea80000300a00 */
[----:B------:R1:W-:Y:S04]  /*16840*/  STL [R1+0x178], R4 ;  /* 0x0001780401007387 */ /* 0x0003e80000100800 */
[----:B------:R-:W-:Y:S01]  /*16850*/  STL [R1+0x184], R32 ;  /* 0x0001842001007387 */ /* 0x000fe20000100800 */
[----:B-1----:R-:W-:-:S05]  /*16860*/  IMAD.MOV.U32 R4, RZ, RZ, R33 ;  /* 0x000000ffff047224 */ /* 0x002fca00078e0021 */
[----:B------:R1:W-:Y:S04]  /*16870*/  STL [R1+0x180], R4 ;  /* 0x0001800401007387 */ /* 0x0003e80000100800 */
[----:B------:R1:W-:Y:S02]  /*16880*/  STL [R1+0x18c], R54 ;  /* 0x00018c3601007387 */ /* 0x0003e40000100800 */
[----:B-1----:R-:W-:Y:S02]  /*16890*/  IMAD.MOV.U32 R4, RZ, RZ, R55 ;  /* 0x000000ffff047224 */ /* 0x002fe400078e0037 */
[----:B------:R-:W2:Y:S04]  /*168a0*/  LDL.LU.64 R54, [R1+0x398] ;  /* 0x0003980001367983 */ /* 0x000ea80000300a00 */
[----:B------:R4:W-:Y:S02]  /*168b0*/  STL [R1+0x188], R4 ;  /* 0x0001880401007387 */ /* 0x0009e40000100800 */
[----:B----4-:R-:W-:-:S02]  /*168c0*/  IMAD.MOV.U32 R4, RZ, RZ, R35 ;  /* 0x000000ffff047224 */ /* 0x010fc400078e0023 */
[----:B------:R-:W-:Y:S04]  /*168d0*/  STL [R1+0x194], R34 ;  /* 0x0001942201007387 */ /* 0x000fe80000100800 */
[----:B------:R1:W-:Y:S04]  /*168e0*/  STL [R1+0x190], R4 ;  /* 0x0001900401007387 */ /* 0x0003e80000100800 */
[----:B------:R4:W-:Y:S01]  /*168f0*/  STL [R1+0x19c], R58 ;  /* 0x00019c3a01007387 */ /* 0x0009e20000100800 */
[----:B-1----:R-:W-:-:S03]  /*16900*/  IMAD.MOV.U32 R4, RZ, RZ, R59 ;  /* 0x000000ffff047224 */ /* 0x002fc600078e003b */
[----:B-----5:R-:W-:Y:S04]  /*16910*/  STL [R1+0x1a4], R36 ;  /* 0x0001a42401007387 */ /* 0x020fe80000100800 */
[----:B------:R1:W-:Y:S04]  /*16920*/  STL [R1+0x198], R4 ;  /* 0x0001980401007387 */ /* 0x0003e80000100800 */
[----:B----4-:R-:W4:Y:S01]  /*16930*/  LDL.LU.64 R58, [R1+0x2a0] ;  /* 0x0002a000013a7983 */ /* 0x010f220000300a00 */
[----:B-1----:R-:W-:-:S03]  /*16940*/  IMAD.MOV.U32 R4, RZ, RZ, R37 ;  /* 0x000000ffff047224 */ /* 0x002fc600078e0025 */
[----:B------:R-:W-:Y:S04]  /*16950*/  STL [R1+0x1ac], R42 ;  /* 0x0001ac2a01007387 */ /* 0x000fe80000100800 */
[----:B------:R1:W-:Y:S02]  /*16960*/  STL [R1+0x1a0], R4 ;  /* 0x0001a00401007387 */ /* 0x0003e40000100800 */
[----:B-1----:R-:W-:Y:S02]  /*16970*/  IMAD.MOV.U32 R4, RZ, RZ, R43 ;  /* 0x000000ffff047224 */ /* 0x002fe400078e002b */
[----:B---3--:R-:W-:Y:S04]  /*16980*/  STL [R1+0x1b4], R44 ;  /* 0x0001b42c01007387 */ /* 0x008fe80000100800 */
[----:B------:R1:W-:Y:S04]  /*16990*/  STL [R1+0x1a8], R4 ;  /* 0x0001a80401007387 */ /* 0x0003e80000100800 */
[----:B------:R-:W3:Y:S01]  /*169a0*/  LDL.LU.64 R42, [R1+0x3b0] ;  /* 0x0003b000012a7983 */ /* 0x000ee20000300a00 */
[----:B-1----:R-:W-:-:S03]  /*169b0*/  IMAD.MOV.U32 R4, RZ, RZ, R45 ;  /* 0x000000ffff047224 */ /* 0x002fc600078e002d */
[----:B------:R-:W-:Y:S04]  /*169c0*/  STL [R1+0x1bc], R46 ;  /* 0x0001bc2e01007387 */ /* 0x000fe80000100800 */
[----:B------:R1:W-:Y:S04]  /*169d0*/  STL [R1+0x1b0], R4 ;  /* 0x0001b00401007387 */ /* 0x0003e80000100800 */
[----:B------:R-:W5:Y:S01]  /*169e0*/  LDL.LU.64 R44, [R1+0x330] ;  /* 0x00033000012c7983 */ /* 0x000f620000300a00 */
[----:B-1----:R-:W-:-:S03]  /*169f0*/  IMAD.MOV.U32 R4, RZ, RZ, R47 ;  /* 0x000000ffff047224 */ /* 0x002fc600078e002f */
[----:B------:R-:W-:Y:S04]  /*16a00*/  STL [R1+0x1c4], R38 ;  /* 0x0001c42601007387 */ /* 0x000fe80000100800 */
[----:B------:R1:W-:Y:S04]  /*16a10*/  STL [R1+0x1b8], R4 ;  /* 0x0001b80401007387 */ /* 0x0003e80000100800 */
[----:B------:R-:W5:Y:S04]  /*16a20*/  LDL.LU.64 R46, [R1+0x2c0] ;  /* 0x0002c000012e7983 */ /* 0x000f680000300a00 */
[----:B------:R-:W5:Y:S01]  /*16a30*/  LDL.LU.64 R36, [R1+0x288] ;  /* 0x0002880001247983 */ /* 0x000f620000300a00 */
[----:B-1----:R-:W-:-:S05]  /*16a40*/  IMAD.MOV.U32 R4, RZ, RZ, R39 ;  /* 0x000000ffff047224 */ /* 0x002fca00078e0027 */
[----:B------:R1:W-:Y:S04]  /*16a50*/  STL [R1+0x1c0], R4 ;  /* 0x0001c00401007387 */ /* 0x0003e80000100800 */
[----:B------:R1:W-:Y:S02]  /*16a60*/  STL [R1+0x1cc], R48 ;  /* 0x0001cc3001007387 */ /* 0x0003e40000100800 */
[----:B-1----:R-:W-:Y:S02]  /*16a70*/  IMAD.MOV.U32 R4, RZ, RZ, R49 ;  /* 0x000000ffff047224 */ /* 0x002fe400078e0031 */
[----:B------:R-:W5:Y:S04]  /*16a80*/  LDL.LU.64 R48, [R1+0x3c0] ;  /* 0x0003c00001307983 */ /* 0x000f680000300a00 */
[----:B------:R1:W-:Y:S04]  /*16a90*/  STL [R1+0x1c8], R4 ;  /* 0x0001c80401007387 */ /* 0x0003e80000100800 */
[----:B--2---:R2:W-:Y:S01]  /*16aa0*/  STL [R1+0x1d4], R50 ;  /* 0x0001d43201007387 */ /* 0x0045e20000100800 */
[----:B-1----:R-:W-:-:S03]  /*16ab0*/  IMAD.MOV.U32 R4, RZ, RZ, R51 ;  /* 0x000000ffff047224 */ /* 0x002fc600078e0033 */
[----:B--2---:R-:W2:Y:S04]  /*16ac0*/  LDL.LU.64 R50, [R1+0x358] ;  /* 0x0003580001327983 */ /* 0x004ea80000300a00 */
[----:B------:R1:W-:Y:S04]  /*16ad0*/  STL [R1+0x1d0], R4 ;  /* 0x0001d00401007387 */ /* 0x0003e80000100800 */
[----:B------:R1:W-:Y:S04]  /*16ae0*/  STL [R1+0x1dc], R66 ;  /* 0x0001dc4201007387 */ /* 0x0003e80000100800 */
[----:B------:R-:W2:Y:S01]  /*16af0*/  LDL.LU.64 R38, [R1+0x2d8] ;  /* 0x0002d80001267983 */ /* 0x000ea20000300a00 */
[----:B-1----:R-:W-:-:S03]  /*16b00*/  IMAD.MOV.U32 R4, RZ, RZ, R67 ;  /* 0x000000ffff047224 */ /* 0x002fc600078e0043 */
[----:B------:R-:W-:Y:S04]  /*16b10*/  STL [R1+0x1e4], R54 ;  /* 0x0001e43601007387 */ /* 0x000fe80000100800 */
[----:B------:R1:W-:Y:S04]  /*16b20*/  STL [R1+0x1d8], R4 ;  /* 0x0001d80401007387 */ /* 0x0003e80000100800 */
[----:B------:R-:W2:Y:S01]  /*16b30*/  LDL.LU.64 R66, [R1+0x2a8] ;  /* 0x0002a80001427983 */ /* 0x000ea20000300a00 */
[----:B-1----:R-:W-:-:S03]  /*16b40*/  IMAD.MOV.U32 R4, RZ, RZ, R55 ;  /* 0x000000ffff047224 */ /* 0x002fc600078e0037 */
[----:B------:R-:W-:Y:S04]  /*16b50*/  STL [R1+0x1ec], R40 ;  /* 0x0001ec2801007387 */ /* 0x000fe80000100800 */
[----:B------:R1:W-:Y:S04]  /*16b60*/  STL [R1+0x1e0], R4 ;  /* 0x0001e00401007387 */ /* 0x0003e80000100800 */
[----:B------:R-:W2:Y:S01]  /*16b70*/  LDL.LU.64 R54, [R1+0x3d0] ;  /* 0x0003d00001367983 */ /* 0x000ea20000300a00 */
[----:B-1----:R-:W-:-:S03]  /*16b80*/  IMAD.MOV.U32 R4, RZ, RZ, R41 ;  /* 0x000000ffff047224 */ /* 0x002fc600078e0029 */
[----:B------:R-:W2:Y:S04]  /*16b90*/  LDL.LU.64 R40, [R1+0x378] ;  /* 0x0003780001287983 */ /* 0x000ea80000300a00 */
[----:B------:R1:W-:Y:S04]  /*16ba0*/  STL [R1+0x1e8], R4 ;  /* 0x0001e80401007387 */ /* 0x0003e80000100800 */
[----:B----4-:R4:W-:Y:S01]  /*16bb0*/  STL [R1+0x1f4], R58 ;  /* 0x0001f43a01007387 */ /* 0x0109e20000100800 */
[----:B-1----:R-:W-:-:S03]  /*16bc0*/  IMAD.MOV.U32 R4, RZ, RZ, R59 ;  /* 0x000000ffff047224 */ /* 0x002fc600078e003b */
[----:B----4-:R-:W4:Y:S04]  /*16bd0*/  LDL.LU.64 R58, [R1+0x2f8] ;  /* 0x0002f800013a7983 */ /* 0x010f280000300a00 */
[----:B------:R1:W-:Y:S04]  /*16be0*/  STL [R1+0x1f0], R4 ;  /* 0x0001f00401007387 */ /* 0x0003e80000100800 */
[----:B------:R1:W-:Y:S02]  /*16bf0*/  STL [R1+0x1fc], R62 ;  /* 0x0001fc3e01007387 */ /* 0x0003e40000100800 */
[----:B-1----:R-:W-:-:S02]  /*16c00*/  IMAD.MOV.U32 R4, RZ, RZ, R63 ;  /* 0x000000ffff047224 */ /* 0x002fc400078e003f */
[----:B------:R-:W4:Y:S04]  /*16c10*/  LDL.LU.64 R62, [R1+0x2c8] ;  /* 0x0002c800013e7983 */ /* 0x000f280000300a00 */
[----:B------:R1:W-:Y:S04]  /*16c20*/  STL [R1+0x1f8], R4 ;  /* 0x0001f80401007387 */ /* 0x0003e80000100800 */
[----:B---3--:R3:W-:Y:S01]  /*16c30*/  STL [R1+0x204], R42 ;  /* 0x0002042a01007387 */ /* 0x0087e20000100800 */
[----:B-1----:R-:W-:-:S03]  /*16c40*/  IMAD.MOV.U32 R4, RZ, RZ, R43 ;  /* 0x000000ffff047224 */ /* 0x002fc600078e002b */
[----:B---3--:R-:W3:Y:S04]  /*16c50*/  LDL.LU.64 R42, [R1+0x3e0] ;  /* 0x0003e000012a7983 */ /* 0x008ee80000300a00 */
[----:B------:R1:W-:Y:S04]  /*16c60*/  STL [R1+0x200], R4 ;  /* 0x0002000401007387 */ /* 0x0003e80000100800 */
[----:B-----5:R5:W-:Y:S01]  /*16c70*/  STL [R1+0x20c], R44 ;  /* 0x00020c2c01007387 */ /* 0x020be20000100800 */
[----:B-1----:R-:W-:-:S03]  /*16c80*/  IMAD.MOV.U32 R4, RZ, RZ, R45 ;  /* 0x000000ffff047224 */ /* 0x002fc600078e002d */
[----:B-----5:R-:W5:Y:S04]  /*16c90*/  LDL.LU.64 R44, [R1+0x390] ;  /* 0x00039000012c7983 */ /* 0x020f680000300a00 */
[----:B------:R1:W-:Y:S04]  /*16ca0*/  STL [R1+0x208], R4 ;  /* 0x0002080401007387 */ /* 0x0003e80000100800 */
[----:B------:R1:W-:Y:S02]  /*16cb0*/  STL [R1+0x214], R46 ;  /* 0x0002142e01007387 */ /* 0x0003e40000100800 */
[----:B-1----:R-:W-:-:S02]  /*16cc0*/  IMAD.MOV.U32 R4, RZ, RZ, R47 ;  /* 0x000000ffff047224 */ /* 0x002fc400078e002f */
[----:B------:R-:W-:Y:S04]  /*16cd0*/  STL [R1+0x21c], R36 ;  /* 0x00021c2401007387 */ /* 0x000fe80000100800 */
[----:B------:R1:W-:Y:S04]  /*16ce0*/  STL [R1+0x210], R4 ;  /* 0x0002100401007387 */ /* 0x0003e80000100800 */
[----:B------:R-:W5:Y:S01]  /*16cf0*/  LDL.LU.64 R46, [R1+0x318] ;  /* 0x00031800012e7983 */ /* 0x000f620000300a00 */
[----:B-1----:R-:W-:-:S03]  /*16d00*/  IMAD.MOV.U32 R4, RZ, RZ, R37 ;  /* 0x000000ffff047224 */ /* 0x002fc600078e0025 */
[----:B------:R-:W-:Y:S04]  /*16d10*/  STL [R1+0x224], R48 ;  /* 0x0002243001007387 */ /* 0x000fe80000100800 */
[----:B------:R1:W-:Y:S02]  /*16d20*/  STL [R1+0x218], R4 ;  /* 0x0002180401007387 */ /* 0x0003e40000100800 */
[----:B-1----:R-:W-:Y:S02]  /*16d30*/  IMAD.MOV.U32 R4, RZ, RZ, R49 ;  /* 0x000000ffff047224 */ /* 0x002fe400078e0031 */
[----:B------:R-:W5:Y:S04]  /*16d40*/  LDL.LU.64 R48, [R1+0x2d0] ;  /* 0x0002d00001307983 */ /* 0x000f680000300a00 */
[----:B------:R1:W-:Y:S04]  /*16d50*/  STL [R1+0x220], R4 ;  /* 0x0002200401007387 */ /* 0x0003e80000100800 */
[----:B--2---:R2:W-:Y:S01]  /*16d60*/  STL [R1+0x22c], R50 ;  /* 0x00022c3201007387 */ /* 0x0045e20000100800 */
[----:B-1----:R-:W-:-:S03]  /*16d70*/  IMAD.MOV.U32 R4, RZ, RZ, R51 ;  /* 0x000000ffff047224 */ /* 0x002fc600078e0033 */
[----:B------:R-:W-:Y:S04]  /*16d80*/  STL [R1+0x234], R38 ;  /* 0x0002342601007387 */ /* 0x000fe80000100800 */
[----:B------:R1:W-:Y:S04]  /*16d90*/  STL [R1+0x228], R4 ;  /* 0x0002280401007387 */ /* 0x0003e80000100800 */
[----:B--2---:R-:W2:Y:S01]  /*16da0*/  LDL.LU.64 R50, [R1+0x3f0] ;  /* 0x0003f00001327983 */ /* 0x004ea20000300a00 */
[----:B-1----:R-:W-:-:S03]  /*16db0*/  IMAD.MOV.U32 R4, RZ, RZ, R39 ;  /* 0x000000ffff047224 */ /* 0x002fc600078e0027 */
[----:B------:R-:W-:Y:S04]  /*16dc0*/  STL [R1+0x23c], R66 ;  /* 0x00023c4201007387 */ /* 0x000fe80000100800 */
[----:B------:R1:W-:Y:S02]  /*16dd0*/  STL [R1+0x230], R4 ;  /* 0x0002300401007387 */ /* 0x0003e40000100800 */
[----:B-1----:R-:W-:Y:S02]  /*16de0*/  IMAD.MOV.U32 R4, RZ, RZ, R67 ;  /* 0x000000ffff047224 */ /* 0x002fe400078e0043 */
[----:B------:R-:W2:Y:S04]  /*16df0*/  LDL.LU.64 R66, [R1+0x3a8] ;  /* 0x0003a80001427983 */ /* 0x000ea80000300a00 */
[----:B------:R1:W-:Y:S04]  /*16e00*/  STL [R1+0x238], R4 ;  /* 0x0002380401007387 */ /* 0x0003e80000100800 */
[----:B------:R1:W-:Y:S02]  /*16e10*/  STL [R1+0x244], R54 ;  /* 0x0002443601007387 */ /* 0x0003e40000100800 */
[----:B-1----:R-:W-:-:S02]  /*16e20*/  IMAD.MOV.U32 R4, RZ, RZ, R55 ;  /* 0x000000ffff047224 */ /* 0x002fc400078e0037 */
[----:B------:R-:W-:Y:S04]  /*16e30*/  STL [R1+0x24c], R40 ;  /* 0x00024c2801007387 */ /* 0x000fe80000100800 */
[----:B------:R1:W-:Y:S04]  /*16e40*/  STL [R1+0x240], R4 ;  /* 0x0002400401007387 */ /* 0x0003e80000100800 */
[----:B------:R-:W2:Y:S01]  /*16e50*/  LDL.LU.64 R54, [R1+0x338] ;  /* 0x0003380001367983 */ /* 0x000ea20000300a00 */
[----:B-1----:R-:W-:-:S03]  /*16e60*/  IMAD.MOV.U32 R4, RZ, RZ, R41 ;  /* 0x000000ffff047224 */ /* 0x002fc600078e0029 */
[----:B----4-:R-:W-:Y:S04]  /*16e70*/  STL [R1+0x254], R58 ;  /* 0x0002543a01007387 */ /* 0x010fe80000100800 */
[----:B------:R1:W-:Y:S02]  /*16e80*/  STL [R1+0x248], R4 ;  /* 0x0002480401007387 */ /* 0x0003e40000100800 */
[----:B-1----:R-:W-:Y:S02]  /*16e90*/  IMAD.MOV.U32 R4, RZ, RZ, R59 ;  /* 0x000000ffff047224 */ /* 0x002fe400078e003b */
[----:B------:R-:W4:Y:S04]  /*16ea0*/  LDL.LU.64 R58, [R1+0x2f0] ;  /* 0x0002f000013a7983 */ /* 0x000f280000300a00 */
[----:B------:R1:W-:Y:S04]  /*16eb0*/  STL [R1+0x250], R4 ;  /* 0x0002500401007387 */ /* 0x0003e80000100800 */
[----:B------:R3:W-:Y:S01]  /*16ec0*/  STL [R1+0x25c], R62 ;  /* 0x00025c3e01007387 */ /* 0x0007e20000100800 */
[----:B-1----:R-:W-:-:S03]  /*16ed0*/  IMAD.MOV.U32 R4, RZ, RZ, R63 ;  /* 0x000000ffff047224 */ /* 0x002fc600078e003f */
[----:B---3--:R-:W3:Y:S04]  /*16ee0*/  LDL.LU.64 R62, [R1+0x3f8] ;  /* 0x0003f800013e7983 */ /* 0x008ee80000300a00 */
[----:B------:R1:W-:Y:S04]  /*16ef0*/  STL [R1+0x258], R4 ;  /* 0x0002580401007387 */ /* 0x0003e80000100800 */
[----:B------:R-:W-:Y:S04]  /*16f00*/  STL [R1+0x264], R42 ;  /* 0x0002642a01007387 */ /* 0x000fe80000100800 */
[----:B------:R-:W3:Y:S01]  /*16f10*/  LDL.LU.64 R30, [R1+0x3b8] ;  /* 0x0003b800011e7983 */ /* 0x000ee20000300a00 */
[----:B-1----:R-:W-:-:S05]  /*16f20*/  IMAD.MOV.U32 R4, RZ, RZ, R43 ;  /* 0x000000ffff047224 */ /* 0x002fca00078e002b */
[----:B------:R1:W-:Y:S04]  /*16f30*/  STL [R1+0x260], R4 ;  /* 0x0002600401007387 */ /* 0x0003e80000100800 */
[----:B-----5:R-:W-:Y:S04]  /*16f40*/  STL [R1+0x26c], R44 ;  /* 0x00026c2c01007387 */ /* 0x020fe80000100800 */
[----:B------:R-:W5:Y:S01]  /*16f50*/  LDL.LU.64 R32, [R1+0x350] ;  /* 0x0003500001207983 */ /* 0x000f620000300a00 */
[----:B-1----:R-:W-:-:S03]  /*16f60*/  IMAD.MOV.U32 R4, RZ, RZ, R45 ;  /* 0x000000ffff047224 */ /* 0x002fc600078e002d */
[----:B------:R-:W5:Y:S04]  /*16f70*/  LDL.LU.64 R34, [R1+0x310] ;  /* 0x0003100001227983 */ /* 0x000f680000300a00 */
[----:B------:R1:W-:Y:S04]  /*16f80*/  STL [R1+0x268], R4 ;  /* 0x0002680401007387 */ /* 0x0003e80000100800 */
[----:B------:R-:W-:Y:S04]  /*16f90*/  STL [R1+0x274], R46 ;  /* 0x0002742e01007387 */ /* 0x000fe80000100800 */
[----:B------:R-:W5:Y:S01]  /*16fa0*/  LDL.LU.64 R36, [R1+0x400] ;  /* 0x0004000001247983 */ /* 0x000f620000300a00 */
[----:B-1----:R-:W-:-:S03]  /*16fb0*/  IMAD.MOV.U32 R4, RZ, RZ, R47 ;  /* 0x000000ffff047224 */ /* 0x002fc600078e002f */
[----:B------:R-:W5:Y:S04]  /*16fc0*/  LDL.LU.64 R38, [R1+0x3c8] ;  /* 0x0003c80001267983 */ /* 0x000f680000300a00 */
[----:B------:R1:W-:Y:S04]  /*16fd0*/  STL [R1+0x270], R4 ;  /* 0x0002700401007387 */ /* 0x0003e80000100800 */
[----:B------:R-:W-:Y:S04]  /*16fe0*/  STL [R1+0x27c], R48 ;  /* 0x00027c3001007387 */ /* 0x000fe80000100800 */
[----:B------:R-:W5:Y:S01]  /*16ff0*/  LDL.LU.64 R40, [R1+0x370] ;  /* 0x0003700001287983 */ /* 0x000f620000300a00 */
[----:B-1----:R-:W-:-:S03]  /*17000*/  IMAD.MOV.U32 R4, RZ, RZ, R49 ;  /* 0x000000ffff047224 */ /* 0x002fc600078e0031 */
[----:B------:R-:W5:Y:S04]  /*17010*/  LDL.64 R42, [R1+0x328] ;  /* 0x00032800012a7983 */ /* 0x000f680000100a00 */
[----:B------:R1:W-:Y:S04]  /*17020*/  STL [R1+0x278], R4 ;  /* 0x0002780401007387 */ /* 0x0003e80000100800 */
[----:B--2---:R-:W-:Y:S04]  /*17030*/  STL [R1+0x284], R50 ;  /* 0x0002843201007387 */ /* 0x004fe80000100800 */
[----:B------:R-:W2:Y:S01]  /*17040*/  LDL.LU.64 R44, [R1+0x408] ;  /* 0x00040800012c7983 */ /* 0x000ea20000300a00 */
[----:B-1----:R-:W-:-:S03]  /*17050*/  IMAD.MOV.U32 R4, RZ, RZ, R51 ;  /* 0x000000ffff047224 */ /* 0x002fc600078e0033 */
[----:B------:R-:W2:Y:S04]  /*17060*/  LDL.LU.64 R46, [R1+0x3d8] ;  /* 0x0003d800012e7983 */ /* 0x000ea80000300a00 */
[----:B------:R1:W-:Y:S04]  /*17070*/  STL [R1+0x280], R4 ;  /* 0x0002800401007387 */ /* 0x0003e80000100800 */
[----:B------:R1:W-:Y:S04]  /*17080*/  STL [R1+0x28c], R66 ;  /* 0x00028c4201007387 */ /* 0x0003e80000100800 */
        /* <DEDUP_REMOVED lines=13> */
[----:B---3--:R3:W-:Y:S01]  /*17160*/  STL [R1+0x2a4], R62 ;  /* 0x0002a43e01007387 */ /* 0x0087e20000100800 */
[----:B-1----:R-:W-:-:S03]  /*17170*/  IMAD.MOV.U32 R4, RZ, RZ, R63 ;  /* 0x000000ffff047224 */ /* 0x002fc600078e003f */
[----:B---3--:R-:W3:Y:S04]  /*17180*/  LDL.LU.64 R62, [R1+0x360] ;  /* 0x00036000013e7983 */ /* 0x008ee80000300a00 */
[----:B------:R1:W-:Y:S04]  /*17190*/  STL [R1+0x2a0], R4 ;  /* 0x0002a00401007387 */ /* 0x0003e80000100800 */
[----:B------:R-:W-:Y:S01]  /*171a0*/  STL [R1+0x2ac], R30 ;  /* 0x0002ac1e01007387 */ /* 0x000fe20000100800 */
[----:B-1----:R-:W-:-:S03]  /*171b0*/  IMAD.MOV.U32 R4, RZ, RZ, R31 ;  /* 0x000000ffff047224 */ /* 0x002fc600078e001f */
[----:B-----5:R-:W-:Y:S04]  /*171c0*/  STL [R1+0x2b4], R32 ;  /* 0x0002b42001007387 */ /* 0x020fe80000100800 */
[----:B------:R1:W-:Y:S04]  /*171d0*/  STL [R1+0x2a8], R4 ;  /* 0x0002a80401007387 */ /* 0x0003e80000100800 */
[----:B------:R-:W-:Y:S01]  /*171e0*/  STL [R1+0x2bc], R34 ;  /* 0x0002bc2201007387 */ /* 0x000fe20000100800 */
[----:B-1----:R-:W-:-:S05]  /*171f0*/  IMAD.MOV.U32 R4, RZ, RZ, R33 ;  /* 0x000000ffff047224 */ /* 0x002fca00078e0021 */
        /* <DEDUP_REMOVED lines=13> */
[----:B--2---:R-:W-:Y:S01]  /*172d0*/  STL [R1+0x2e4], R44 ;  /* 0x0002e42c01007387 */ /* 0x004fe20000100800 */
        /* <DEDUP_REMOVED lines=10> */
[----:B------:R1:W-:Y:S02]  /*17380*/  STL [R1+0x2f0], R4 ;  /* 0x0002f00401007387 */ /* 0x0003e40000100800 */
[----:B-1----:R-:W-:Y:S02]  /*17390*/  IMAD.MOV.U32 R4, RZ, RZ, R67 ;  /* 0x000000ffff047224 */ /* 0x002fe400078e0043 */
[----:B------:R-:W1:Y:S03]  /*173a0*/  LDC R67, c[0x0][0x3a0] ;  /* 0x0000e800ff437b82 */ /* 0x000e660000000800 */
[----:B------:R2:W-:Y:S04]  /*173b0*/  STL [R1+0x2f8], R4 ;  /* 0x0002f80401007387 */ /* 0x0005e80000100800 */
[----:B------:R-:W-:Y:S01]  /*173c0*/  STL [R1+0x304], R50 ;  /* 0x0003043201007387 */ /* 0x000fe20000100800 */
[----:B--2---:R-:W-:-:S03]  /*173d0*/  IMAD.MOV.U32 R4, RZ, RZ, R51 ;  /* 0x000000ffff047224 */ /* 0x004fc600078e0033 */
[----:B------:R-:W-:Y:S04]  /*173e0*/  STL [R1+0x30c], R54 ;  /* 0x00030c3601007387 */ /* 0x000fe80000100800 */
[----:B------:R2:W-:Y:S01]  /*173f0*/  STL [R1+0x300], R4 ;  /* 0x0003000401007387 */ /* 0x0005e20000100800 */
[----:B-1----:R-:W-:Y:S02]  /*17400*/  VIADD R66, R67, 0x3f ;  /* 0x0000003f43427836 */ /* 0x002fe40000000000 */
[----:B--2---:R-:W-:-:S03]  /*17410*/  IMAD.MOV.U32 R4, RZ, RZ, R55 ;  /* 0x000000ffff047224 */ /* 0x004fc600078e0037 */
[----:B------:R-:W-:-:S04]  /*17420*/  SHF.R.S32.HI R67, RZ, 0x1f, R66 ;  /* 0x0000001fff437819 */ /* 0x000fc80000011442 */
[----:B------:R-:W-:Y:S01]  /*17430*/  LEA.HI R67, R67, R66, RZ, 0x6 ;  /* 0x0000004243437211 */ /* 0x000fe200078f30ff */
        /* <DEDUP_REMOVED lines=11> */
[----:B------:R-:W-:Y:S01]  /*174f0*/  IMAD.MOV.U32 R187, RZ, RZ, RZ ;  /* 0x000000ffffbb7224 */ /* 0x000fe200078e00ff */
[----:B------:R-:W-:Y:S01]  /*17500*/  UMOV UR15, 0x1 ;  /* 0x00000001000f7882 */ /* 0x000fe20000000000 */
[----:B------:R-:W-:Y:S01]  /*17510*/  UMOV UR31, 0x2 ;  /* 0x00000002001f7882 */ /* 0x000fe20000000000 */
[----:B------:R-:W-:Y:S01]  /*17520*/  UMOV UR5, URZ ;  /* 0x000000ff00057c82 */ /* 0x000fe20008000000 */
[----:B------:R-:W-:Y:S01]  /*17530*/  UMOV UR6, URZ ;  /* 0x000000ff00067c82 */ /* 0x000fe20008000000 */
[----:B------:R-:W-:Y:S01]  /*17540*/  UMOV UR7, URZ ;  /* 0x000000ff00077c82 */ /* 0x000fe20008000000 */
[----:B----4-:R-:W-:Y:S04]  /*17550*/  STL [R1+0x314], R58 ;  /* 0x0003143a01007387 */ /* 0x010fe80000100800 */
[----:B------:R1:W-:Y:S02]  /*17560*/  STL [R1+0x308], R4 ;  /* 0x0003080401007387 */ /* 0x0003e40000100800 */
[----:B-1----:R-:W-:-:S05]  /*17570*/  IMAD.MOV.U32 R4, RZ, RZ, R59 ;  /* 0x000000ffff047224 */ /* 0x002fca00078e003b */
[----:B------:R1:W-:Y:S01]  /*17580*/  STL [R1+0x310], R4 ;  /* 0x0003100401007387 */ /* 0x0003e20000100800 */
[----:B---3--:R-:W-:-:S03]  /*17590*/  IMAD.MOV.U32 R5, RZ, RZ, R63 ;  /* 0x000000ffff057224 */ /* 0x008fc600078e003f */
[----:B------:R-:W-:Y:S01]  /*175a0*/  STL [R1+0x31c], R62 ;  /* 0x00031c3e01007387 */ /* 0x000fe20000100800 */
[----:B-1----:R-:W-:-:S03]  /*175b0*/  SHF.R.S32.HI R4, RZ, 0x6, R67 ;  /* 0x00000006ff047819 */ /* 0x002fc60000011443 */
[----:B------:R1:W-:Y:S02]  /*175c0*/  STL [R1+0x318], R5 ;  /* 0x0003180501007387 */ /* 0x0003e40000100800 */
[----:B-1----:R-:W-:-:S05]  /*175d0*/  VIMNMX R5, PT, PT, R4, 0x2, !PT ;  /* 0x0000000204057848 */ /* 0x002fca0007fe0100 */
[----:B------:R-:W-:-:S05]  /*175e0*/  VIADD R5, R5, 0xfffffffe ;  /* 0xfffffffe05057836 */ /* 0x000fca0000000000 */
[----:B------:R1:W-:Y:S01]  /*175f0*/  STL [R1+0x324], R5 ;  /* 0x0003240501007387 */ /* 0x0003e20000100800 */
[----:B------:R-:W-:Y:S02]  /*17600*/  VIADD R6, R4, 0xfffffffd ;  /* 0xfffffffd04067836 */ /* 0x000fe40000000000 */
[----:B------:R-:W-:-:S07]  /*17610*/  IMAD.MOV.U32 R4, RZ, RZ, RZ ;  /* 0x000000ffff047224 */ /* 0x000fce00078e00ff */
.L_x_11:
[----:B------:R-:W-:Y:S01]  /*17620*/  IMAD.U32 R4, R4, -0x80000000, RZ ;  /* 0x8000000004047824 */ /* 0x000fe200078e00ff */
[----:B------:R-:W-:-:S03]  /*17630*/  UIADD3 UR6, UPT, UPT, UR6, 0x1, URZ ;  /* 0x0000000106067890 */ /* 0x000fc6000fffe0ff */
[----:B------:R-:W2:Y:S01]  /*17640*/  SYNCS.PHASECHK.TRANS64.TRYWAIT P2, [UR8], R4 ;  /* 0x00000004ff0075a7 */ /* 0x000ea20008041108 */
[----:B------:R-:W-:-:S04]  /*17650*/  UISETP.GT.AND UP1, UPT, UR6, 0x1, UPT ;  /* 0x000000010600788c */ /* 0x000fc8000bf24270 */
[----:B------:R-:W-:-:S04]  /*17660*/  USEL UR6, UR6, URZ, !UP1 ;  /* 0x000000ff06067287 */ /* 0x000fc8000c800000 */
[----:B------:R-:W-:Y:S01]  /*17670*/  ULEA UR4, UR6, UR10, 0xf ;  /* 0x0000000a06047291 */ /* 0x000fe2000f8e78ff */
[----:B--2---:R-:W-:Y:S11]  /*17680*/  @!P2 BRA `(.L_x_9) ;  /* 0x000000ec007ca947 */ /* 0x004ff60003800000 */
.L_x_17:
[----:B-1----:R-:W1:Y:S01]  /*17690*/  S2R R5, SR_TID.X ;  /* 0x0000000000057919 */ /* 0x002e620000002100 */
[----:B------:R-:W-:-:S04]  /*176a0*/  DEPBAR.LE SB0, 0x2 ;  /* 0x000080800000791a */ /* 0x000fc80000000000 */
[----:B------:R-:W-:Y:S02]  /*176b0*/  UIADD3 UR5, UPT, UPT, UR5, 0x1, URZ ;  /* 0x0000000105057890 */ /* 0x000fe4000fffe0ff */
[----:B------:R-:W-:Y:S02]  /*176c0*/  ULEA UR8, UR15, UR10, 0x3 ;  /* 0x0000000a0f087291 */ /* 0x000fe4000f8e18ff */
[----:B------:R-:W-:Y:S02]  /*176d0*/  UISETP.GT.AND UP1, UPT, UR5, 0x2, UPT ;  /* 0x000000020500788c */ /* 0x000fe4000bf24270 */
[----:B------:R-:W-:Y:S02]  /*176e0*/  UIADD3 UR8, UPT, UPT, UR8, 0x40000, URZ ;  /* 0x0004000008087890 */ /* 0x000fe4000fffe0ff */
[----:B------:R-:W-:Y:S01]  /*176f0*/  USEL UR5, UR5, URZ, !UP1 ;  /* 0x000000ff05057287 */ /* 0x000fe2000c800000 */
[----:B-1----:R-:W-:-:S04]  /*17700*/  LOP3.LUT R5, R5, 0x7f, RZ, 0xc0, !PT ;  /* 0x0000007f05057812 */ /* 0x002fc800078ec0ff */
[----:B------:R-:W-:Y:S01]  /*17710*/  LEA R186, R5, UR4, 0x8 ;  /* 0x0000000405ba7c11 */ /* 0x000fe2000f8e40ff */
[----:B------:R-:W-:Y:S06]  /*17720*/  BAR.SYNC.DEFER_BLOCKING 0x0 ;  /* 0x0000000000007b1d */ /* 0x000fec0000010000 */
[----:B------:R-:W-:Y:S01]  /*17730*/  UMOV UR4, UR7 ;  /* 0x0000000700047c82 */ /* 0x000fe20008000000 */
        /* <DEDUP_REMOVED lines=16> */
[----:B-1----:R1:W-:Y:S01]  /*17840*/  STTM.x64 tmem[UR12+0x100], R4 ;  /* 0x00010004000079ed */ /* 0x0023e2000834000c */
[----:B------:R-:W2:Y:S02]  /*17850*/  FENCE.VIEW.ASYNC.T ;  /* 0x00000000000073c6 */ /* 0x000ea40000000200 */
[----:B--2---:R-:W-:Y:S06]  /*17860*/  BAR.SYNC.DEFER_BLOCKING 0x0 ;  /* 0x0000000000007b1d */ /* 0x004fec0000010000 */
[----:B------:R-:W-:Y:S05]  /*17870*/  @P0 BRA `(.L_x_10) ;  /* 0x0000000000d80947 */ /* 0x000fea0003800000 */
[----:B------:R-:W-:Y:S01]  /*17880*/  ULEA UR9, UR5, UR10, 0x10 ;  /* 0x0000000a05097291 */ /* 0x000fe2000f8e80ff */
[----:B------:R-:W-:Y:S01]  /*17890*/  UMOV UR7, URZ ;  /* 0x000000ff00077c82 */ /* 0x000fe20008000000 */
[----:B------:R-:W-:Y:S02]  /*178a0*/  UIADD3 UR33, UPT, UPT, UR11, 0x108, URZ ;  /* 0x000001080b217890 */ /* 0x000fe4000fffe0ff */
[----:B------:R-:W-:Y:S02]  /*178b0*/  USHF.R.U32.HI UR9, URZ, 0x4, UR9 ;  /* 0x00000004ff097899 */ /* 0x000fe40008011609 */
[----:B------:R-:W-:Y:S02]  /*178c0*/  UIADD3 UR55, UPT, UPT, UR11, 0x110, URZ ;  /* 0x000001100b377890 */ /* 0x000fe4000fffe0ff */
[----:B------:R-:W-:Y:S02]  /*178d0*/  USGXT.U32 UR20, UR9, 0xe ;  /* 0x0000000e0914789a */ /* 0x000fe40008000000 */
[----:B------:R-:W-:-:S02]  /*178e0*/  UIADD3 UR56, UPT, UPT, UR11, 0x118, URZ ;  /* 0x000001180b387890 */ /* 0x000fc4000fffe0ff */
[----:B------:R-:W-:Y:S02]  /*178f0*/  UIADD3 UR22, UP1, UPT, UR20, 0x2, URZ ;  /* 0x0000000214167890 */ /* 0x000fe4000ff3e0ff */
[----:B------:R-:W-:Y:S02]  /*17900*/  UIADD3 UR57, UPT, UPT, UR11, 0x120, URZ ;  /* 0x000001200b397890 */ /* 0x000fe4000fffe0ff */
[----:B------:R-:W-:Y:S02]  /*17910*/  UIADD3.X UR23, UPT, UPT, UR7, 0x40004040, URZ, UP1, !UPT ;  /* 0x4000404007177890 */ /* 0x000fe40008ffe4ff */
[----:B------:R-:W-:Y:S02]  /*17920*/  UIADD3 UR46, UP1, UPT, UR22, 0x2, URZ ;  /* 0x00000002162e7890 */ /* 0x000fe4000ff3e0ff */
[----:B------:R-:W-:Y:S02]  /*17930*/  UIADD3 UR48, UP2, UPT, UR22, 0x4, URZ ;  /* 0x0000000416307890 */ /* 0x000fe4000ff5e0ff */
[----:B------:R-:W-:-:S02]  /*17940*/  UIADD3 UR50, UP3, UPT, UR22, 0x7fe, URZ ;  /* 0x000007fe16327890 */ /* 0x000fc4000ff7e0ff */
[----:B------:R-:W-:Y:S02]  /*17950*/  UIADD3 UR52, UP4, UPT, UR22, 0x800, URZ ;  /* 0x0000080016347890 */ /* 0x000fe4000ff9e0ff */
[----:B------:R-:W-:Y:S02]  /*17960*/  UIADD3 UR24, UP5, UPT, UR22, 0x802, URZ ;  /* 0x0000080216187890 */ /* 0x000fe4000ffbe0ff */
[----:B------:R-:W-:Y:S02]  /*17970*/  UIADD3.X UR47, UPT, UPT, UR23, URZ, URZ, UP1, !UPT ;  /* 0x000000ff172f7290 */ /* 0x000fe40008ffe4ff */
[----:B------:R-:W-:Y:S02]  /*17980*/  UIADD3 UR26, UP6, UPT, UR22, 0x804, URZ ;  /* 0x00000804161a7890 */ /* 0x000fe4000ffde0ff */
[----:B------:R-:W-:Y:S02]  /*17990*/  UIADD3.X UR49, UPT, UPT, UR23, URZ, URZ, UP2, !UPT ;  /* 0x000000ff17317290 */ /* 0x000fe400097fe4ff */
[----:B------:R-:W-:-:S02]  /*179a0*/  UIADD3.X UR51, UPT, UPT, UR23, URZ, URZ, UP3, !UPT ;  /* 0x000000ff17337290 */ /* 0x000fc40009ffe4ff */
[----:B------:R-:W-:Y:S02]  /*179b0*/  UIADD3 UR58, UPT, UPT, UR11, 0x128, URZ ;  /* 0x000001280b3a7890 */ /* 0x000fe4000fffe0ff */
[----:B------:R-:W-:Y:S02]  /*179c0*/  UIADD3.X UR53, UPT, UPT, UR23, URZ, URZ, UP4, !UPT ;  /* 0x000000ff17357290 */ /* 0x000fe4000a7fe4ff */
[----:B------:R-:W-:Y:S02]  /*179d0*/  UIADD3 UR59, UPT, UPT, UR11, 0x130, URZ ;  /* 0x000001300b3b7890 */ /* 0x000fe4000fffe0ff */
[----:B------:R-:W-:Y:S01]  /*179e0*/  UIADD3.X UR25, UPT, UPT, UR23, URZ, URZ, UP5, !UPT ;  /* 0x000000ff17197290 */ /* 0x000fe2000affe4ff */
[----:B------:R-:W-:Y:S01]  /*179f0*/  UMOV UR18, 0x0 ;  /* 0x0000000000127882 */ /* 0x000fe20000000000 */
[----:B------:R-:W-:Y:S01]  /*17a00*/  UMOV UR19, 0x8400910 ;  /* 0x0840091000137882 */ /* 0x000fe20000000000 */
[----:B------:R-:W-:Y:S01]  /*17a10*/  UIADD3 UR60, UPT, UPT, UR11, 0x138, URZ ;  /* 0x000001380b3c7890 */ /* 0x000fe2000fffe0ff */
[----:B------:R-:W-:Y:S01]  /*17a20*/  UMOV UR21, 0x40004040 ;  /* 0x4000404000157882 */ /* 0x000fe20000000000 */
[----:B------:R-:W-:Y:S01]  /*17a30*/  UIADD3.X UR27, UPT, UPT, UR23, URZ, URZ, UP6, !UPT ;  /* 0x000000ff171b7290 */ /* 0x000fe2000b7fe4ff */
[----:B------:R2:W-:Y:S01]  /*17a40*/  UTCHMMA tmem[UR14], gdesc[UR20], tmem[UR11], tmem[UR18], idesc[UR19], UPT ;  /* 0x00ff12140e0079ea */ /* 0x0005e2000b80000b */
[----:B------:R-:W-:Y:S01]  /*17a50*/  UMOV UR16, 0x0 ;  /* 0x0000000000107882 */ /* 0x000fe20000000000 */
[----:B------:R-:W-:Y:S01]  /*17a60*/  UMOV UR17, 0x8400910 ;  /* 0x0840091000117882 */ /* 0x000fe20000000000 */
[----:B------:R-:W-:Y:S01]  /*17a70*/  UMOV UR34, 0x0 ;  /* 0x0000000000227882 */ /* 0x000fe20000000000 */
[----:B------:R-:W-:Y:S01]  /*17a80*/  UMOV UR35, 0x8400910 ;  /* 0x0840091000237882 */ /* 0x000fe20000000000 */
        /* <DEDUP_REMOVED lines=11> */
[----:B------:R-:W-:Y:S01]  /*17b40*/  UMOV UR9, URZ ;  /* 0x000000ff00097c82 */ /* 0x000fe20008000000 */
[----:B------:R2:W-:Y:S01]  /*17b50*/  UTCHMMA tmem[UR57], gdesc[UR50], tmem[UR11], tmem[UR38], idesc[UR39], UPT ;  /* 0x00ff2632390079ea */ /* 0x0005e2000b80000b */
[----:B------:R-:W-:Y:S01]  /*17b60*/  UMOV UR44, 0x0 ;  /* 0x00000000002c7882 */ /* 0x000fe20000000000 */
[----:B------:R-:W-:Y:S01]  /*17b70*/  UMOV UR45, 0x8400910 ;  /* 0x08400910002d7882 */ /* 0x000fe20000000000 */
[----:B------:R2:W-:Y:S01]  /*17b80*/  UTCHMMA tmem[UR58], gdesc[UR52], tmem[UR11], tmem[UR40], idesc[UR41], UPT ;  /* 0x00ff28343a0079ea */ /* 0x0005e2000b80000b */
[----:B------:R-:W-:Y:S01]  /*17b90*/  UMOV UR7, UR8 ;  /* 0x0000000800077c82 */ /* 0x000fe20008000000 */
[----:B------:R2:W-:Y:S01]  /*17ba0*/  UTCHMMA tmem[UR59], gdesc[UR24], tmem[UR11], tmem[UR42], idesc[UR43], UPT ;  /* 0x00ff2a183b0079ea */ /* 0x0005e2000b80000b */
[----:B------:R2:W-:Y:S01]  /*17bb0*/  UTCHMMA tmem[UR60], gdesc[UR26], tmem[UR11], tmem[UR44], idesc[UR45], UPT ;  /* 0x00ff2c1a3c0079ea */ /* 0x0005e2000b80000b */
[----:B------:R2:W-:Y:S01]  /*17bc0*/  UTCBAR [UR7], URZ ;  /* 0x000000ff070073e9 */ /* 0x0005e200080000ff */
[----:B------:R-:W-:Y:S01]  /*17bd0*/  NOP ;  /* 0x0000000000007918 */ /* 0x000fe20000000000 */
.L_x_10:
[----:B-1----:R-:W1:Y:S01]  /*17be0*/  LDC R4, c[0x0][0x3a0] ;  /* 0x0000e800ff047b82 */ /* 0x002e620000000800 */
[----:B------:R-:W3:Y:S01]  /*17bf0*/  S2R R7, SR_TID.X ;  /* 0x0000000000077919 */ /* 0x000ee20000002100 */
[----:B------:R-:W-:Y:S01]  /*17c00*/  IADD3 R2, P5, PT, R2, UR30, RZ ;  /* 0x0000001e02027c10 */ /* 0x000fe2000ffbe0ff */
[----:B------:R-:W4:Y:S03]  /*17c10*/  LDL.LU R9, [R1] ;  /* 0x0000000001097983 */ /* 0x000f260000300800 */
[----:B------:R-:W-:Y:S02]  /*17c20*/  IADD3.X R68, PT, PT, R68, UR13, RZ, P5, !PT ;  /* 0x0000000d44447c10 */ /* 0x000fe4000affe4ff */
[----:B------:R-:W5:Y:S01]  /*17c30*/  LDC R5, c[0x0][0x3a0] ;  /* 0x0000e800ff057b82 */ /* 0x000f620000000800 */
[----:B-1----:R-:W-:-:S05]  /*17c40*/  VIADD R6, R4, 0x3f ;  /* 0x0000003f04067836 */ /* 0x002fca0000000000 */
[----:B------:R-:W-:Y:S01]  /*17c50*/  SHF.R.S32.HI R4, RZ, 0x1f, R6 ;  /* 0x0000001fff047819 */ /* 0x000fe20000011406 */
[----:B-----5:R-:W-:-:S03]  /*17c60*/  VIADD R5, R5, 0xffffff40 ;  /* 0xffffff4005057836 */ /* 0x020fc60000000000 */
[----:B------:R-:W-:Y:S02]  /*17c70*/  LEA.HI R4, R4, R6, RZ, 0x6 ;  /* 0x0000000604047211 */ /* 0x000fe400078f30ff */
[----:B---3--:R-:W-:Y:S01]  /*17c80*/  LOP3.LUT R7, R7, 0x3f, RZ, 0xc0, !PT ;  /* 0x0000003f07077812 */ /* 0x008fe200078ec0ff */
[----:B------:R-:W-:Y:S01]  /*17c90*/  IMAD R6, R187, -0x40, R5 ;  /* 0xffffffc0bb067824 */ /* 0x000fe200078e0205 */
[----:B------:R-:W-:Y:S01]  /*17ca0*/  SHF.R.S32.HI R4, RZ, 0x6, R4 ;  /* 0x00000006ff047819 */ /* 0x000fe20000011404 */
[----:B------:R-:W-:Y:S01]  /*17cb0*/  IMAD.MOV.U32 R5, RZ, RZ, R68 ;  /* 0x000000ffff057224 */ /* 0x000fe200078e0044 */
[----:B------:R-:W-:Y:S02]  /*17cc0*/  BAR.SYNC.DEFER_BLOCKING 0x0 ;  /* 0x0000000000007b1d */ /* 0x000fe40000010000 */
[----:B------:R-:W-:Y:S01]  /*17cd0*/  ISETP.GT.AND P2, PT, R6, RZ, PT ;  /* 0x000000ff0600720c */ /* 0x000fe20003f44270 */
[----:B------:R-:W-:-:S05]  /*17ce0*/  VIADD R4, R4, 0xfffffffd ;  /* 0xfffffffd04047836 */ /* 0x000fca0000000000 */
[----:B------:R-:W-:Y:S02]  /*17cf0*/  ISETP.GE.AND P3, PT, R187, R4, PT ;  /* 0x00000004bb00720c */ /* 0x000fe40003f66270 */
[----:B------:R-:W-:-:S04]  /*17d00*/  SEL R4, RZ, 0x4, !P2 ;  /* 0x00000004ff047807 */ /* 0x000fc80005000000 */
[----:B------:R-:W-:-:S04]  /*17d10*/  SEL R4, R4, RZ, !P3 ;  /* 0x000000ff04047207 */ /* 0x000fc80005800000 */
[----:B------:R-:W-:Y:S01]  /*17d20*/  ISETP.NE.U32.AND P2, PT, R4, RZ, PT ;  /* 0x000000ff0400720c */ /* 0x000fe20003f45070 */
[----:B------:R-:W-:-:S12]  /*17d30*/  IMAD.MOV.U32 R4, RZ, RZ, R2 ;  /* 0x000000ffff047224 */ /* 0x000fd800078e0002 */
[----:B------:R-:W-:Y:S01]  /*17d40*/  @!PT LDS RZ, [RZ] ;  /* 0x00000000fffff984 */ /* 0x000fe20000000800 */
[----:B------:R-:W-:Y:S01]  /*17d50*/  @!PT LDS RZ, [RZ] ;  /* 0x00000000fffff984 */ /* 0x000fe20000000800 */
[----:B------:R-:W-:Y:S01]  /*17d60*/  @!PT LDS RZ, [RZ] ;  /* 0x00000000fffff984 */ /* 0x000fe20000000800 */
[----:B------:R1:W-:Y:S01]  /*17d70*/  LDGSTS.E [R186+0x30000], desc[UR28][R4.64], P2 ;  /* 0x3000000004ba7fae */ /* 0x0003e200091a101c */
[----:B------:R-:W-:-:S04]  /*17d80*/  ISETP.GT.AND P2, PT, R6, 0x1, PT ;  /* 0x000000010600780c */ /* 0x000fc80003f44270 */
[----:B-1----:R-:W-:Y:S02]  /*17d90*/  SEL R4, RZ, 0x4, !P2 ;  /* 0x00000004ff047807 */ /* 0x002fe40005000000 */
[----:B------:R-:W-:Y:S02]  /*17da0*/  ISETP.GE.AND P2, PT, R7, R6, PT ;  /* 0x000000060700720c */ /* 0x000fe40003f46270 */
[----:B------:R-:W-:Y:S01]  /*17db0*/  SEL R4, R4, RZ, !P3 ;  /* 0x000000ff04047207 */ /* 0x000fe20005800000 */
[----:B------:R-:W3:Y:S03]  /*17dc0*/  LDL.LU R7, [R1+0x4] ;  /* 0x0000040001077983 */ /* 0x000ee60000300800 */
[----:B------:R-:W-:Y:S01]  /*17dd0*/  ISETP.NE.U32.AND P5, PT, R4, RZ, PT ;  /* 0x000000ff0400720c */ /* 0x000fe20003fa5070 */
[----:B------:R-:W5:Y:S01]  /*17de0*/  LDL.LU R12, [R1+0x20] ;  /* 0x00002000010c7983 */ /* 0x000f620000300800 */
[----:B------:R-:W-:-:S02]  /*17df0*/  SEL R4, RZ, 0x4, P2 ;  /* 0x00000004ff047807 */ /* 0x000fc40001000000 */
[----:B------:R-:W-:Y:S01]  /*17e00*/  IADD3 R69, P2, PT, R69, UR30, RZ ;  /* 0x0000001e45457c10 */ /* 0x000fe2000ff5e0ff */
[----:B--2---:R-:W2:Y:S01]  /*17e10*/  LDL.LU R11, [R1+0x24] ;  /* 0x00002400010b7983 */ /* 0x004ea20000300800 */
[----:B------:R-:W-:Y:S02]  /*17e20*/  SEL R4, R4, RZ, !P3 ;  /* 0x000000ff04047207 */ /* 0x000fe40005800000 */
[----:B------:R-:W-:Y:S01]  /*17e30*/  IADD3.X R70, PT, PT, R70, UR13, RZ, P2, !PT ;  /* 0x0000000d46467c10 */ /* 0x000fe200097fe4ff */
[----:B------:R-:W2:Y:S01]  /*17e40*/  LDL.LU R17, [R1+0x40] ;  /* 0x0000400001117983 */ /* 0x000ea20000300800 */
[----:B------:R-:W-:Y:S01]  /*17e50*/  ISETP.NE.U32.AND P2, PT, R4, RZ, PT ;  /* 0x000000ff0400720c */ /* 0x000fe20003f45070 */
[----:B------:R-:W-:Y:S02]  /*17e60*/  IMAD.MOV.U32 R4, RZ, RZ, R69 ;  /* 0x000000ffff047224 */ /* 0x000fe400078e0045 */
[----:B------:R-:W-:Y:S01]  /*17e70*/  IMAD.MOV.U32 R5, RZ, RZ, R70 ;  /* 0x000000ffff057224 */ /* 0x000fe200078e0046 */
[----:B------:R-:W-:Y:S01]  /*17e80*/  IADD3 R71, P6, PT, R71, UR30, RZ ;  /* 0x0000001e47477c10 */ /* 0x000fe2000ffde0ff */
[----:B------:R-:W2:Y:S04]  /*17e90*/  LDL.LU R8, [R1+0x44] ;  /* 0x0000440001087983 */ /* 0x000ea80000300800 */
[----:B------:R1:W-:Y:S01]  /*17ea0*/  LDGSTS.E [R186+0x30004], desc[UR28][R4.64], P5 ;  /* 0x3000400004ba7fae */ /* 0x0003e2000a9a101c */
[----:B------:R-:W-:-:S02]  /*17eb0*/  ISETP.GT.AND P5, PT, R6, 0x2, PT ;  /* 0x000000020600780c */ /* 0x000fc40003fa4270 */
[----:B------:R-:W-:Y:S01]  /*17ec0*/  IADD3.X R72, PT, PT, R72, UR13, RZ, P6, !PT ;  /* 0x0000000d48487c10 */ /* 0x000fe2000b7fe4ff */
[----:B------:R-:W2:Y:S01]  /*17ed0*/  LDL.LU R18, [R1+0x60] ;  /* 0x0000600001127983 */ /* 0x000ea20000300800 */
[----:B-1----:R-:W-:-:S03]  /*17ee0*/  SEL R4, RZ, 0x4, !P5 ;  /* 0x00000004ff047807 */ /* 0x002fc60006800000 */
[----:B------:R-:W-:Y:S01]  /*17ef0*/  IMAD.MOV.U32 R5, RZ, RZ, R72 ;  /* 0x000000ffff057224 */ /* 0x000fe200078e0048 */
[----:B------:R-:W-:Y:S01]  /*17f00*/  IADD3 R73, P6, PT, R73, UR30, RZ ;  /* 0x0000001e49497c10 */ /* 0x000fe2000ffde0ff */
[----:B------:R-:W2:Y:S01]  /*17f10*/  LDL.LU R10, [R1+0x64] ;  /* 0x00006400010a7983 */ /* 0x000ea20000300800 */
[----:B------:R-:W-:Y:S02]  /*17f20*/  SEL R4, R4, RZ, !P3 ;  /* 0x000000ff04047207 */ /* 0x000fe40005800000 */
[----:B------:R-:W-:Y:S01]  /*17f30*/  IADD3.X R74, PT, PT, R74, UR13, RZ, P6, !PT ;  /* 0x0000000d4a4a7c10 */ /* 0x000fe2000b7fe4ff */
[----:B------:R-:W2:Y:S01]  /*17f40*/  LDL.LU R15, [R1+0x80] ;  /* 0x00008000010f7983 */ /* 0x000ea20000300800 */
[----:B------:R-:W-:Y:S01]  /*17f50*/  ISETP.NE.U32.AND P5, PT, R4, RZ, PT ;  /* 0x000000ff0400720c */ /* 0x000fe20003fa5070 */
[----:B------:R-:W-:Y:S01]  /*17f60*/  IMAD.MOV.U32 R4, RZ, RZ, R71 ;  /* 0x000000ffff047224 */ /* 0x000fe200078e0047 */
[----:B------:R-:W-:Y:S01]  /*17f70*/  IADD3 R75, P6, PT, R75, UR30, RZ ;  /* 0x0000001e4b4b7c10 */ /* 0x000fe2000ffde0ff */
[----:B------:R-:W2:Y:S10]  /*17f80*/  LDL.LU R13, [R1+0x84] ;  /* 0x00008400010d7983 */ /* 0x000eb40000300800 */
[----:B------:R1:W-:Y:S01]  /*17f90*/  LDGSTS.E [R186+0x30008], desc[UR28][R4.64], P5 ;  /* 0x3000800004ba7fae */ /* 0x0003e2000a9a101c */
[----:B------:R-:W-:-:S02]  /*17fa0*/  ISETP.GT.AND P5, PT, R6, 0x3, PT ;  /* 0x000000030600780c */ /* 0x000fc40003fa4270 */
[----:B------:R-:W-:Y:S01]  /*17fb0*/  IADD3.X R76, PT, PT, R76, UR13, RZ, P6, !PT ;  /* 0x0000000d4c4c7c10 */ /* 0x000fe2000b7fe4ff */
[----:B------:R-:W-:Y:S01]  /*17fc0*/  UIADD3 UR31, UPT, UPT, UR31, 0x1, URZ ;  /* 0x000000011f1f7890 */ /* 0x000fe2000fffe0ff */
[----:B------:R-:W2:Y:S01]  /*17fd0*/  LDL.LU R14, [R1+0xa4] ;  /* 0x0000a400010e7983 */ /* 0x000ea20000300800 */
[----:B-1----:R-:W-:Y:S01]  /*17fe0*/  SEL R4, RZ, 0x4, !P5 ;  /* 0x00000004ff047807 */ /* 0x002fe20006800000 */
[----:B------:R-:W-:Y:S01]  /*17ff0*/  IMAD.MOV.U32 R5, RZ, RZ, R74 ;  /* 0x000000ffff057224 */ /* 0x000fe200078e004a */
[----:B------:R-:W-:Y:S01]  /*18000*/  IADD3 R77, P6, PT, R77, UR30, RZ ;  /* 0x0000001e4d4d7c10 */ /* 0x000fe2000ffde0ff */
[----:B------:R-:W-:Y:S01]  /*18010*/  UISETP.GT.AND UP1, UPT, UR31, 0x2, UPT ;  /* 0x000000021f00788c */ /* 0x000fe2000bf24270 */
[----:B------:R-:W-:Y:S01]  /*18020*/  SEL R4, R4, RZ, !P3 ;  /* 0x000000ff04047207 */ /* 0x000fe20005800000 */
[----:B------:R-:W2:Y:S03]  /*18030*/  LDL.LU R19, [R1+0xc4] ;  /* 0x0000c40001137983 */ /* 0x000ea60000300800 */
[----:B------:R-:W-:Y:S01]  /*18040*/  ISETP.NE.U32.AND P5, PT, R4, RZ, PT ;  /* 0x000000ff0400720c */ /* 0x000fe20003fa5070 */
[----:B------:R-:W-:-:S12]  /*18050*/  IMAD.MOV.U32 R4, RZ, RZ, R73 ;  /* 0x000000ffff047224 */ /* 0x000fd800078e0049 */
[----:B------:R1:W-:Y:S01]  /*18060*/  LDGSTS.E [R186+0x3000c], desc[UR28][R4.64], P5 ;  /* 0x3000c00004ba7fae */ /* 0x0003e2000a9a101c */
[----:B------:R-:W-:-:S04]  /*18070*/  ISETP.GT.AND P5, PT, R6, 0x4, PT ;  /* 0x000000040600780c */ /* 0x000fc80003fa4270 */
[----:B-1----:R-:W-:-:S04]  /*18080*/  SEL R4, RZ, 0x4, !P5 ;  /* 0x00000004ff047807 */ /* 0x002fc80006800000 */
[----:B------:R-:W-:-:S04]  /*18090*/  SEL R4, R4, RZ, !P3 ;  /* 0x000000ff04047207 */ /* 0x000fc80005800000 */
[----:B------:R-:W-:Y:S01]  /*180a0*/  ISETP.NE.U32.AND P5, PT, R4, RZ, PT ;  /* 0x000000ff0400720c */ /* 0x000fe20003fa5070 */
[----:B------:R-:W-:Y:S02]  /*180b0*/  IMAD.MOV.U32 R4, RZ, RZ, R75 ;  /* 0x000000ffff047224 */ /* 0x000fe400078e004b */
[----:B------:R-:W-:-:S10]  /*180c0*/  IMAD.MOV.U32 R5, RZ, RZ, R76 ;  /* 0x000000ffff057224 */ /* 0x000fd400078e004c */
[----:B------:R1:W-:Y:S01]  /*180d0*/  LDGSTS.E [R186+0x30010], desc[UR28][R4.64], P5 ;  /* 0x3001000004ba7fae */ /* 0x0003e2000a9a101c */
[----:B------:R-:W-:-:S04]  /*180e0*/  ISETP.GT.AND P5, PT, R6, 0x5, PT ;  /* 0x000000050600780c */ /* 0x000fc80003fa4270 */
[----:B-1----:R-:W-:-:S04]  /*180f0*/  SEL R4, RZ, 0x4, !P5 ;  /* 0x00000004ff047807 */ /* 0x002fc80006800000 */
[----:B------:R-:W-:-:S04]  /*18100*/  SEL R4, R4, RZ, !P3 ;  /* 0x000000ff04047207 */ /* 0x000fc80005800000 */
[----:B------:R-:W-:Y:S02]  /*18110*/  ISETP.NE.U32.AND P5, PT, R4, RZ, PT ;  /* 0x000000ff0400720c */ /* 0x000fe40003fa5070 */
[----:B------:R-:W-:Y:S01]  /*18120*/  IADD3.X R78, PT, PT, R78, UR13, RZ, P6, !PT ;  /* 0x0000000d4e4e7c10 */ /* 0x000fe2000b7fe4ff */
[----:B------:R-:W-:-:S04]  /*18130*/  IMAD.MOV.U32 R4, RZ, RZ, R77 ;  /* 0x000000ffff047224 */ /* 0x000fc800078e004d */
[----:B------:R-:W-:-:S06]  /*18140*/  IMAD.MOV.U32 R5, RZ, RZ, R78 ;  /* 0x000000ffff057224 */ /* 0x000fcc00078e004e */
[----:B------:R1:W-:Y:S01]  /*18150*/  LDGSTS.E [R186+0x30014], desc[UR28][R4.64], P5 ;  /* 0x3001400004ba7fae */ /* 0x0003e2000a9a101c */
[----:B------:R-:W-:Y:S02]  /*18160*/  ISETP.GT.AND P5, PT, R6, 0x6, PT ;  /* 0x000000060600780c */ /* 0x000fe40003fa4270 */
[----:B------:R-:W-:Y:S02]  /*18170*/  IADD3 R79, P6, PT, R79, UR30, RZ ;  /* 0x0000001e4f4f7c10 */ /* 0x000fe4000ffde0ff */
        /* <DEDUP_REMOVED lines=502> */
[C---:B------:R-:W-:Y:S02]  /*1a0e0*/  ISETP.GT.AND P5, PT, R6.reuse, 0x3e, PT ;  /* 0x0000003e0600780c */ /* 0x040fe40003fa4270 */
[----:B------:R-:W-:Y:S02]  /*1a0f0*/  ISETP.GT.AND P6, PT, R6, 0x3f, PT ;  /* 0x0000003f0600780c */ /* 0x000fe40003fc4270 */
[----:B-1----:R-:W-:Y:S02]  /*1a100*/  SEL R5, RZ, 0x4, !P5 ;  /* 0x00000004ff057807 */ /* 0x002fe40006800000 */
[----:B------:R-:W-:Y:S02]  /*1a110*/  SEL R4, RZ, 0x4, !P6 ;  /* 0x00000004ff047807 */ /* 0x000fe40007000000 */
[----:B------:R-:W-:Y:S02]  /*1a120*/  SEL R5, R5, RZ, !P3 ;  /* 0x000000ff05057207 */ /* 0x000fe40005800000 */
[----:B------:R-:W-:-:S02]  /*1a130*/  IADD3 R194, P6, PT, R194, UR30, RZ ;  /* 0x0000001ec2c27c10 */ /* 0x000fc4000ffde0ff */
[----:B------:R-:W-:Y:S02]  /*1a140*/  ISETP.NE.U32.AND P5, PT, R5, RZ, PT ;  /* 0x000000ff0500720c */ /* 0x000fe40003fa5070 */
[----:B------:R-:W-:Y:S02]  /*1a150*/  SEL R4, R4, RZ, !P3 ;  /* 0x000000ff04047207 */ /* 0x000fe40005800000 */
[----:B------:R-:W-:Y:S02]  /*1a160*/  IADD3.X R193, PT, PT, R193, UR13, RZ, P6, !PT ;  /* 0x0000000dc1c17c10 */ /* 0x000fe4000b7fe4ff */
[----:B------:R-:W-:Y:S02]  /*1a170*/  IADD3 R196, P6, PT, R196, UR30, RZ ;  /* 0x0000001ec4c47c10 */ /* 0x000fe4000ffde0ff */
[----:B------:R-:W-:Y:S01]  /*1a180*/  ISETP.NE.U32.AND P3, PT, R4, RZ, PT ;  /* 0x000000ff0400720c */ /* 0x000fe20003f65070 */
[----:B------:R-:W-:Y:S01]  /*1a190*/  IMAD.MOV.U32 R4, RZ, RZ, R194 ;  /* 0x000000ffff047224 */ /* 0x000fe200078e00c2 */
[----:B------:R-:W-:Y:S01]  /*1a1a0*/  IADD3.X R195, PT, PT, R195, UR13, RZ, P6, !PT ;  /* 0x0000000dc3c37c10 */ /* 0x000fe2000b7fe4ff */
[----:B------:R-:W-:-:S05]  /*1a1b0*/  IMAD.MOV.U32 R5, RZ, RZ, R193 ;  /* 0x000000ffff057224 */ /* 0x000fca00078e00c1 */
[----:B------:R1:W-:Y:S01]  /*1a1c0*/  LDGSTS.E [R186+0x300f8], desc[UR28][R4.64], P5 ;  /* 0x300f800004ba7fae */ /* 0x0003e2000a9a101c */
[----:B------:R-:W-:Y:S01]  /*1a1d0*/  USEL UR31, UR31, URZ, !UP1 ;  /* 0x000000ff1f1f7287 */ /* 0x000fe2000c800000 */
[----:B-1----:R-:W-:Y:S02]  /*1a1e0*/  IMAD.MOV.U32 R4, RZ, RZ, R196 ;  /* 0x000000ffff047224 */ /* 0x002fe400078e00c4 */
[----:B------:R-:W-:Y:S01]  /*1a1f0*/  IMAD.MOV.U32 R5, RZ, RZ, R195 ;  /* 0x000000ffff057224 */ /* 0x000fe200078e00c3 */
[----:B------:R-:W-:-:S04]  /*1a200*/  ULEA UR7, UR31, UR10, 0x10 ;  /* 0x0000000a1f077291 */ /* 0x000fc8000f8e80ff */
[----:B------:R1:W-:Y:S01]  /*1a210*/  LDGSTS.E [R186+0x300fc], desc[UR28][R4.64], P3 ;  /* 0x300fc00004ba7fae */ /* 0x0003e200099a101c */
[----:B------:R-:W-:Y:S02]  /*1a220*/  IADD3 R198, P3, PT, R198, UR54, RZ ;  /* 0x00000036c6c67c10 */ /* 0x000fe4000ff7e0ff */
[----:B------:R-:W-:Y:S01]  /*1a230*/  IADD3 R206, P5, PT, R206, UR54, RZ ;  /* 0x00000036cece7c10 */ /* 0x000fe2000ffbe0ff */
[----:B------:R-:W-:Y:S01]  /*1a240*/  VIADD R6, R0, UR7 ;  /* 0x0000000700067c36 */ /* 0x000fe20008000000 */
[----:B------:R-:W-:Y:S01]  /*1a250*/  IADD3.X R197, PT, PT, R197, UR32, RZ, P3, !PT ;  /* 0x00000020c5c57c10 */ /* 0x000fe20009ffe4ff */
[----:B------:R-:W0:Y:S01]  /*1a260*/  LDGDEPBAR ;  /* 0x00000000000079af */ /* 0x000e220000000000 */
[----:B------:R-:W-:Y:S02]  /*1a270*/  IADD3.X R205, PT, PT, R205, UR32, RZ, P5, !PT ;  /* 0x00000020cdcd7c10 */ /* 0x000fe4000affe4ff */
[----:B------:R-:W-:Y:S01]  /*1a280*/  IADD3 R214, P3, PT, R214, UR54, RZ ;  /* 0x00000036d6d67c10 */ /* 0x000fe2000ff7e0ff */
[----:B-1----:R-:W-:-:S02]  /*1a290*/  IMAD.MOV.U32 R4, RZ, RZ, R198 ;  /* 0x000000ffff047224 */ /* 0x002fc400078e00c6 */
[----:B------:R-:W-:Y:S01]  /*1a2a0*/  IMAD.MOV.U32 R5, RZ, RZ, R197 ;  /* 0x000000ffff057224 */ /* 0x000fe200078e00c5 */
[----:B------:R-:W-:-:S04]  /*1a2b0*/  IADD3.X R213, PT, PT, R213, UR32, RZ, P3, !PT ;  /* 0x00000020d5d57c10 */ /* 0x000fc80009ffe4ff */
[----:B------:R1:W-:Y:S01]  /*1a2c0*/  LDGSTS.E [R6], desc[UR28][R4.64], P2 ;  /* 0x0000000004067fae */ /* 0x0003e200091a101c */
[----:B------:R-:W-:Y:S02]  /*1a2d0*/  IADD3 R222, P5, PT, R222, UR54, RZ ;  /* 0x00000036dede7c10 */ /* 0x000fe4000ffbe0ff */
[----:B------:R-:W-:Y:S02]  /*1a2e0*/  IADD3 R230, P3, PT, R230, UR54, RZ ;  /* 0x00000036e6e67c10 */ /* 0x000fe4000ff7e0ff */
[----:B------:R-:W-:Y:S01]  /*1a2f0*/  IADD3.X R221, PT, PT, R221, UR32, RZ, P5, !PT ;  /* 0x00000020dddd7c10 */ /* 0x000fe2000affe4ff */
[----:B-1----:R-:W-:Y:S02]  /*1a300*/  IMAD.MOV.U32 R4, RZ, RZ, R206 ;  /* 0x000000ffff047224 */ /* 0x002fe400078e00ce */
[----:B------:R-:W-:-:S05]  /*1a310*/  IMAD.MOV.U32 R5, RZ, RZ, R205 ;  /* 0x000000ffff057224 */ /* 0x000fca00078e00cd */
[----:B------:R1:W-:Y:S01]  /*1a320*/  LDGSTS.E [R6+0x400], desc[UR28][R4.64], P2 ;  /* 0x0040000004067fae */ /* 0x0003e200091a101c */
[----:B------:R-:W-:Y:S02]  /*1a330*/  IADD3.X R229, PT, PT, R229, UR32, RZ, P3, !PT ;  /* 0x00000020e5e57c10 */ /* 0x000fe40009ffe4ff */
[----:B------:R-:W-:Y:S01]  /*1a340*/  IADD3 R238, P5, PT, R238, UR54, RZ ;  /* 0x00000036eeee7c10 */ /* 0x000fe2000ffbe0ff */
[----:B-1----:R-:W-:Y:S02]  /*1a350*/  IMAD.MOV.U32 R4, RZ, RZ, R214 ;  /* 0x000000ffff047224 */ /* 0x002fe400078e00d6 */
[----:B------:R-:W-:-:S05]  /*1a360*/  IMAD.MOV.U32 R5, RZ, RZ, R213 ;  /* 0x000000ffff057224 */ /* 0x000fca00078e00d5 */
[----:B------:R1:W-:Y:S01]  /*1a370*/  LDGSTS.E [R6+0x800], desc[UR28][R4.64], P2 ;  /* 0x0080000004067fae */ /* 0x0003e200091a101c */
[----:B------:R-:W-:Y:S02]  /*1a380*/  IADD3.X R237, PT, PT, R237, UR32, RZ, P5, !PT ;  /* 0x00000020eded7c10 */ /* 0x000fe4000affe4ff */
[----:B---3--:R-:W-:Y:S01]  /*1a390*/  IADD3 R7, P5, PT, R7, UR54, RZ ;  /* 0x0000003607077c10 */ /* 0x008fe2000ffbe0ff */
[----:B-1----:R-:W-:Y:S02]  /*1a3a0*/  IMAD.MOV.U32 R4, RZ, RZ, R222 ;  /* 0x000000ffff047224 */ /* 0x002fe400078e00de */
[----:B------:R-:W-:Y:S01]  /*1a3b0*/  IMAD.MOV.U32 R5, RZ, RZ, R221 ;  /* 0x000000ffff057224 */ /* 0x000fe200078e00dd */
[----:B------:R-:W-:-:S04]  /*1a3c0*/  IADD3 R246, P3, PT, R246, UR54, RZ ;  /* 0x00000036f6f67c10 */ /* 0x000fc8000ff7e0ff */
[----:B------:R1:W-:Y:S01]  /*1a3d0*/  LDGSTS.E [R6+0xc00], desc[UR28][R4.64], P2 ;  /* 0x00c0000004067fae */ /* 0x0003e200091a101c */
[----:B----4-:R-:W-:Y:S02]  /*1a3e0*/  IADD3.X R9, PT, PT, R9, UR32, RZ, P5, !PT ;  /* 0x0000002009097c10 */ /* 0x010fe4000affe4ff */
[----:B------:R-:W-:Y:S01]  /*1a3f0*/  IADD3.X R245, PT, PT, R245, UR32, RZ, P3, !PT ;  /* 0x00000020f5f57c10 */ /* 0x000fe20009ffe4ff */
[----:B-1----:R-:W-:Y:S02]  /*1a400*/  IMAD.MOV.U32 R4, RZ, RZ, R230 ;  /* 0x000000ffff047224 */ /* 0x002fe400078e00e6 */
[----:B------:R-:W-:-:S05]  /*1a410*/  IMAD.MOV.U32 R5, RZ, RZ, R229 ;  /* 0x000000ffff057224 */ /* 0x000fca00078e00e5 */
[----:B------:R1:W-:Y:S04]  /*1a420*/  LDGSTS.E [R6+0x1000], desc[UR28][R4.64], P2 ;  /* 0x0100000004067fae */ /* 0x0003e800091a101c */
[----:B------:R3:W-:Y:S01]  /*1a430*/  STL [R1+0x4], R7 ;  /* 0x0000040701007387 */ /* 0x0007e20000100800 */
[----:B-1----:R-:W-:Y:S02]  /*1a440*/  IMAD.MOV.U32 R4, RZ, RZ, R238 ;  /* 0x000000ffff047224 */ /* 0x002fe400078e00ee */
[----:B------:R-:W-:Y:S01]  /*1a450*/  IMAD.MOV.U32 R5, RZ, RZ, R237 ;  /* 0x000000ffff057224 */ /* 0x000fe200078e00ed */
[----:B------:R1:W-:Y:S01]  /*1a460*/  STL [R1], R9 ;  /* 0x0000000901007387 */ /* 0x0003e20000100800 */
[----:B--2---:R-:W-:-:S03]  /*1a470*/  IADD3 R11, P3, PT, R11, UR54, RZ ;  /* 0x000000360b0b7c10 */ /* 0x004fc6000ff7e0ff */
[----:B------:R2:W-:Y:S04]  /*1a480*/  LDGSTS.E [R6+0x1400], desc[UR28][R4.64], P2 ;  /* 0x0140000004067fae */ /* 0x0005e800091a101c */
[----:B------:R-:W4:Y:S01]  /*1a490*/  LDL.LU R16, [R1+0xa0] ;  /* 0x0000a00001107983 */ /* 0x000f220000300800 */
[----:B-----5:R-:W-:-:S03]  /*1a4a0*/  IADD3.X R12, PT, PT, R12, UR32, RZ, P3, !PT ;  /* 0x000000200c0c7c10 */ /* 0x020fc60009ffe4ff */
[----:B------:R-:W5:Y:S01]  /*1a4b0*/  LDL.LU R20, [R1+0xc0] ;  /* 0x0000c00001147983 */ /* 0x000f620000300800 */
[----:B--2---:R-:W-:Y:S02]  /*1a4c0*/  IMAD.MOV.U32 R4, RZ, RZ, R246 ;  /* 0x000000ffff047224 */ /* 0x004fe400078e00f6 */
[----:B------:R-:W-:Y:S01]  /*1a4d0*/  IMAD.MOV.U32 R5, RZ, RZ, R245 ;  /* 0x000000ffff057224 */ /* 0x000fe200078e00f5 */
[----:B------:R-:W-:-:S04]  /*1a4e0*/  IADD3 R8, P5, PT, R8, UR54, RZ ;  /* 0x0000003608087c10 */ /* 0x000fc8000ffbe0ff */
[----:B------:R2:W-:Y:S01]  /*1a4f0*/  LDGSTS.E [R6+0x1800], desc[UR28][R4.64], P2 ;  /* 0x0180000004067fae */ /* 0x0005e200091a101c */
[----:B------:R-:W-:Y:S01]  /*1a500*/  IADD3.X R17, PT, PT, R17, UR32, RZ, P5, !PT ;  /* 0x0000002011117c10 */ /* 0x000fe2000affe4ff */
[----:B--2---:R-:W-:Y:S02]  /*1a510*/  IMAD.MOV.U32 R4, RZ, RZ, R7 ;  /* 0x000000ffff047224 */ /* 0x004fe400078e0007 */
[----:B------:R-:W-:Y:S01]  /*1a520*/  IMAD.MOV.U32 R5, RZ, RZ, R9 ;  /* 0x000000ffff057224 */ /* 0x000fe200078e0009 */
[----:B---3--:R-:W2:Y:S04]  /*1a530*/  LDL.LU R7, [R1+0xe4] ;  /* 0x0000e40001077983 */ /* 0x008ea80000300800 */
[----:B-1----:R-:W3:Y:S04]  /*1a540*/  LDL.LU R9, [R1+0x104] ;  /* 0x0001040001097983 */ /* 0x002ee80000300800 */
[----:B------:R1:W-:Y:S04]  /*1a550*/  STL [R1+0x24], R11 ;  /* 0x0000240b01007387 */ /* 0x0003e80000100800 */
[----:B------:R1:W-:Y:S04]  /*1a560*/  LDGSTS.E [R6+0x1c00], desc[UR28][R4.64], P2 ;  /* 0x01c0000004067fae */ /* 0x0003e800091a101c */
[----:B------:R1:W-:Y:S04]  /*1a570*/  STL [R1+0x20], R12 ;  /* 0x0000200c01007387 */ /* 0x0003e80000100800 */
[----:B------:R-:W-:Y:S01]  /*1a580*/  STL [R1+0x44], R8 ;  /* 0x0000440801007387 */ /* 0x000fe20000100800 */
[----:B-1----:R-:W-:-:S03]  /*1a590*/  IMAD.MOV.U32 R4, RZ, RZ, R11 ;  /* 0x000000ffff047224 */ /* 0x002fc600078e000b */
[----:B------:R-:W3:Y:S01]  /*1a5a0*/  LDL.LU R11, [R1+0xe0] ;  /* 0x0000e000010b7983 */ /* 0x000ee20000300800 */
[----:B------:R-:W-:-:S03]  /*1a5b0*/  IMAD.MOV.U32 R5, RZ, RZ, R12 ;  /* 0x000000ffff057224 */ /* 0x000fc600078e000c */
[----:B------:R1:W-:Y:S01]  /*1a5c0*/  STL [R1+0x40], R17 ;  /* 0x0000401101007387 */ /* 0x0003e20000100800 */
[----:B------:R-:W-:-:S03]  /*1a5d0*/  IADD3 R10, P3, PT, R10, UR54, RZ ;  /* 0x000000360a0a7c10 */ /* 0x000fc6000ff7e0ff */
[----:B------:R-:W3:Y:S01]  /*1a5e0*/  LDL.LU R12, [R1+0x100] ;  /* 0x00010000010c7983 */ /* 0x000ee20000300800 */
[----:B------:R-:W-:-:S03]  /*1a5f0*/  IADD3.X R18, PT, PT, R18, UR32, RZ, P3, !PT ;  /* 0x0000002012127c10 */ /* 0x000fc60009ffe4ff */
[----:B------:R1:W-:Y:S01]  /*1a600*/  LDGSTS.E [R6+0x2000], desc[UR28][R4.64], P2 ;  /* 0x0200000004067fae */ /* 0x0003e200091a101c */
[----:B------:R-:W-:-:S04]  /*1a610*/  IADD3 R13, P5, PT, R13, UR54, RZ ;  /* 0x000000360d0d7c10 */ /* 0x000fc8000ffbe0ff */
[----:B------:R-:W-:Y:S01]  /*1a620*/  IADD3.X R15, PT, PT, R15, UR32, RZ, P5, !PT ;  /* 0x000000200f0f7c10 */ /* 0x000fe2000affe4ff */
[----:B-1----:R-:W-:Y:S02]  /*1a630*/  IMAD.MOV.U32 R4, RZ, RZ, R8 ;  /* 0x000000ffff047224 */ /* 0x002fe400078e0008 */
[----:B------:R-:W-:Y:S02]  /*1a640*/  IMAD.MOV.U32 R5, RZ, RZ, R17 ;  /* 0x000000ffff057224 */ /* 0x000fe400078e0011 */
[----:B------:R-:W3:Y:S04]  /*1a650*/  LDL.LU R17, [R1+0x124] ;  /* 0x0001240001117983 */ /* 0x000ee80000300800 */
[----:B------:R-:W3:Y:S04]  /*1a660*/  LDL.LU R8, [R1+0x144] ;  /* 0x0001440001087983 */ /* 0x000ee80000300800 */
[----:B------:R-:W-:Y:S04]  /*1a670*/  STL [R1+0x64], R10 ;  /* 0x0000640a01007387 */ /* 0x000fe80000100800 */
[----:B------:R1:W-:Y:S04]  /*1a680*/  LDGSTS.E [R6+0x2400], desc[UR28][R4.64], P2 ;  /* 0x0240000004067fae */ /* 0x0003e800091a101c */
[----:B------:R1:W-:Y:S04]  /*1a690*/  STL [R1+0x60], R18 ;  /* 0x0000601201007387 */ /* 0x0003e80000100800 */
[----:B------:R-:W-:Y:S01]  /*1a6a0*/  STL [R1+0x84], R13 ;  /* 0x0000840d01007387 */ /* 0x000fe20000100800 */
[----:B-1----:R-:W-:-:S03]  /*1a6b0*/  IMAD.MOV.U32 R5, RZ, RZ, R18 ;  /* 0x000000ffff057224 */ /* 0x002fc600078e0012 */
[----:B------:R-:W3:Y:S01]  /*1a6c0*/  LDL.LU R18, [R1+0x120] ;  /* 0x0001200001127983 */ /* 0x000ee20000300800 */
[----:B------:R-:W-:-:S03]  /*1a6d0*/  IMAD.MOV.U32 R4, RZ, RZ, R10 ;  /* 0x000000ffff047224 */ /* 0x000fc600078e000a */
[----:B------:R1:W-:Y:S04]  /*1a6e0*/  STL [R1+0x80], R15 ;  /* 0x0000800f01007387 */ /* 0x0003e80000100800 */
[----:B------:R-:W3:Y:S01]  /*1a6f0*/  LDL.LU R10, [R1+0x140] ;  /* 0x00014000010a7983 */ /* 0x000ee20000300800 */
[----:B------:R-:W-:Y:S02]  /*1a700*/  IADD3 R14, P3, PT, R14, UR54, RZ ;  /* 0x000000360e0e7c10 */ /* 0x000fe4000ff7e0ff */
[----:B------:R-:W-:Y:S01]  /*1a710*/  IADD3 R19, P5, PT, R19, UR54, RZ ;  /* 0x0000003613137c10 */ /* 0x000fe2000ffbe0ff */
[----:B------:R1:W-:Y:S02]  /*1a720*/  LDGSTS.E [R6+0x2800], desc[UR28][R4.64], P2 ;  /* 0x0280000004067fae */ /* 0x0003e400091a101c */
[----:B-1----:R-:W-:-:S02]  /*1a730*/  IMAD.MOV.U32 R4, RZ, RZ, R13 ;  /* 0x000000ffff047224 */ /* 0x002fc400078e000d */
[----:B------:R-:W-:Y:S02]  /*1a740*/  IMAD.MOV.U32 R5, RZ, RZ, R15 ;  /* 0x000000ffff057224 */ /* 0x000fe400078e000f */
[----:B------:R-:W3:Y:S04]  /*1a750*/  LDL.LU R15, [R1+0x164] ;  /* 0x00016400010f7983 */ /* 0x000ee80000300800 */
[----:B------:R-:W3:Y:S04]  /*1a760*/  LDL.LU R13, [R1+0x184] ;  /* 0x00018400010d7983 */ /* 0x000ee80000300800 */
[----:B------:R-:W-:Y:S04]  /*1a770*/  STL [R1+0xa4], R14 ;  /* 0x0000a40e01007387 */ /* 0x000fe80000100800 */
[----:B------:R1:W-:Y:S02]  /*1a780*/  LDGSTS.E [R6+0x2c00], desc[UR28][R4.64], P2 ;  /* 0x02c0000004067fae */ /* 0x0003e400091a101c */
[----:B-1----:R-:W-:Y:S01]  /*1a790*/  IMAD.MOV.U32 R4, RZ, RZ, R14 ;  /* 0x000000ffff047224 */ /* 0x002fe200078e000e */
[----:B----4-:R-:W-:-:S02]  /*1a7a0*/  IADD3.X R16, PT, PT, R16, UR32, RZ, P3, !PT ;  /* 0x0000002010107c10 */ /* 0x010fc40009ffe4ff */
[----:B-----5:R-:W-:-:S03]  /*1a7b0*/  IADD3.X R20, PT, PT, R20, UR32, RZ, P5, !PT ;  /* 0x0000002014147c10 */ /* 0x020fc6000affe4ff */
[----:B------:R1:W-:Y:S01]  /*1a7c0*/  STL [R1+0xa0], R16 ;  /* 0x0000a01001007387 */ /* 0x0003e20000100800 */
[----:B------:R-:W-:-:S03]  /*1a7d0*/  IMAD.MOV.U32 R5, RZ, RZ, R16 ;  /* 0x000000ffff057224 */ /* 0x000fc600078e0010 */
[----:B------:R-:W-:Y:S04]  /*1a7e0*/  STL [R1+0xc4], R19 ;  /* 0x0000c41301007387 */ /* 0x000fe80000100800 */
[----:B------:R4:W-:Y:S04]  /*1a7f0*/  LDGSTS.E [R6+0x3000], desc[UR28][R4.64], P2 ;  /* 0x0300000004067fae */ /* 0x0009e800091a101c */
[----:B-1----:R-:W5:Y:S04]  /*1a800*/  LDL.LU R16, [R1+0x160] ;  /* 0x0001600001107983 */ /* 0x002f680000300800 */
[----:B------:R-:W-:Y:S04]  /*1a810*/  STL [R1+0xc0], R20 ;  /* 0x0000c01401007387 */ /* 0x000fe80000100800 */
[----:B------:R-:W5:Y:S01]  /*1a820*/  LDL.LU R14, [R1+0x180] ;  /* 0x00018000010e7983 */ /* 0x000f620000300800 */
[----:B----4-:R-:W-:Y:S01]  /*1a830*/  IMAD.MOV.U32 R4, RZ, RZ, R19 ;  /* 0x000000ffff047224 */ /* 0x010fe200078e0013 */
[----:B--2---:R-:W-:Y:S01]  /*1a840*/  IADD3 R7, P3, PT, R7, UR54, RZ ;  /* 0x0000003607077c10 */ /* 0x004fe2000ff7e0ff */
[----:B------:R-:W-:Y:S01]  /*1a850*/  IMAD.MOV.U32 R5, RZ, RZ, R20 ;  /* 0x000000ffff057224 */ /* 0x000fe200078e0014 */
[----:B---3--:R-:W-:-:S03]  /*1a860*/  IADD3 R9, P5, PT, R9, UR54, RZ ;  /* 0x0000003609097c10 */ /* 0x008fc6000ffbe0ff */
[----:B------:R-:W-:Y:S04]  /*1a870*/  STL [R1+0xe4], R7 ;  /* 0x0000e40701007387 */ /* 0x000fe80000100800 */
[----:B------:R1:W-:Y:S02]  /*1a880*/  LDGSTS.E [R6+0x3400], desc[UR28][R4.64], P2 ;  /* 0x0340000004067fae */ /* 0x0003e400091a101c */
[----:B-1----:R-:W-:Y:S01]  /*1a890*/  IMAD.MOV.U32 R4, RZ, RZ, R7 ;  /* 0x000000ffff047224 */ /* 0x002fe200078e0007 */
[----:B------:R-:W-:-:S05]  /*1a8a0*/  IADD3.X R11, PT, PT, R11, UR32, RZ, P3, !PT ;  /* 0x000000200b0b7c10 */ /* 0x000fca0009ffe4ff */
[----:B------:R-:W-:Y:S01]  /*1a8b0*/  IMAD.MOV.U32 R5, RZ, RZ, R11 ;  /* 0x000000ffff057224 */ /* 0x000fe200078e000b */
[----:B------:R1:W-:Y:S01]  /*1a8c0*/  STL [R1+0xe0], R11 ;  /* 0x0000e00b01007387 */ /* 0x0003e20000100800 */
[----:B------:R-:W-:-:S03]  /*1a8d0*/  IADD3.X R12, PT, PT, R12, UR32, RZ, P5, !PT ;  /* 0x000000200c0c7c10 */ /* 0x000fc6000affe4ff */
[----:B------:R-:W-:Y:S04]  /*1a8e0*/  STL [R1+0x104], R9 ;  /* 0x0001040901007387 */ /* 0x000fe80000100800 */
[----:B------:R2:W-:Y:S04]  /*1a8f0*/  LDGSTS.E [R6+0x3800], desc[UR28][R4.64], P2 ;  /* 0x0380000004067fae */ /* 0x0005e800091a101c */
[----:B-1----:R-:W3:Y:S04]  /*1a900*/  LDL.LU R11, [R1+0x1a4] ;  /* 0x0001a400010b7983 */ /* 0x002ee80000300800 */
[----:B------:R1:W-:Y:S04]  /*1a910*/  STL [R1+0x100], R12 ;  /* 0x0001000c01007387 */ /* 0x0003e80000100800 */
[----:B------:R-:W4:Y:S01]  /*1a920*/  LDL.LU R7, [R1+0x1c4] ;  /* 0x0001c40001077983 */ /* 0x000f220000300800 */
[----:B--2---:R-:W-:Y:S01]  /*1a930*/  IMAD.MOV.U32 R5, RZ, RZ, R12 ;  /* 0x000000ffff057224 */ /* 0x004fe200078e000c */
[----:B------:R-:W-:-:S02]  /*1a940*/  IADD3 R17, P3, PT, R17, UR54, RZ ;  /* 0x0000003611117c10 */ /* 0x000fc4000ff7e0ff */
[----:B-1----:R-:W2:Y:S01]  /*1a950*/  LDL.LU R12, [R1+0x1a0] ;  /* 0x0001a000010c7983 */ /* 0x002ea20000300800 */
[----:B------:R-:W-:Y:S01]  /*1a960*/  IMAD.MOV.U32 R4, RZ, RZ, R9 ;  /* 0x000000ffff047224 */ /* 0x000fe200078e0009 */
[----:B------:R-:W-:Y:S02]  /*1a970*/  IADD3 R8, P5, PT, R8, UR54, RZ ;  /* 0x0000003608087c10 */ /* 0x000fe4000ffbe0ff */
[----:B------:R-:W2:Y:S04]  /*1a980*/  LDL.LU R9, [R1+0x1c0] ;  /* 0x0001c00001097983 */ /* 0x000ea80000300800 */
[----:B------:R1:W-:Y:S04]  /*1a990*/  LDGSTS.E [R6+0x3c00], desc[UR28][R4.64], P2 ;  /* 0x03c0000004067fae */ /* 0x0003e800091a101c */
[----:B------:R-:W-:Y:S01]  /*1a9a0*/  STL [R1+0x124], R17 ;  /* 0x0001241101007387 */ /* 0x000fe20000100800 */
[----:B------:R-:W-:Y:S01]  /*1a9b0*/  IADD3.X R18, PT, PT, R18, UR32, RZ, P3, !PT ;  /* 0x0000002012127c10 */ /* 0x000fe20009ffe4ff */
[----:B-1----:R-:W-:-:S04]  /*1a9c0*/  IMAD.MOV.U32 R4, RZ, RZ, R17 ;  /* 0x000000ffff047224 */ /* 0x002fc800078e0011 */
[----:B------:R-:W-:Y:S01]  /*1a9d0*/  IMAD.MOV.U32 R5, RZ, RZ, R18 ;  /* 0x000000ffff057224 */ /* 0x000fe200078e0012 */
[----:B------:R-:W-:Y:S01]  /*1a9e0*/  IADD3.X R10, PT, PT, R10, UR32, RZ, P5, !PT ;  /* 0x000000200a0a7c10 */ /* 0x000fe2000affe4ff */
[----:B------:R-:W-:Y:S04]  /*1a9f0*/  STL [R1+0x120], R18 ;  /* 0x0001201201007387 */ /* 0x000fe80000100800 */
[----:B------:R-:W-:Y:S04]  /*1aa00*/  STL [R1+0x144], R8 ;  /* 0x0001440801007387 */ /* 0x000fe80000100800 */
[----:B------:R1:W-:Y:S04]  /*1aa10*/  LDGSTS.E [R6+0x4000], desc[UR28][R4.64], P2 ;  /* 0x0400000004067fae */ /* 0x0003e800091a101c */
[----:B------:R1:W-:Y:S02]  /*1aa20*/  STL [R1+0x140], R10 ;  /* 0x0001400a01007387 */ /* 0x0003e40000100800 */
[----:B-1----:R-:W-:-:S02]  /*1aa30*/  IMAD.MOV.U32 R5, RZ, RZ, R10 ;  /* 0x000000ffff057224 */ /* 0x002fc400078e000a */
[----:B------:R-:W-:Y:S01]  /*1aa40*/  IMAD.MOV.U32 R4, RZ, RZ, R8 ;  /* 0x000000ffff047224 */ /* 0x000fe200078e0008 */
[----:B------:R-:W2:Y:S04]  /*1aa50*/  LDL.LU R10, [R1+0x1e0] ;  /* 0x0001e000010a7983 */ /* 0x000ea80000300800 */
[----:B------:R-:W2:Y:S04]  /*1aa60*/  LDL.LU R8, [R1+0x1e4] ;  /* 0x0001e40001087983 */ /* 0x000ea80000300800 */
[----:B------:R-:W2:Y:S04]  /*1aa70*/  LDL.LU R24, [R1+0x200] ;  /* 0x0002000001187983 */ /* 0x000ea80000300800 */
[----:B------:R-:W2:Y:S01]  /*1aa80*/  LDL.LU R23, [R1+0x204] ;  /* 0x0002040001177983 */ /* 0x000ea20000300800 */
[----:B------:R-:W-:-:S02]  /*1aa90*/  IADD3 R15, P3, PT, R15, UR54, RZ ;  /* 0x000000360f0f7c10 */ /* 0x000fc4000ff7e0ff */
[----:B------:R-:W-:Y:S01]  /*1aaa0*/  IADD3 R13, P5, PT, R13, UR54, RZ ;  /* 0x000000360d0d7c10 */ /* 0x000fe2000ffbe0ff */
[----:B------:R1:W-:Y:S04]  /*1aab0*/  LDGSTS.E [R6+0x4400], desc[UR28][R4.64], P2 ;  /* 0x0440000004067fae */ /* 0x0003e800091a101c */
[----:B------:R5:W-:Y:S01]  /*1aac0*/  STL [R1+0x164], R15 ;  /* 0x0001640f01007387 */ /* 0x000be20000100800 */
[----:B-1----:R-:W-:Y:S01]  /*1aad0*/  IMAD.MOV.U32 R4, RZ, RZ, R15 ;  /* 0x000000ffff047224 */ /* 0x002fe200078e000f */
[----:B-----5:R-:W-:-:S05]  /*1aae0*/  IADD3.X R16, PT, PT, R16, UR32, RZ, P3, !PT ;  /* 0x0000002010107c10 */ /* 0x020fca0009ffe4ff */
[----:B------:R1:W-:Y:S01]  /*1aaf0*/  STL [R1+0x160], R16 ;  /* 0x0001601001007387 */ /* 0x0003e20000100800 */
[----:B------:R-:W-:-:S03]  /*1ab00*/  IADD3.X R14, PT, PT, R14, UR32, RZ, P5, !PT ;  /* 0x000000200e0e7c10 */ /* 0x000fc6000affe4ff */
[----:B------:R-:W-:Y:S04]  /*1ab10*/  STL [R1+0x184], R13 ;  /* 0x0001840d01007387 */ /* 0x000fe80000100800 */
[----:B------:R5:W-:Y:S04]  /*1ab20*/  STL [R1+0x180], R14 ;  /* 0x0001800e01007387 */ /* 0x000be80000100800 */
[----:B------:R-:W2:Y:S04]  /*1ab30*/  LDL.LU R22, [R1+0x220] ;  /* 0x0002200001167983 */ /* 0x000ea80000300800 */
[----:B------:R-:W2:Y:S04]  /*1ab40*/  LDL.LU R21, [R1+0x224] ;  /* 0x0002240001157983 */ /* 0x000ea80000300800 */
[----:B------:R-:W2:Y:S04]  /*1ab50*/  LDL.LU R20, [R1+0x240] ;  /* 0x0002400001147983 */ /* 0x000ea80000300800 */
[----:B------:R-:W2:Y:S04]  /*1ab60*/  LDL.LU R19, [R1+0x244] ;  /* 0x0002440001137983 */ /* 0x000ea80000300800 */
[----:B------:R-:W2:Y:S01]  /*1ab70*/  LDL.LU R17, [R1+0x264] ;  /* 0x0002640001117983 */ /* 0x000ea20000300800 */
[----:B------:R-:W-:-:S03]  /*1ab80*/  IMAD.MOV.U32 R5, RZ, RZ, R16 ;  /* 0x000000ffff057224 */ /* 0x000fc600078e0010 */
[----:B------:R-:W2:Y:S04]  /*1ab90*/  LDL.LU R15, [R1+0x284] ;  /* 0x00028400010f7983 */ /* 0x000ea80000300800 */
[----:B------:R1:W-:Y:S01]  /*1aba0*/  LDGSTS.E [R6+0x4800], desc[UR28][R4.64], P2 ;  /* 0x0480000004067fae */ /* 0x0003e200091a101c */
[----:B---3--:R-:W-:-:S05]  /*1abb0*/  IADD3 R11, P3, PT, R11, UR54, RZ ;  /* 0x000000360b0b7c10 */ /* 0x008fca000ff7e0ff */
[----:B------:R-:W-:Y:S01]  /*1abc0*/  STL [R1+0x1a4], R11 ;  /* 0x0001a40b01007387 */ /* 0x000fe20000100800 */
[----:B----4-:R-:W-:Y:S02]  /*1abd0*/  IADD3 R7, P5, PT, R7, UR54, RZ ;  /* 0x0000003607077c10 */ /* 0x010fe4000ffbe0ff */
[----:B--2---:R-:W-:-:S05]  /*1abe0*/  IADD3.X R12, PT, PT, R12, UR32, RZ, P3, !PT ;  /* 0x000000200c0c7c10 */ /* 0x004fca0009ffe4ff */
[----:B------:R2:W-:Y:S01]  /*1abf0*/  STL [R1+0x1a0], R12 ;  /* 0x0001a00c01007387 */ /* 0x0005e20000100800 */
[----:B------:R-:W-:-:S03]  /*1ac00*/  IADD3.X R9, PT, PT, R9, UR32, RZ, P5, !PT ;  /* 0x0000002009097c10 */ /* 0x000fc6000affe4ff */
[----:B------:R-:W-:Y:S04]  /*1ac10*/  STL [R1+0x1c4], R7 ;  /* 0x0001c40701007387 */ /* 0x000fe80000100800 */
[----:B------:R-:W3:Y:S01]  /*1ac20*/  LDL.LU R18, [R1+0x260] ;  /* 0x0002600001127983 */ /* 0x000ee20000300800 */
[----:B-1----:R-:W-:Y:S02]  /*1ac30*/  IMAD.MOV.U32 R4, RZ, RZ, R13 ;  /* 0x000000ffff047224 */ /* 0x002fe400078e000d */
[----:B------:R-:W-:Y:S01]  /*1ac40*/  IMAD.MOV.U32 R5, RZ, RZ, R14 ;  /* 0x000000ffff057224 */ /* 0x000fe200078e000e */
[----:B------:R1:W-:Y:S04]  /*1ac50*/  STL [R1+0x1c0], R9 ;  /* 0x0001c00901007387 */ /* 0x0003e80000100800 */
[----:B------:R-:W4:Y:S04]  /*1ac60*/  LDL.LU R16, [R1+0x280] ;  /* 0x0002800001107983 */ /* 0x000f280000300800 */
[----:B-----5:R-:W5:Y:S04]  /*1ac70*/  LDL.LU R14, [R1+0x2a0] ;  /* 0x0002a000010e7983 */ /* 0x020f680000300800 */
[----:B------:R-:W5:Y:S04]  /*1ac80*/  LDL.LU R13, [R1+0x2a4] ;  /* 0x0002a400010d7983 */ /* 0x000f680000300800 */
[----:B------:R1:W-:Y:S02]  /*1ac90*/  LDGSTS.E [R6+0x4c00], desc[UR28][R4.64], P2 ;  /* 0x04c0000004067fae */ /* 0x0003e400091a101c */
[----:B-1----:R-:W-:-:S02]  /*1aca0*/  IMAD.MOV.U32 R4, RZ, RZ, R11 ;  /* 0x000000ffff047224 */ /* 0x002fc400078e000b */
[----:B------:R-:W-:Y:S02]  /*1acb0*/  IMAD.MOV.U32 R5, RZ, RZ, R12 ;  /* 0x000000ffff057224 */ /* 0x000fe400078e000c */
[----:B--2---:R-:W2:Y:S04]  /*1acc0*/  LDL.LU R12, [R1+0x2c0] ;  /* 0x0002c000010c7983 */ /* 0x004ea80000300800 */
[----:B------:R-:W2:Y:S04]  /*1acd0*/  LDL.LU R11, [R1+0x2c4] ;  /* 0x0002c400010b7983 */ /* 0x000ea80000300800 */
[----:B------:R1:W-:Y:S01]  /*1ace0*/  LDGSTS.E [R6+0x5000], desc[UR28][R4.64], P2 ;  /* 0x0500000004067fae */ /* 0x0003e200091a101c */
[----:B------:R-:W-:-:S04]  /*1acf0*/  IADD3 R8, P3, PT, R8, UR54, RZ ;  /* 0x0000003608087c10 */ /* 0x000fc8000ff7e0ff */
[----:B------:R-:W-:Y:S02]  /*1ad00*/  IADD3.X R10, PT, PT, R10, UR32, RZ, P3, !PT ;  /* 0x000000200a0a7c10 */ /* 0x000fe40009ffe4ff */
[----:B------:R-:W-:Y:S01]  /*1ad10*/  IADD3 R23, P5, PT, R23, UR54, RZ ;  /* 0x0000003617177c10 */ /* 0x000fe2000ffbe0ff */
[----:B-1----:R-:W-:Y:S02]  /*1ad20*/  IMAD.MOV.U32 R4, RZ, RZ, R7 ;  /* 0x000000ffff047224 */ /* 0x002fe400078e0007 */
[----:B------:R-:W-:Y:S02]  /*1ad30*/  IMAD.MOV.U32 R5, RZ, RZ, R9 ;  /* 0x000000ffff057224 */ /* 0x000fe400078e0009 */
[----:B------:R-:W2:Y:S04]  /*1ad40*/  LDL.LU R9, [R1+0x2e4] ;  /* 0x0002e40001097983 */ /* 0x000ea80000300800 */
[----:B------:R-:W2:Y:S01]  /*1ad50*/  LDL.LU R7, [R1+0x304] ;  /* 0x0003040001077983 */ /* 0x000ea20000300800 */
[----:B------:R-:W-:-:S03]  /*1ad60*/  IADD3.X R24, PT, PT, R24, UR32, RZ, P5, !PT ;  /* 0x0000002018187c10 */ /* 0x000fc6000affe4ff */
[----:B------:R-:W-:Y:S04]  /*1ad70*/  STL [R1+0x1e4], R8 ;  /* 0x0001e40801007387 */ /* 0x000fe80000100800 */
[----:B------:R1:W-:Y:S04]  /*1ad80*/  LDGSTS.E [R6+0x5400], desc[UR28][R4.64], P2 ;  /* 0x0540000004067fae */ /* 0x0003e800091a101c */
[----:B------:R1:W-:Y:S04]  /*1ad90*/  STL [R1+0x1e0], R10 ;  /* 0x0001e00a01007387 */ /* 0x0003e80000100800 */
[----:B------:R-:W-:Y:S01]  /*1ada0*/  STL [R1+0x204], R23 ;  /* 0x0002041701007387 */ /* 0x000fe20000100800 */
[----:B-1----:R-:W-:-:S03]  /*1adb0*/  IMAD.MOV.U32 R5, RZ, RZ, R10 ;  /* 0x000000ffff057224 */ /* 0x002fc600078e000a */
[----:B------:R-:W2:Y:S01]  /*1adc0*/  LDL.LU R10, [R1+0x2e0] ;  /* 0x0002e000010a7983 */ /* 0x000ea20000300800 */
[----:B------:R-:W-:-:S03]  /*1add0*/  IMAD.MOV.U32 R4, RZ, RZ, R8 ;  /* 0x000000ffff047224 */ /* 0x000fc600078e0008 */
[----:B------:R-:W-:Y:S04]  /*1ade0*/  STL [R1+0x200], R24 ;  /* 0x0002001801007387 */ /* 0x000fe80000100800 */
[----:B------:R-:W2:Y:S04]  /*1adf0*/  LDL.LU R8, [R1+0x300] ;  /* 0x0003000001087983 */ /* 0x000ea80000300800 */
[----:B------:R1:W-:Y:S02]  /*1ae00*/  LDGSTS.E [R6+0x5800], desc[UR28][R4.64], P2 ;  /* 0x0580000004067fae */ /* 0x0003e400091a101c */
[----:B-1----:R-:W-:-:S02]  /*1ae10*/  IMAD.MOV.U32 R4, RZ, RZ, R23 ;  /* 0x000000ffff047224 */ /* 0x002fc400078e0017 */
[----:B------:R-:W-:-:S05]  /*1ae20*/  IMAD.MOV.U32 R5, RZ, RZ, R24 ;  /* 0x000000ffff057224 */ /* 0x000fca00078e0018 */
[----:B------:R1:W-:Y:S01]  /*1ae30*/  LDGSTS.E [R6+0x5c00], desc[UR28][R4.64], P2 ;  /* 0x05c0000004067fae */ /* 0x0003e200091a101c */
[----:B------:R-:W-:-:S04]  /*1ae40*/  IADD3 R21, P3, PT, R21, UR54, RZ ;  /* 0x0000003615157c10 */ /* 0x000fc8000ff7e0ff */
[----:B------:R-:W-:Y:S01]  /*1ae50*/  IADD3.X R22, PT, PT, R22, UR32, RZ, P3, !PT ;  /* 0x0000002016167c10 */ /* 0x000fe20009ffe4ff */
[----:B-1----:R-:W-:Y:S01]  /*1ae60*/  IMAD.MOV.U32 R4, RZ, RZ, R21 ;  /* 0x000000ffff047224 */ /* 0x002fe200078e0015 */
[----:B------:R-:W-:-:S03]  /*1ae70*/  IADD3 R19, P5, PT, R19, UR54, RZ ;  /* 0x0000003613137c10 */ /* 0x000fc6000ffbe0ff */
[----:B------:R-:W-:Y:S01]  /*1ae80*/  IMAD.MOV.U32 R5, RZ, RZ, R22 ;  /* 0x000000ffff057224 */ /* 0x000fe200078e0016 */
[----:B------:R-:W-:Y:S02]  /*1ae90*/  IADD3.X R20, PT, PT, R20, UR32, RZ, P5, !PT ;  /* 0x0000002014147c10 */ /* 0x000fe4000affe4ff */
[----:B------:R-:W-:Y:S02]  /*1aea0*/  IADD3 R17, P3, PT, R17, UR54, RZ ;  /* 0x0000003611117c10 */ /* 0x000fe4000ff7e0ff */
[----:B------:R1:W-:Y:S01]  /*1aeb0*/  LDGSTS.E [R6+0x6000], desc[UR28][R4.64], P2 ;  /* 0x0600000004067fae */ /* 0x0003e200091a101c */
[----:B------:R-:W-:Y:S01]  /*1aec0*/  IADD3 R15, P5, PT, R15, UR54, RZ ;  /* 0x000000360f0f7c10 */ /* 0x000fe2000ffbe0ff */
[----:B-1----:R-:W-:Y:S02]  /*1aed0*/  IMAD.MOV.U32 R4, RZ, RZ, R19 ;  /* 0x000000ffff047224 */ /* 0x002fe400078e0013 */
[----:B------:R-:W-:-:S05]  /*1aee0*/  IMAD.MOV.U32 R5, RZ, RZ, R20 ;  /* 0x000000ffff057224 */ /* 0x000fca00078e0014 */
[----:B------:R1:W-:Y:S02]  /*1aef0*/  LDGSTS.E [R6+0x6400], desc[UR28][R4.64], P2 ;  /* 0x0640000004067fae */ /* 0x0003e400091a101c */
[----:B-1----:R-:W-:Y:S01]  /*1af00*/  IMAD.MOV.U32 R4, RZ, RZ, R17 ;  /* 0x000000ffff047224 */ /* 0x002fe200078e0011 */
[----:B---3--:R-:W-:-:S05]  /*1af10*/  IADD3.X R18, PT, PT, R18, UR32, RZ, P3, !PT ;  /* 0x0000002012127c10 */ /* 0x008fca0009ffe4ff */
[----:B------:R-:W-:Y:S01]  /*1af20*/  IMAD.MOV.U32 R5, RZ, RZ, R18 ;  /* 0x000000ffff057224 */ /* 0x000fe200078e0012 */
[----:B----4-:R-:W-:-:S04]  /*1af30*/  IADD3.X R16, PT, PT, R16, UR32, RZ, P5, !PT ;  /* 0x0000002010107c10 */ /* 0x010fc8000affe4ff */
[----:B------:R1:W-:Y:S01]  /*1af40*/  LDGSTS.E [R6+0x6800], desc[UR28][R4.64], P2 ;  /* 0x0680000004067fae */ /* 0x0003e200091a101c */
[----:B-----5:R-:W-:-:S04]  /*1af50*/  IADD3 R13, P3, PT, R13, UR54, RZ ;  /* 0x000000360d0d7c10 */ /* 0x020fc8000ff7e0ff */
[----:B------:R-:W-:Y:S01]  /*1af60*/  IADD3.X R14, PT, PT, R14, UR32, RZ, P3, !PT ;  /* 0x000000200e0e7c10 */ /* 0x000fe20009ffe4ff */
[----:B-1----:R-:W-:Y:S02]  /*1af70*/  IMAD.MOV.U32 R4, RZ, RZ, R15 ;  /* 0x000000ffff047224 */ /* 0x002fe400078e000f */
[----:B------:R-:W-:-:S05]  /*1af80*/  IMAD.MOV.U32 R5, RZ, RZ, R16 ;  /* 0x000000ffff057224 */ /* 0x000fca00078e0010 */
[----:B------:R1:W-:Y:S04]  /*1af90*/  LDGSTS.E [R6+0x6c00], desc[UR28][R4.64], P2 ;  /* 0x06c0000004067fae */ /* 0x0003e800091a101c */
[----:B------:R-:W-:Y:S01]  /*1afa0*/  STL [R1+0x224], R21 ;  /* 0x0002241501007387 */ /* 0x000fe20000100800 */
[----:B--2---:R-:W-:Y:S01]  /*1afb0*/  IADD3 R11, P5, PT, R11, UR54, RZ ;  /* 0x000000360b0b7c10 */ /* 0x004fe2000ffbe0ff */
[----:B-1----:R-:W-:Y:S02]  /*1afc0*/  IMAD.MOV.U32 R4, RZ, RZ, R13 ;  /* 0x000000ffff047224 */ /* 0x002fe400078e000d */
[----:B------:R-:W-:Y:S01]  /*1afd0*/  IMAD.MOV.U32 R5, RZ, RZ, R14 ;  /* 0x000000ffff057224 */ /* 0x000fe200078e000e */
[----:B------:R-:W-:Y:S01]  /*1afe0*/  IADD3.X R12, PT, PT, R12, UR32, RZ, P5, !PT ;  /* 0x000000200c0c7c10 */ /* 0x000fe2000affe4ff */
[----:B------:R-:W-:Y:S04]  /*1aff0*/  STL [R1+0x220], R22 ;  /* 0x0002201601007387 */ /* 0x000fe80000100800 */
[----:B------:R1:W-:Y:S04]  /*1b000*/  LDGSTS.E [R6+0x7000], desc[UR28][R4.64], P2 ;  /* 0x0700000004067fae */ /* 0x0003e800091a101c */
[----:B------:R-:W-:Y:S01]  /*1b010*/  STL [R1+0x244], R19 ;  /* 0x0002441301007387 */ /* 0x000fe20000100800 */
[----:B------:R-:W-:Y:S01]  /*1b020*/  IADD3 R9, P3, PT, R9, UR54, RZ ;  /* 0x0000003609097c10 */ /* 0x000fe2000ff7e0ff */
[----:B-1----:R-:W-:-:S02]  /*1b030*/  IMAD.MOV.U32 R4, RZ, RZ, R11 ;  /* 0x000000ffff047224 */ /* 0x002fc400078e000b */
[----:B------:R-:W-:Y:S01]  /*1b040*/  STL [R1+0x240], R20 ;  /* 0x0002401401007387 */ /* 0x000fe20000100800 */
[----:B------:R-:W-:Y:S01]  /*1b050*/  IMAD.MOV.U32 R5, RZ, RZ, R12 ;  /* 0x000000ffff057224 */ /* 0x000fe200078e000c */
[----:B------:R-:W-:Y:S02]  /*1b060*/  IADD3 R7, P5, PT, R7, UR54, RZ ;  /* 0x0000003607077c10 */ /* 0x000fe4000ffbe0ff */
[----:B------:R-:W-:Y:S04]  /*1b070*/  STL [R1+0x264], R17 ;  /* 0x0002641101007387 */ /* 0x000fe80000100800 */
[----:B------:R-:W-:Y:S04]  /*1b080*/  STL [R1+0x260], R18 ;  /* 0x0002601201007387 */ /* 0x000fe80000100800 */
[----:B------:R-:W-:Y:S04]  /*1b090*/  STL [R1+0x284], R15 ;  /* 0x0002840f01007387 */ /* 0x000fe80000100800 */
[----:B------:R-:W-:Y:S04]  /*1b0a0*/  STL [R1+0x280], R16 ;  /* 0x0002801001007387 */ /* 0x000fe80000100800 */
[----:B------:R1:W-:Y:S01]  /*1b0b0*/  LDGSTS.E [R6+0x7400], desc[UR28][R4.64], P2 ;  /* 0x0740000004067fae */ /* 0x0003e200091a101c */
[----:B------:R-:W-:-:S03]  /*1b0c0*/  IADD3.X R10, PT, PT, R10, UR32, RZ, P3, !PT ;  /* 0x000000200a0a7c10 */ /* 0x000fc60009ffe4ff */
[----:B------:R-:W-:Y:S04]  /*1b0d0*/  STL [R1+0x2a4], R13 ;  /* 0x0002a40d01007387 */ /* 0x000fe80000100800 */
[----:B------:R-:W-:Y:S01]  /*1b0e0*/  STL [R1+0x2a0], R14 ;  /* 0x0002a00e01007387 */ /* 0x000fe20000100800 */
[----:B-1----:R-:W-:Y:S01]  /*1b0f0*/  IMAD.MOV.U32 R4, RZ, RZ, R9 ;  /* 0x000000ffff047224 */ /* 0x002fe200078e0009 */
[----:B------:R-:W-:Y:S01]  /*1b100*/  IADD3.X R8, PT, PT, R8, UR32, RZ, P5, !PT ;  /* 0x0000002008087c10 */ /* 0x000fe2000affe4ff */
[----:B------:R-:W-:Y:S01]  /*1b110*/  IMAD.MOV.U32 R5, RZ, RZ, R10 ;  /* 0x000000ffff057224 */ /* 0x000fe200078e000a */
[----:B------:R-:W-:Y:S04]  /*1b120*/  STL [R1+0x2c4], R11 ;  /* 0x0002c40b01007387 */ /* 0x000fe80000100800 */
[----:B------:R-:W-:Y:S04]  /*1b130*/  STL [R1+0x2c0], R12 ;  /* 0x0002c00c01007387 */ /* 0x000fe80000100800 */
[----:B------:R-:W-:Y:S04]  /*1b140*/  STL [R1+0x2e4], R9 ;  /* 0x0002e40901007387 */ /* 0x000fe80000100800 */
[----:B------:R-:W-:Y:S04]  /*1b150*/  STL [R1+0x2e0], R10 ;  /* 0x0002e00a01007387 */ /* 0x000fe80000100800 */
[----:B------:R1:W-:Y:S04]  /*1b160*/  LDGSTS.E [R6+0x7800], desc[UR28][R4.64], P2 ;  /* 0x0780000004067fae */ /* 0x0003e800091a101c */
[----:B------:R2:W-:Y:S01]  /*1b170*/  STL [R1+0x304], R7 ;  /* 0x0003040701007387 */ /* 0x0005e20000100800 */
[----:B-1----:R-:W-:-:S02]  /*1b180*/  IMAD.MOV.U32 R4, RZ, RZ, R7 ;  /* 0x000000ffff047224 */ /* 0x002fc400078e0007 */
[----:B------:R-:W-:Y:S01]  /*1b190*/  IMAD.MOV.U32 R5, RZ, RZ, R8 ;  /* 0x000000ffff057224 */ /* 0x000fe200078e0008 */
[----:B--2---:R-:W-:Y:S01]  /*1b1a0*/  LOP3.LUT R7, R0, 0x20, RZ, 0x3c, !PT ;  /* 0x0000002000077812 */ /* 0x004fe200078e3cff */
[----:B------:R1:W-:Y:S04]  /*1b1b0*/  STL [R1+0x300], R8 ;  /* 0x0003000801007387 */ /* 0x0003e80000100800 */
[----:B------:R2:W-:Y:S04]  /*1b1c0*/  LDGSTS.E [R6+0x7c00], desc[UR28][R4.64], P2 ;  /* 0x07c0000004067fae */ /* 0x0005e800091a101c */
[----:B------:R-:W3:Y:S01]  /*1b1d0*/  LDL.LU R9, [R1+0x8] ;  /* 0x0000080001097983 */ /* 0x000ee20000300800 */
[----:B--2---:R-:W-:-:S03]  /*1b1e0*/  VIADD R6, R7, UR7 ;  /* 0x0000000707067c36 */ /* 0x004fc60008000000 */
[----:B------:R-:W2:Y:S04]  /*1b1f0*/  LDL.LU R7, [R1+0xc] ;  /* 0x00000c0001077983 */ /* 0x000ea80000300800 */
[----:B------:R-:W4:Y:S04]  /*1b200*/  LDL.LU R12, [R1+0x28] ;  /* 0x00002800010c7983 */ /* 0x000f280000300800 */
[----:B------:R-:W5:Y:S04]  /*1b210*/  LDL.LU R11, [R1+0x2c] ;  /* 0x00002c00010b7983 */ /* 0x000f680000300800 */
[----:B------:R-:W4:Y:S04]  /*1b220*/  LDL.LU R17, [R1+0x48] ;  /* 0x0000480001117983 */ /* 0x000f280000300800 */
[----:B-1----:R-:W4:Y:S04]  /*1b230*/  LDL.LU R8, [R1+0x4c] ;  /* 0x00004c0001087983 */ /* 0x002f280000300800 */
[----:B------:R-:W4:Y:S04]  /*1b240*/  LDL.LU R18, [R1+0x68] ;  /* 0x0000680001127983 */ /* 0x000f280000300800 */
[----:B------:R-:W4:Y:S04]  /*1b250*/  LDL.LU R10, [R1+0x6c] ;  /* 0x00006c00010a7983 */ /* 0x000f280000300800 */
[----:B------:R-:W4:Y:S04]  /*1b260*/  LDL.LU R15, [R1+0x88] ;  /* 0x00008800010f7983 */ /* 0x000f280000300800 */
[----:B------:R-:W4:Y:S01]  /*1b270*/  LDL.LU R13, [R1+0x8c] ;  /* 0x00008c00010d7983 */ /* 0x000f220000300800 */
[----:B------:R-:W-:-:S02]  /*1b280*/  IADD3 R200, P3, PT, R200, UR54, RZ ;  /* 0x00000036c8c87c10 */ /* 0x000fc4000ff7e0ff */
[----:B------:R-:W-:Y:S01]  /*1b290*/  IADD3 R208, P5, PT, R208, UR54, RZ ;  /* 0x00000036d0d07c10 */ /* 0x000fe2000ffbe0ff */
[----:B------:R-:W4:Y:S01]  /*1b2a0*/  LDL.LU R14, [R1+0xac] ;  /* 0x0000ac00010e7983 */ /* 0x000f220000300800 */
[----:B------:R-:W-:Y:S01]  /*1b2b0*/  IADD3.X R199, PT, PT, R199, UR32, RZ, P3, !PT ;  /* 0x00000020c7c77c10 */ /* 0x000fe20009ffe4ff */
[----:B------:R-:W-:Y:S01]  /*1b2c0*/  IMAD.MOV.U32 R4, RZ, RZ, R200 ;  /* 0x000000ffff047224 */ /* 0x000fe200078e00c8 */
[----:B------:R-:W-:Y:S01]  /*1b2d0*/  IADD3.X R207, PT, PT, R207, UR32, RZ, P5, !PT ;  /* 0x00000020cfcf7c10 */ /* 0x000fe2000affe4ff */
[----:B------:R-:W4:Y:S02]  /*1b2e0*/  LDL.LU R19, [R1+0xcc] ;  /* 0x0000cc0001137983 */ /* 0x000f240000300800 */
[----:B------:R-:W-:Y:S01]  /*1b2f0*/  IMAD.MOV.U32 R5, RZ, RZ, R199 ;  /* 0x000000ffff057224 */ /* 0x000fe200078e00c7 */
[----:B------:R-:W-:-:S04]  /*1b300*/  IADD3 R216, P3, PT, R216, UR54, RZ ;  /* 0x00000036d8d87c10 */ /* 0x000fc8000ff7e0ff */
[----:B------:R1:W-:Y:S01]  /*1b310*/  LDGSTS.E [R6+0x100], desc[UR28][R4.64], P2 ;  /* 0x0010000004067fae */ /* 0x0003e200091a101c */
[----:B------:R-:W-:Y:S02]  /*1b320*/  IADD3.X R215, PT, PT, R215, UR32, RZ, P3, !PT ;  /* 0x00000020d7d77c10 */ /* 0x000fe40009ffe4ff */
[----:B------:R-:W-:Y:S01]  /*1b330*/  IADD3 R224, P5, PT, R224, UR54, RZ ;  /* 0x00000036e0e07c10 */ /* 0x000fe2000ffbe0ff */
[----:B-1----:R-:W-:Y:S02]  /*1b340*/  IMAD.MOV.U32 R4, RZ, RZ, R208 ;  /* 0x000000ffff047224 */ /* 0x002fe400078e00d0 */
[----:B------:R-:W-:Y:S01]  /*1b350*/  IMAD.MOV.U32 R5, RZ, RZ, R207 ;  /* 0x000000ffff057224 */ /* 0x000fe200078e00cf */
[----:B------:R-:W-:-:S04]  /*1b360*/  IADD3.X R223, PT, PT, R223, UR32, RZ, P5, !PT ;  /* 0x00000020dfdf7c10 */ /* 0x000fc8000affe4ff */
[----:B------:R1:W-:Y:S01]  /*1b370*/  LDGSTS.E [R6+0x500], desc[UR28][R4.64], P2 ;  /* 0x0050000004067fae */ /* 0x0003e200091a101c */
        /* <DEDUP_REMOVED lines=11> */
[----:B------:R-:W-:Y:S01]  /*1b430*/  IADD3.X R247, PT, PT, R247, UR32, RZ, P3, !PT ;  /* 0x00000020f7f77c10 */ /* 0x000fe20009ffe4ff */
[----:B-1----:R-:W-:Y:S02]  /*1b440*/  IMAD.MOV.U32 R4, RZ, RZ, R232 ;  /* 0x000000ffff047224 */ /* 0x002fe400078e00e8 */
[----:B------:R-:W-:-:S05]  /*1b450*/  IMAD.MOV.U32 R5, RZ, RZ, R231 ;  /* 0x000000ffff057224 */ /* 0x000fca00078e00e7 */
[----:B------:R1:W-:Y:S02]  /*1b460*/  LDGSTS.E [R6+0x1100], desc[UR28][R4.64], P2 ;  /* 0x0110000004067fae */ /* 0x0003e400091a101c */
[----:B-1----:R-:W-:Y:S02]  /*1b470*/  IMAD.MOV.U32 R4, RZ, RZ, R240 ;  /* 0x000000ffff047224 */ /* 0x002fe400078e00f0 */
[----:B------:R-:W-:-:S05]  /*1b480*/  IMAD.MOV.U32 R5, RZ, RZ, R239 ;  /* 0x000000ffff057224 */ /* 0x000fca00078e00ef */
[----:B------:R1:W-:Y:S02]  /*1b490*/  LDGSTS.E [R6+0x1500], desc[UR28][R4.64], P2 ;  /* 0x0150000004067fae */ /* 0x0003e400091a101c */
[----:B-1----:R-:W-:Y:S02]  /*1b4a0*/  IMAD.MOV.U32 R4, RZ, RZ, R248 ;  /* 0x000000ffff047224 */ /* 0x002fe400078e00f8 */
[----:B------:R-:W-:-:S05]  /*1b4b0*/  IMAD.MOV.U32 R5, RZ, RZ, R247 ;  /* 0x000000ffff057224 */ /* 0x000fca00078e00f7 */
[----:B------:R1:W-:Y:S01]  /*1b4c0*/  LDGSTS.E [R6+0x1900], desc[UR28][R4.64], P2 ;  /* 0x0190000004067fae */ /* 0x0003e200091a101c */
[----:B--2---:R-:W-:-:S04]  /*1b4d0*/  IADD3 R7, P5, PT, R7, UR54, RZ ;  /* 0x0000003607077c10 */ /* 0x004fc8000ffbe0ff */
[----:B---3--:R-:W-:Y:S01]  /*1b4e0*/  IADD3.X R9, PT, PT, R9, UR32, RZ, P5, !PT ;  /* 0x0000002009097c10 */ /* 0x008fe2000affe4ff */
[----:B------:R2:W-:Y:S04]  /*1b4f0*/  STL [R1+0xc], R7 ;  /* 0x00000c0701007387 */ /* 0x0005e80000100800 */
[----:B------:R3:W-:Y:S01]  /*1b500*/  STL [R1+0x8], R9 ;  /* 0x0000080901007387 */ /* 0x0007e20000100800 */
[----:B-----5:R-:W-:-:S03]  /*1b510*/  IADD3 R11, P3, PT, R11, UR54, RZ ;  /* 0x000000360b0b7c10 */ /* 0x020fc6000ff7e0ff */
[----:B------:R-:W5:Y:S01]  /*1b520*/  LDL.LU R16, [R1+0xa8] ;  /* 0x0000a80001107983 */ /* 0x000f620000300800 */
[----:B-1----:R-:W-:-:S03]  /*1b530*/  IMAD.MOV.U32 R4, RZ, RZ, R7 ;  /* 0x000000ffff047224 */ /* 0x002fc600078e0007 */
[----:B------:R-:W5:Y:S01]  /*1b540*/  LDL.LU R20, [R1+0xc8] ;  /* 0x0000c80001147983 */ /* 0x000f620000300800 */
[----:B------:R-:W-:Y:S01]  /*1b550*/  IMAD.MOV.U32 R5, RZ, RZ, R9 ;  /* 0x000000ffff057224 */ /* 0x000fe200078e0009 */
[----:B----4-:R-:W-:Y:S02]  /*1b560*/  IADD3.X R12, PT, PT, R12, UR32, RZ, P3, !PT ;  /* 0x000000200c0c7c10 */ /* 0x010fe40009ffe4ff */
[----:B------:R-:W-:Y:S01]  /*1b570*/  IADD3 R8, P5, PT, R8, UR54, RZ ;  /* 0x0000003608087c10 */ /* 0x000fe2000ffbe0ff */
[----:B--2---:R-:W2:Y:S04]  /*1b580*/  LDL.LU R7, [R1+0xec] ;  /* 0x0000ec0001077983 */ /* 0x004ea80000300800 */
[----:B---3--:R-:W3:Y:S01]  /*1b590*/  LDL.LU R9, [R1+0x10c] ;  /* 0x00010c0001097983 */ /* 0x008ee20000300800 */
[----:B------:R-:W-:-:S03]  /*1b5a0*/  IADD3.X R17, PT, PT, R17, UR32, RZ, P5, !PT ;  /* 0x0000002011117c10 */ /* 0x000fc6000affe4ff */
[----:B------:R1:W-:Y:S04]  /*1b5b0*/  STL [R1+0x2c], R11 ;  /* 0x00002c0b01007387 */ /* 0x0003e80000100800 */
[----:B------:R4:W-:Y:S04]  /*1b5c0*/  LDGSTS.E [R6+0x1d00], desc[UR28][R4.64], P2 ;  /* 0x01d0000004067fae */ /* 0x0009e800091a101c */
[----:B------:R1:W-:Y:S04]  /*1b5d0*/  STL [R1+0x28], R12 ;  /* 0x0000280c01007387 */ /* 0x0003e80000100800 */
[----:B------:R-:W-:Y:S01]  /*1b5e0*/  STL [R1+0x4c], R8 ;  /* 0x00004c0801007387 */ /* 0x000fe20000100800 */
[----:B----4-:R-:W-:-:S03]  /*1b5f0*/  IMAD.MOV.U32 R4, RZ, RZ, R11 ;  /* 0x000000ffff047224 */ /* 0x010fc600078e000b */
[----:B-1----:R-:W4:Y:S01]  /*1b600*/  LDL.LU R11, [R1+0xe8] ;  /* 0x0000e800010b7983 */ /* 0x002f220000300800 */
[----:B------:R-:W-:-:S03]  /*1b610*/  IMAD.MOV.U32 R5, RZ, RZ, R12 ;  /* 0x000000ffff057224 */ /* 0x000fc600078e000c */
[----:B------:R1:W-:Y:S01]  /*1b620*/  STL [R1+0x48], R17 ;  /* 0x0000481101007387 */ /* 0x0003e20000100800 */
[----:B------:R-:W-:-:S03]  /*1b630*/  IADD3 R10, P3, PT, R10, UR54, RZ ;  /* 0x000000360a0a7c10 */ /* 0x000fc6000ff7e0ff */
[----:B------:R-:W4:Y:S01]  /*1b640*/  LDL.LU R12, [R1+0x108] ;  /* 0x00010800010c7983 */ /* 0x000f220000300800 */
[----:B------:R-:W-:-:S03]  /*1b650*/  IADD3.X R18, PT, PT, R18, UR32, RZ, P3, !PT ;  /* 0x0000002012127c10 */ /* 0x000fc60009ffe4ff */
[----:B------:R1:W-:Y:S01]  /*1b660*/  LDGSTS.E [R6+0x2100], desc[UR28][R4.64], P2 ;  /* 0x0210000004067fae */ /* 0x0003e200091a101c */
[----:B------:R-:W-:-:S04]  /*1b670*/  IADD3 R13, P5, PT, R13, UR54, RZ ;  /* 0x000000360d0d7c10 */ /* 0x000fc8000ffbe0ff */
[----:B------:R-:W-:Y:S01]  /*1b680*/  IADD3.X R15, PT, PT, R15, UR32, RZ, P5, !PT ;  /* 0x000000200f0f7c10 */ /* 0x000fe2000affe4ff */
[----:B-1----:R-:W-:Y:S02]  /*1b690*/  IMAD.MOV.U32 R4, RZ, RZ, R8 ;  /* 0x000000ffff047224 */ /* 0x002fe400078e0008 */
[----:B------:R-:W-:Y:S02]  /*1b6a0*/  IMAD.MOV.U32 R5, RZ, RZ, R17 ;  /* 0x000000ffff057224 */ /* 0x000fe400078e0011 */
[----:B------:R-:W4:Y:S04]  /*1b6b0*/  LDL.LU R17, [R1+0x12c] ;  /* 0x00012c0001117983 */ /* 0x000f280000300800 */
[----:B------:R-:W4:Y:S04]  /*1b6c0*/  LDL.LU R8, [R1+0x14c] ;  /* 0x00014c0001087983 */ /* 0x000f280000300800 */
[----:B------:R-:W-:Y:S04]  /*1b6d0*/  STL [R1+0x6c], R10 ;  /* 0x00006c0a01007387 */ /* 0x000fe80000100800 */
[----:B------:R1:W-:Y:S04]  /*1b6e0*/  LDGSTS.E [R6+0x2500], desc[UR28][R4.64], P2 ;  /* 0x0250000004067fae */ /* 0x0003e800091a101c */
[----:B------:R1:W-:Y:S04]  /*1b6f0*/  STL [R1+0x68], R18 ;  /* 0x0000681201007387 */ /* 0x0003e80000100800 */
[----:B------:R-:W-:Y:S01]  /*1b700*/  STL [R1+0x8c], R13 ;  /* 0x00008c0d01007387 */ /* 0x000fe20000100800 */
[----:B-1----:R-:W-:-:S03]  /*1b710*/  IMAD.MOV.U32 R5, RZ, RZ, R18 ;  /* 0x000000ffff057224 */ /* 0x002fc600078e0012 */
[----:B------:R-:W4:Y:S01]  /*1b720*/  LDL.LU R18, [R1+0x128] ;  /* 0x0001280001127983 */ /* 0x000f220000300800 */
[----:B------:R-:W-:-:S03]  /*1b730*/  IMAD.MOV.U32 R4, RZ, RZ, R10 ;  /* 0x000000ffff047224 */ /* 0x000fc600078e000a */
[----:B------:R1:W-:Y:S04]  /*1b740*/  STL [R1+0x88], R15 ;  /* 0x0000880f01007387 */ /* 0x0003e80000100800 */
[----:B------:R-:W4:Y:S01]  /*1b750*/  LDL.LU R10, [R1+0x148] ;  /* 0x00014800010a7983 */ /* 0x000f220000300800 */
[----:B------:R-:W-:Y:S02]  /*1b760*/  IADD3 R14, P3, PT, R14, UR54, RZ ;  /* 0x000000360e0e7c10 */ /* 0x000fe4000ff7e0ff */
[----:B------:R-:W-:Y:S01]  /*1b770*/  IADD3 R19, P5, PT, R19, UR54, RZ ;  /* 0x0000003613137c10 */ /* 0x000fe2000ffbe0ff */
[----:B------:R1:W-:Y:S02]  /*1b780*/  LDGSTS.E [R6+0x2900], desc[UR28][R4.64], P2 ;  /* 0x0290000004067fae */ /* 0x0003e400091a101c */
[----:B-1----:R-:W-:-:S02]  /*1b790*/  IMAD.MOV.U32 R4, RZ, RZ, R13 ;  /* 0x000000ffff047224 */ /* 0x002fc400078e000d */
[----:B------:R-:W-:Y:S02]  /*1b7a0*/  IMAD.MOV.U32 R5, RZ, RZ, R15 ;  /* 0x000000ffff057224 */ /* 0x000fe400078e000f */
[----:B------:R-:W4:Y:S04]  /*1b7b0*/  LDL.LU R15, [R1+0x16c] ;  /* 0x00016c00010f7983 */ /* 0x000f280000300800 */
[----:B------:R-:W4:Y:S04]  /*1b7c0*/  LDL.LU R13, [R1+0x18c] ;  /* 0x00018c00010d7983 */ /* 0x000f280000300800 */
[----:B------:R-:W-:Y:S04]  /*1b7d0*/  STL [R1+0xac], R14 ;  /* 0x0000ac0e01007387 */ /* 0x000fe80000100800 */
[----:B------:R1:W-:Y:S02]  /*1b7e0*/  LDGSTS.E [R6+0x2d00], desc[UR28][R4.64], P2 ;  /* 0x02d0000004067fae */ /* 0x0003e400091a101c */
[----:B-1----:R-:W-:Y:S01]  /*1b7f0*/  IMAD.MOV.U32 R4, RZ, RZ, R14 ;  /* 0x000000ffff047224 */ /* 0x002fe200078e000e */
[----:B-----5:R-:W-:-:S02]  /*1b800*/  IADD3.X R16, PT, PT, R16, UR32, RZ, P3, !PT ;  /* 0x0000002010107c10 */ /* 0x020fc40009ffe4ff */
[----:B------:R-:W-:-:S03]  /*1b810*/  IADD3.X R20, PT, PT, R20, UR32, RZ, P5, !PT ;  /* 0x0000002014147c10 */ /* 0x000fc6000affe4ff */
[----:B------:R1:W-:Y:S01]  /*1b820*/  STL [R1+0xa8], R16 ;  /* 0x0000a81001007387 */ /* 0x0003e20000100800 */
[----:B------:R-:W-:-:S03]  /*1b830*/  IMAD.MOV.U32 R5, RZ, RZ, R16 ;  /* 0x000000ffff057224 */ /* 0x000fc600078e0010 */
[----:B------:R-:W-:Y:S01]  /*1b840*/  STL [R1+0xcc], R19 ;  /* 0x0000cc1301007387 */ /* 0x000fe20000100800 */
[----:B--2---:R-:W-:-:S03]  /*1b850*/  IADD3 R7, P3, PT, R7, UR54, RZ ;  /* 0x0000003607077c10 */ /* 0x004fc6000ff7e0ff */
[----:B------:R2:W-:Y:S04]  /*1b860*/  LDGSTS.E [R6+0x3100], desc[UR28][R4.64], P2 ;  /* 0x0310000004067fae */ /* 0x0005e800091a101c */
[----:B-1----:R-:W5:Y:S04]  /*1b870*/  LDL.LU R16, [R1+0x168] ;  /* 0x0001680001107983 */ /* 0x002f680000300800 */
[----:B------:R-:W-:Y:S04]  /*1b880*/  STL [R1+0xc8], R20 ;  /* 0x0000c81401007387 */ /* 0x000fe80000100800 */
[----:B------:R-:W5:Y:S01]  /*1b890*/  LDL.LU R14, [R1+0x188] ;  /* 0x00018800010e7983 */ /* 0x000f620000300800 */
[----:B--2---:R-:W-:-:S02]  /*1b8a0*/  IMAD.MOV.U32 R4, RZ, RZ, R19 ;  /* 0x000000ffff047224 */ /* 0x004fc400078e0013 */
[----:B------:R-:W-:Y:S01]  /*1b8b0*/  IMAD.MOV.U32 R5, RZ, RZ, R20 ;  /* 0x000000ffff057224 */ /* 0x000fe200078e0014 */
[----:B---3--:R-:W-:Y:S01]  /*1b8c0*/  IADD3 R9, P5, PT, R9, UR54, RZ ;  /* 0x0000003609097c10 */ /* 0x008fe2000ffbe0ff */
[----:B------:R-:W-:Y:S04]  /*1b8d0*/  STL [R1+0xec], R7 ;  /* 0x0000ec0701007387 */ /* 0x000fe80000100800 */
[----:B------:R1:W-:Y:S01]  /*1b8e0*/  LDGSTS.E [R6+0x3500], desc[UR28][R4.64], P2 ;  /* 0x0350000004067fae */ /* 0x0003e200091a101c */
[----:B----4-:R-:W-:-:S05]  /*1b8f0*/  IADD3.X R11, PT, PT, R11, UR32, RZ, P3, !PT ;  /* 0x000000200b0b7c10 */ /* 0x010fca0009ffe4ff */
[----:B------:R2:W-:Y:S01]  /*1b900*/  STL [R1+0xe8], R11 ;  /* 0x0000e80b01007387 */ /* 0x0005e20000100800 */
[----:B------:R-:W-:-:S03]  /*1b910*/  IADD3.X R12, PT, PT, R12, UR32, RZ, P5, !PT ;  /* 0x000000200c0c7c10 */ /* 0x000fc6000affe4ff */
[----:B------:R-:W-:Y:S01]  /*1b920*/  STL [R1+0x10c], R9 ;  /* 0x00010c0901007387 */ /* 0x000fe20000100800 */
[----:B-1----:R-:W-:Y:S02]  /*1b930*/  IMAD.MOV.U32 R4, RZ, RZ, R7 ;  /* 0x000000ffff047224 */ /* 0x002fe400078e0007 */
[----:B------:R-:W-:Y:S02]  /*1b940*/  IMAD.MOV.U32 R5, RZ, RZ, R11 ;  /* 0x000000ffff057224 */ /* 0x000fe400078e000b */
[----:B--2---:R-:W2:Y:S04]  /*1b950*/  LDL.LU R11, [R1+0x1ac] ;  /* 0x0001ac00010b7983 */ /* 0x004ea80000300800 */
[----:B------:R1:W-:Y:S04]  /*1b960*/  STL [R1+0x108], R12 ;  /* 0x0001080c01007387 */ /* 0x0003e80000100800 */
[----:B------:R3:W-:Y:S04]  /*1b970*/  LDGSTS.E [R6+0x3900], desc[UR28][R4.64], P2 ;  /* 0x0390000004067fae */ /* 0x0007e800091a101c */
[----:B------:R-:W4:Y:S01]  /*1b980*/  LDL.LU R7, [R1+0x1cc] ;  /* 0x0001cc0001077983 */ /* 0x000f220000300800 */
[----:B------:R-:W-:Y:S01]  /*1b990*/  IADD3 R17, P3, PT, R17, UR54, RZ ;  /* 0x0000003611117c10 */ /* 0x000fe2000ff7e0ff */
[----:B---3--:R-:W-:-:S02]  /*1b9a0*/  IMAD.MOV.U32 R5, RZ, RZ, R12 ;  /* 0x000000ffff057224 */ /* 0x008fc400078e000c */
[----:B-1----:R-:W3:Y:S01]  /*1b9b0*/  LDL.LU R12, [R1+0x1a8] ;  /* 0x0001a800010c7983 */ /* 0x002ee20000300800 */
[----:B------:R-:W-:Y:S01]  /*1b9c0*/  IMAD.MOV.U32 R4, RZ, RZ, R9 ;  /* 0x000000ffff047224 */ /* 0x000fe200078e0009 */
[----:B------:R-:W-:Y:S02]  /*1b9d0*/  IADD3 R8, P5, PT, R8, UR54, RZ ;  /* 0x0000003608087c10 */ /* 0x000fe4000ffbe0ff */
[----:B------:R-:W3:Y:S04]  /*1b9e0*/  LDL.LU R9, [R1+0x1c8] ;  /* 0x0001c80001097983 */ /* 0x000ee80000300800 */
[----:B------:R1:W-:Y:S01]  /*1b9f0*/  LDGSTS.E [R6+0x3d00], desc[UR28][R4.64], P2 ;  /* 0x03d0000004067fae */ /* 0x0003e200091a101c */
[----:B------:R-:W-:Y:S01]  /*1ba00*/  IADD3.X R18, PT, PT, R18, UR32, RZ, P3, !PT ;  /* 0x0000002012127c10 */ /* 0x000fe20009ffe4ff */
[----:B-1----:R-:W-:-:S04]  /*1ba10*/  IMAD.MOV.U32 R4, RZ, RZ, R17 ;  /* 0x000000ffff047224 */ /* 0x002fc800078e0011 */
[----:B------:R-:W-:Y:S01]  /*1ba20*/  IMAD.MOV.U32 R5, RZ, RZ, R18 ;  /* 0x000000ffff057224 */ /* 0x000fe200078e0012 */
[----:B------:R-:W-:Y:S01]  /*1ba30*/  STL [R1+0x12c], R17 ;  /* 0x00012c1101007387 */ /* 0x000fe20000100800 */
[----:B------:R-:W-:-:S03]  /*1ba40*/  IADD3.X R10, PT, PT, R10, UR32, RZ, P5, !PT ;  /* 0x000000200a0a7c10 */ /* 0x000fc6000affe4ff */
[----:B------:R-:W-:Y:S04]  /*1ba50*/  STL [R1+0x128], R18 ;  /* 0x0001281201007387 */ /* 0x000fe80000100800 */
[----:B------:R-:W-:Y:S04]  /*1ba60*/  STL [R1+0x14c], R8 ;  /* 0x00014c0801007387 */ /* 0x000fe80000100800 */
[----:B------:R1:W-:Y:S04]  /*1ba70*/  LDGSTS.E [R6+0x4100], desc[UR28][R4.64], P2 ;  /* 0x0410000004067fae */ /* 0x0003e800091a101c */
[----:B------:R1:W-:Y:S02]  /*1ba80*/  STL [R1+0x148], R10 ;  /* 0x0001480a01007387 */ /* 0x0003e40000100800 */
[----:B-1----:R-:W-:-:S02]  /*1ba90*/  IMAD.MOV.U32 R5, RZ, RZ, R10 ;  /* 0x000000ffff057224 */ /* 0x002fc400078e000a */
[----:B------:R-:W-:Y:S01]  /*1baa0*/  IMAD.MOV.U32 R4, RZ, RZ, R8 ;  /* 0x000000ffff047224 */ /* 0x000fe200078e0008 */
[----:B------:R-:W3:Y:S04]  /*1bab0*/  LDL.LU R10, [R1+0x1e8] ;  /* 0x0001e800010a7983 */ /* 0x000ee80000300800 */
[----:B------:R-:W3:Y:S04]  /*1bac0*/  LDL.LU R8, [R1+0x1ec] ;  /* 0x0001ec0001087983 */ /* 0x000ee80000300800 */
[----:B------:R-:W3:Y:S04]  /*1bad0*/  LDL.LU R24, [R1+0x208] ;  /* 0x0002080001187983 */ /* 0x000ee80000300800 */
[----:B------:R-:W3:Y:S01]  /*1bae0*/  LDL.LU R23, [R1+0x20c] ;  /* 0x00020c0001177983 */ /* 0x000ee20000300800 */
        /* <DEDUP_REMOVED lines=10> */
[----:B------:R-:W3:Y:S04]  /*1bb90*/  LDL.LU R22, [R1+0x228] ;  /* 0x0002280001167983 */ /* 0x000ee80000300800 */
[----:B------:R-:W3:Y:S04]  /*1bba0*/  LDL.LU R21, [R1+0x22c] ;  /* 0x00022c0001157983 */ /* 0x000ee80000300800 */
[----:B------:R-:W3:Y:S04]  /*1bbb0*/  LDL.LU R20, [R1+0x248] ;  /* 0x0002480001147983 */ /* 0x000ee80000300800 */
[----:B------:R-:W3:Y:S01]  /*1bbc0*/  LDL.LU R19, [R1+0x24c] ;  /* 0x00024c0001137983 */ /* 0x000ee20000300800 */
[----:B--2---:R-:W-:-:S03]  /*1bbd0*/  IADD3 R11, P3, PT, R11, UR54, RZ ;  /* 0x000000360b0b7c10 */ /* 0x004fc6000ff7e0ff */
[----:B------:R-:W2:Y:S01]  /*1bbe0*/  LDL.LU R17, [R1+0x26c] ;  /* 0x00026c0001117983 */ /* 0x000ea20000300800 */
[----:B------:R-:W-:-:S03]  /*1bbf0*/  IMAD.MOV.U32 R5, RZ, RZ, R16 ;  /* 0x000000ffff057224 */ /* 0x000fc600078e0010 */
[----:B------:R-:W2:Y:S04]  /*1bc00*/  LDL.LU R15, [R1+0x28c] ;  /* 0x00028c00010f7983 */ /* 0x000ea80000300800 */
[----:B------:R-:W-:Y:S01]  /*1bc10*/  STL [R1+0x1ac], R11 ;  /* 0x0001ac0b01007387 */ /* 0x000fe20000100800 */
[----:B----4-:R-:W-:-:S03]  /*1bc20*/  IADD3 R7, P5, PT, R7, UR54, RZ ;  /* 0x0000003607077c10 */ /* 0x010fc6000ffbe0ff */
[----:B------:R4:W-:Y:S01]  /*1bc30*/  LDGSTS.E [R6+0x4900], desc[UR28][R4.64], P2 ;  /* 0x0490000004067fae */ /* 0x0009e200091a101c */
[----:B---3--:R-:W-:-:S05]  /*1bc40*/  IADD3.X R12, PT, PT, R12, UR32, RZ, P3, !PT ;  /* 0x000000200c0c7c10 */ /* 0x008fca0009ffe4ff */
[----:B------:R3:W-:Y:S01]  /*1bc50*/  STL [R1+0x1a8], R12 ;  /* 0x0001a80c01007387 */ /* 0x0007e20000100800 */
[----:B------:R-:W-:-:S03]  /*1bc60*/  IADD3.X R9, PT, PT, R9, UR32, RZ, P5, !PT ;  /* 0x0000002009097c10 */ /* 0x000fc6000affe4ff */
[----:B------:R-:W-:Y:S04]  /*1bc70*/  STL [R1+0x1cc], R7 ;  /* 0x0001cc0701007387 */ /* 0x000fe80000100800 */
[----:B------:R-:W2:Y:S01]  /*1bc80*/  LDL.LU R18, [R1+0x268] ;  /* 0x0002680001127983 */ /* 0x000ea20000300800 */
[----:B----4-:R-:W-:Y:S02]  /*1bc90*/  IMAD.MOV.U32 R4, RZ, RZ, R13 ;  /* 0x000000ffff047224 */ /* 0x010fe400078e000d */
[----:B------:R-:W-:Y:S01]  /*1bca0*/  IMAD.MOV.U32 R5, RZ, RZ, R14 ;  /* 0x000000ffff057224 */ /* 0x000fe200078e000e */
[----:B------:R4:W-:Y:S04]  /*1bcb0*/  STL [R1+0x1c8], R9 ;  /* 0x0001c80901007387 */ /* 0x0009e80000100800 */
[----:B-1----:R-:W2:Y:S04]  /*1bcc0*/  LDL.LU R16, [R1+0x288] ;  /* 0x0002880001107983 */ /* 0x002ea80000300800 */
[----:B-----5:R-:W5:Y:S04]  /*1bcd0*/  LDL.LU R14, [R1+0x2a8] ;  /* 0x0002a800010e7983 */ /* 0x020f680000300800 */
[----:B------:R-:W5:Y:S04]  /*1bce0*/  LDL.LU R13, [R1+0x2ac] ;  /* 0x0002ac00010d7983 */ /* 0x000f680000300800 */
[----:B------:R1:W-:Y:S02]  /*1bcf0*/  LDGSTS.E [R6+0x4d00], desc[UR28][R4.64], P2 ;  /* 0x04d0000004067fae */ /* 0x0003e400091a101c */
[----:B-1----:R-:W-:-:S02]  /*1bd00*/  IMAD.MOV.U32 R4, RZ, RZ, R11 ;  /* 0x000000ffff047224 */ /* 0x002fc400078e000b */
[----:B------:R-:W-:Y:S02]  /*1bd10*/  IMAD.MOV.U32 R5, RZ, RZ, R12 ;  /* 0x000000ffff057224 */ /* 0x000fe400078e000c */
[----:B---3--:R-:W3:Y:S04]  /*1bd20*/  LDL.LU R12, [R1+0x2c8] ;  /* 0x0002c800010c7983 */ /* 0x008ee80000300800 */
[----:B------:R-:W3:Y:S01]  /*1bd30*/  LDL.LU R11, [R1+0x2cc] ;  /* 0x0002cc00010b7983 */ /* 0x000ee20000300800 */
[----:B------:R-:W-:-:S03]  /*1bd40*/  IADD3 R8, P3, PT, R8, UR54, RZ ;  /* 0x0000003608087c10 */ /* 0x000fc6000ff7e0ff */
[----:B------:R1:W-:Y:S01]  /*1bd50*/  LDGSTS.E [R6+0x5100], desc[UR28][R4.64], P2 ;  /* 0x0510000004067fae */ /* 0x0003e200091a101c */
[----:B------:R-:W-:Y:S02]  /*1bd60*/  IADD3.X R10, PT, PT, R10, UR32, RZ, P3, !PT ;  /* 0x000000200a0a7c10 */ /* 0x000fe40009ffe4ff */
[----:B------:R-:W-:Y:S01]  /*1bd70*/  IADD3 R23, P5, PT, R23, UR54, RZ ;  /* 0x0000003617177c10 */ /* 0x000fe2000ffbe0ff */
[----:B-1----:R-:W-:Y:S02]  /*1bd80*/  IMAD.MOV.U32 R4, RZ, RZ, R7 ;  /* 0x000000ffff047224 */ /* 0x002fe400078e0007 */
[----:B------:R-:W-:Y:S02]  /*1bd90*/  IMAD.MOV.U32 R5, RZ, RZ, R9 ;  /* 0x000000ffff057224 */ /* 0x000fe400078e0009 */
[----:B----4-:R-:W4:Y:S04]  /*1bda0*/  LDL.LU R9, [R1+0x2ec] ;  /* 0x0002ec0001097983 */ /* 0x010f280000300800 */
[----:B------:R-:W4:Y:S01]  /*1bdb0*/  LDL.LU R7, [R1+0x30c] ;  /* 0x00030c0001077983 */ /* 0x000f220000300800 */
[----:B------:R-:W-:-:S03]  /*1bdc0*/  IADD3.X R24, PT, PT, R24, UR32, RZ, P5, !PT ;  /* 0x0000002018187c10 */ /* 0x000fc6000affe4ff */
[----:B------:R-:W-:Y:S04]  /*1bdd0*/  STL [R1+0x1ec], R8 ;  /* 0x0001ec0801007387 */ /* 0x000fe80000100800 */
[----:B------:R1:W-:Y:S04]  /*1bde0*/  LDGSTS.E [R6+0x5500], desc[UR28][R4.64], P2 ;  /* 0x0550000004067fae */ /* 0x0003e800091a101c */
[----:B------:R1:W-:Y:S04]  /*1bdf0*/  STL [R1+0x1e8], R10 ;  /* 0x0001e80a01007387 */ /* 0x0003e80000100800 */
[----:B------:R-:W-:Y:S01]  /*1be00*/  STL [R1+0x20c], R23 ;  /* 0x00020c1701007387 */ /* 0x000fe20000100800 */
[----:B-1----:R-:W-:-:S03]  /*1be10*/  IMAD.MOV.U32 R5, RZ, RZ, R10 ;  /* 0x000000ffff057224 */ /* 0x002fc600078e000a */
[----:B------:R-:W4:Y:S01]  /*1be20*/  LDL.LU R10, [R1+0x2e8] ;  /* 0x0002e800010a7983 */ /* 0x000f220000300800 */
[----:B------:R-:W-:-:S03]  /*1be30*/  IMAD.MOV.U32 R4, RZ, RZ, R8 ;  /* 0x000000ffff047224 */ /* 0x000fc600078e0008 */
[----:B------:R-:W-:Y:S04]  /*1be40*/  STL [R1+0x208], R24 ;  /* 0x0002081801007387 */ /* 0x000fe80000100800 */
[----:B------:R-:W4:Y:S04]  /*1be50*/  LDL.LU R8, [R1+0x308] ;  /* 0x0003080001087983 */ /* 0x000f280000300800 */
        /* <DEDUP_REMOVED lines=10> */
[----:B--2---:R-:W-:Y:S02]  /*1bf00*/  IADD3 R17, P3, PT, R17, UR54, RZ ;  /* 0x0000003611117c10 */ /* 0x004fe4000ff7e0ff */
[----:B------:R1:W-:Y:S01]  /*1bf10*/  LDGSTS.E [R6+0x6100], desc[UR28][R4.64], P2 ;  /* 0x0610000004067fae */ /* 0x0003e200091a101c */
[----:B------:R-:W-:Y:S01]  /*1bf20*/  IADD3 R15, P5, PT, R15, UR54, RZ ;  /* 0x000000360f0f7c10 */ /* 0x000fe2000ffbe0ff */
[----:B-1----:R-:W-:Y:S02]  /*1bf30*/  IMAD.MOV.U32 R4, RZ, RZ, R19 ;  /* 0x000000ffff047224 */ /* 0x002fe400078e0013 */
[----:B------:R-:W-:-:S05]  /*1bf40*/  IMAD.MOV.U32 R5, RZ, RZ, R20 ;  /* 0x000000ffff057224 */ /* 0x000fca00078e0014 */
[----:B------:R1:W-:Y:S01]  /*1bf50*/  LDGSTS.E [R6+0x6500], desc[UR28][R4.64], P2 ;  /* 0x0650000004067fae */ /* 0x0003e200091a101c */
[----:B------:R-:W-:Y:S01]  /*1bf60*/  IADD3.X R18, PT, PT, R18, UR32, RZ, P3, !PT ;  /* 0x0000002012127c10 */ /* 0x000fe20009ffe4ff */
[----:B-1----:R-:W-:-:S04]  /*1bf70*/  IMAD.MOV.U32 R4, RZ, RZ, R17 ;  /* 0x000000ffff047224 */ /* 0x002fc800078e0011 */
[----:B------:R-:W-:Y:S01]  /*1bf80*/  IMAD.MOV.U32 R5, RZ, RZ, R18 ;  /* 0x000000ffff057224 */ /* 0x000fe200078e0012 */
[----:B------:R-:W-:-:S04]  /*1bf90*/  IADD3.X R16, PT, PT, R16, UR32, RZ, P5, !PT ;  /* 0x0000002010107c10 */ /* 0x000fc8000affe4ff */
[----:B------:R1:W-:Y:S01]  /*1bfa0*/  LDGSTS.E [R6+0x6900], desc[UR28][R4.64], P2 ;  /* 0x0690000004067fae */ /* 0x0003e200091a101c */
[----:B-----5:R-:W-:-:S04]  /*1bfb0*/  IADD3 R13, P3, PT, R13, UR54, RZ ;  /* 0x000000360d0d7c10 */ /* 0x020fc8000ff7e0ff */
[----:B------:R-:W-:Y:S01]  /*1bfc0*/  IADD3.X R14, PT, PT, R14, UR32, RZ, P3, !PT ;  /* 0x000000200e0e7c10 */ /* 0x000fe20009ffe4ff */
[----:B-1----:R-:W-:Y:S02]  /*1bfd0*/  IMAD.MOV.U32 R4, RZ, RZ, R15 ;  /* 0x000000ffff047224 */ /* 0x002fe400078e000f */
[----:B------:R-:W-:-:S05]  /*1bfe0*/  IMAD.MOV.U32 R5, RZ, RZ, R16 ;  /* 0x000000ffff057224 */ /* 0x000fca00078e0010 */
[----:B------:R1:W-:Y:S04]  /*1bff0*/  LDGSTS.E [R6+0x6d00], desc[UR28][R4.64], P2 ;  /* 0x06d0000004067fae */ /* 0x0003e800091a101c */
[----:B------:R-:W-:Y:S01]  /*1c000*/  STL [R1+0x22c], R21 ;  /* 0x00022c1501007387 */ /* 0x000fe20000100800 */
[----:B---3--:R-:W-:Y:S01]  /*1c010*/  IADD3 R11, P5, PT, R11, UR54, RZ ;  /* 0x000000360b0b7c10 */ /* 0x008fe2000ffbe0ff */
[----:B-1----:R-:W-:Y:S02]  /*1c020*/  IMAD.MOV.U32 R4, RZ, RZ, R13 ;  /* 0x000000ffff047224 */ /* 0x002fe400078e000d */
[----:B------:R-:W-:Y:S01]  /*1c030*/  IMAD.MOV.U32 R5, RZ, RZ, R14 ;  /* 0x000000ffff057224 */ /* 0x000fe200078e000e */
[----:B------:R-:W-:Y:S01]  /*1c040*/  IADD3.X R12, PT, PT, R12, UR32, RZ, P5, !PT ;  /* 0x000000200c0c7c10 */ /* 0x000fe2000affe4ff */
[----:B------:R-:W-:Y:S04]  /*1c050*/  STL [R1+0x228], R22 ;  /* 0x0002281601007387 */ /* 0x000fe80000100800 */
[----:B------:R1:W-:Y:S04]  /*1c060*/  LDGSTS.E [R6+0x7100], desc[UR28][R4.64], P2 ;  /* 0x0710000004067fae */ /* 0x0003e800091a101c */
[----:B------:R-:W-:Y:S01]  /*1c070*/  STL [R1+0x24c], R19 ;  /* 0x00024c1301007387 */ /* 0x000fe20000100800 */
[----:B----4-:R-:W-:Y:S01]  /*1c080*/  IADD3 R9, P3, PT, R9, UR54, RZ ;  /* 0x0000003609097c10 */ /* 0x010fe2000ff7e0ff */
        /* <DEDUP_REMOVED lines=80> */
[----:B-1----:R-:W-:Y:S01]  /*1c590*/  IMAD.MOV.U32 R4, RZ, RZ, R7 ;  /* 0x000000ffff047224 */ /* 0x002fe200078e0007 */
[----:B----4-:R-:W-:Y:S01]  /*1c5a0*/  IADD3.X R12, PT, PT, R12, UR32, RZ, P3, !PT ;  /* 0x000000200c0c7c10 */ /* 0x010fe20009ffe4ff */
[----:B------:R-:W-:Y:S01]  /*1c5b0*/  IMAD.MOV.U32 R5, RZ, RZ, R9 ;  /* 0x000000ffff057224 */ /* 0x000fe200078e0009 */
[----:B------:R-:W4:Y:S01]  /*1c5c0*/  LDL.LU R20, [R1+0xd0] ;  /* 0x0000d00001147983 */ /* 0x000f220000300800 */
[----:B------:R-:W-:-:S03]  /*1c5d0*/  IADD3 R8, P5, PT, R8, UR54, RZ ;  /* 0x0000003608087c10 */ /* 0x000fc6000ffbe0ff */
[----:B--2---:R-:W2:Y:S04]  /*1c5e0*/  LDL.LU R7, [R1+0xf4] ;  /* 0x0000f40001077983 */ /* 0x004ea80000300800 */
[----:B---3--:R-:W3:Y:S01]  /*1c5f0*/  LDL.LU R9, [R1+0x114] ;  /* 0x0001140001097983 */ /* 0x008ee20000300800 */
[----:B------:R-:W-:-:S03]  /*1c600*/  IADD3.X R17, PT, PT, R17, UR32, RZ, P5, !PT ;  /* 0x0000002011117c10 */ /* 0x000fc6000affe4ff */
[----:B------:R1:W-:Y:S01]  /*1c610*/  STL [R1+0x34], R11 ;  /* 0x0000340b01007387 */ /* 0x0003e20000100800 */
[----:B------:R-:W-:-:S03]  /*1c620*/  IADD3 R10, P3, PT, R10, UR54, RZ ;  /* 0x000000360a0a7c10 */ /* 0x000fc6000ff7e0ff */
[----:B------:R1:W-:Y:S04]  /*1c630*/  LDGSTS.E [R6+0x1e00], desc[UR28][R4.64], P2 ;  /* 0x01e0000004067fae */ /* 0x0003e800091a101c */
[----:B------:R1:W-:Y:S04]  /*1c640*/  STL [R1+0x30], R12 ;  /* 0x0000300c01007387 */ /* 0x0003e80000100800 */
[----:B------:R-:W-:Y:S01]  /*1c650*/  STL [R1+0x54], R8 ;  /* 0x0000540801007387 */ /* 0x000fe20000100800 */
[----:B-1----:R-:W-:Y:S02]  /*1c660*/  IMAD.MOV.U32 R4, RZ, RZ, R11 ;  /* 0x000000ffff047224 */ /* 0x002fe400078e000b */
[----:B------:R-:W-:Y:S01]  /*1c670*/  IMAD.MOV.U32 R5, RZ, RZ, R12 ;  /* 0x000000ffff057224 */ /* 0x000fe200078e000c */
[----:B------:R-:W3:Y:S01]  /*1c680*/  LDL.LU R11, [R1+0xf0] ;  /* 0x0000f000010b7983 */ /* 0x000ee20000300800 */
[----:B------:R-:W-:-:S03]  /*1c690*/  IADD3.X R18, PT, PT, R18, UR32, RZ, P3, !PT ;  /* 0x0000002012127c10 */ /* 0x000fc60009ffe4ff */
[----:B------:R1:W-:Y:S01]  /*1c6a0*/  LDGSTS.E [R6+0x2200], desc[UR28][R4.64], P2 ;  /* 0x0220000004067fae */ /* 0x0003e200091a101c */
[----:B------:R-:W-:-:S03]  /*1c6b0*/  IADD3 R13, P5, PT, R13, UR54, RZ ;  /* 0x000000360d0d7c10 */ /* 0x000fc6000ffbe0ff */
[----:B------:R1:W-:Y:S04]  /*1c6c0*/  STL [R1+0x50], R17 ;  /* 0x0000501101007387 */ /* 0x0003e80000100800 */
[----:B------:R-:W3:Y:S01]  /*1c6d0*/  LDL.LU R12, [R1+0x110] ;  /* 0x00011000010c7983 */ /* 0x000ee20000300800 */
[----:B-1----:R-:W-:Y:S02]  /*1c6e0*/  IMAD.MOV.U32 R4, RZ, RZ, R8 ;  /* 0x000000ffff047224 */ /* 0x002fe400078e0008 */
[----:B------:R-:W-:Y:S02]  /*1c6f0*/  IMAD.MOV.U32 R5, RZ, RZ, R17 ;  /* 0x000000ffff057224 */ /* 0x000fe400078e0011 */
[----:B------:R-:W3:Y:S04]  /*1c700*/  LDL.LU R17, [R1+0x134] ;  /* 0x0001340001117983 */ /* 0x000ee80000300800 */
[----:B------:R-:W3:Y:S01]  /*1c710*/  LDL.LU R8, [R1+0x154] ;  /* 0x0001540001087983 */ /* 0x000ee20000300800 */
[----:B------:R-:W-:-:S03]  /*1c720*/  IADD3.X R15, PT, PT, R15, UR32, RZ, P5, !PT ;  /* 0x000000200f0f7c10 */ /* 0x000fc6000affe4ff */
        /* <DEDUP_REMOVED lines=9> */
[----:B------:R-:W-:-:S03]  /*1c7c0*/  IADD3 R14, P3, PT, R14, UR54, RZ ;  /* 0x000000360e0e7c10 */ /* 0x000fc6000ff7e0ff */
[----:B------:R1:W-:Y:S01]  /*1c7d0*/  LDGSTS.E [R6+0x2a00], desc[UR28][R4.64], P2 ;  /* 0x02a0000004067fae */ /* 0x0003e200091a101c */
[----:B------:R-:W-:Y:S01]  /*1c7e0*/  IADD3 R19, P5, PT, R19, UR54, RZ ;  /* 0x0000003613137c10 */ /* 0x000fe2000ffbe0ff */
[----:B-1----:R-:W-:Y:S02]  /*1c7f0*/  IMAD.MOV.U32 R4, RZ, RZ, R13 ;  /* 0x000000ffff047224 */ /* 0x002fe400078e000d */
[----:B------:R-:W-:Y:S02]  /*1c800*/  IMAD.MOV.U32 R5, RZ, RZ, R15 ;  /* 0x000000ffff057224 */ /* 0x000fe400078e000f */
[----:B------:R-:W3:Y:S04]  /*1c810*/  LDL.LU R15, [R1+0x174] ;  /* 0x00017400010f7983 */ /* 0x000ee80000300800 */
[----:B------:R1:W-:Y:S04]  /*1c820*/  LDGSTS.E [R6+0x2e00], desc[UR28][R4.64], P2 ;  /* 0x02e0000004067fae */ /* 0x0003e800091a101c */
[----:B------:R-:W3:Y:S01]  /*1c830*/  LDL.LU R13, [R1+0x194] ;  /* 0x00019400010d7983 */ /* 0x000ee20000300800 */
[----:B-1----:R-:W-:-:S03]  /*1c840*/  IMAD.MOV.U32 R4, RZ, RZ, R14 ;  /* 0x000000ffff047224 */ /* 0x002fc600078e000e */
[----:B------:R-:W-:Y:S01]  /*1c850*/  STL [R1+0xb4], R14 ;  /* 0x0000b40e01007387 */ /* 0x000fe20000100800 */
[----:B-----5:R-:W-:Y:S02]  /*1c860*/  IADD3.X R16, PT, PT, R16, UR32, RZ, P3, !PT ;  /* 0x0000002010107c10 */ /* 0x020fe40009ffe4ff */
[----:B----4-:R-:W-:-:S03]  /*1c870*/  IADD3.X R20, PT, PT, R20, UR32, RZ, P5, !PT ;  /* 0x0000002014147c10 */ /* 0x010fc6000affe4ff */
[----:B------:R-:W-:Y:S01]  /*1c880*/  IMAD.MOV.U32 R5, RZ, RZ, R16 ;  /* 0x000000ffff057224 */ /* 0x000fe200078e0010 */
[----:B--2---:R-:W-:-:S04]  /*1c890*/  IADD3 R7, P3, PT, R7, UR54, RZ ;  /* 0x0000003607077c10 */ /* 0x004fc8000ff7e0ff */
[----:B------:R1:W-:Y:S01]  /*1c8a0*/  LDGSTS.E [R6+0x3200], desc[UR28][R4.64], P2 ;  /* 0x0320000004067fae */ /* 0x0003e200091a101c */
[----:B---3--:R-:W-:-:S03]  /*1c8b0*/  IADD3 R9, P5, PT, R9, UR54, RZ ;  /* 0x0000003609097c10 */ /* 0x008fc6000ffbe0ff */
[----:B------:R2:W-:Y:S04]  /*1c8c0*/  STL [R1+0xb0], R16 ;  /* 0x0000b01001007387 */ /* 0x0005e80000100800 */
[----:B------:R-:W-:Y:S01]  /*1c8d0*/  STL [R1+0xd4], R19 ;  /* 0x0000d41301007387 */ /* 0x000fe20000100800 */
[----:B-1----:R-:W-:Y:S02]  /*1c8e0*/  IMAD.MOV.U32 R4, RZ, RZ, R19 ;  /* 0x000000ffff047224 */ /* 0x002fe400078e0013 */
[----:B------:R-:W-:Y:S01]  /*1c8f0*/  IMAD.MOV.U32 R5, RZ, RZ, R20 ;  /* 0x000000ffff057224 */ /* 0x000fe200078e0014 */
[----:B--2---:R-:W2:Y:S04]  /*1c900*/  LDL.LU R16, [R1+0x170] ;  /* 0x0001700001107983 */ /* 0x004ea80000300800 */
[----:B------:R-:W-:Y:S04]  /*1c910*/  STL [R1+0xd0], R20 ;  /* 0x0000d01401007387 */ /* 0x000fe80000100800 */
[----:B------:R-:W3:Y:S01]  /*1c920*/  LDL.LU R14, [R1+0x190] ;  /* 0x00019000010e7983 */ /* 0x000ee20000300800 */
[----:B------:R-:W-:-:S03]  /*1c930*/  IADD3.X R11, PT, PT, R11, UR32, RZ, P3, !PT ;  /* 0x000000200b0b7c10 */ /* 0x000fc60009ffe4ff */
[----:B------:R1:W-:Y:S04]  /*1c940*/  LDGSTS.E [R6+0x3600], desc[UR28][R4.64], P2 ;  /* 0x0360000004067fae */ /* 0x0003e800091a101c */
[----:B------:R-:W-:Y:S01]  /*1c950*/  STL [R1+0xf4], R7 ;  /* 0x0000f40701007387 */ /* 0x000fe20000100800 */
[----:B------:R-:W-:Y:S01]  /*1c960*/  IADD3.X R12, PT, PT, R12, UR32, RZ, P5, !PT ;  /* 0x000000200c0c7c10 */ /* 0x000fe2000affe4ff */
[----:B-1----:R-:W-:Y:S02]  /*1c970*/  IMAD.MOV.U32 R4, RZ, RZ, R7 ;  /* 0x000000ffff047224 */ /* 0x002fe400078e0007 */
[----:B------:R-:W-:Y:S01]  /*1c980*/  IMAD.MOV.U32 R5, RZ, RZ, R11 ;  /* 0x000000ffff057224 */ /* 0x000fe200078e000b */
[----:B------:R1:W-:Y:S01]  /*1c990*/  STL [R1+0xf0], R11 ;  /* 0x0000f00b01007387 */ /* 0x0003e20000100800 */
[----:B------:R-:W-:-:S03]  /*1c9a0*/  IADD3 R17, P3, PT, R17, UR54, RZ ;  /* 0x0000003611117c10 */ /* 0x000fc6000ff7e0ff */
[----:B------:R4:W-:Y:S04]  /*1c9b0*/  LDGSTS.E [R6+0x3a00], desc[UR28][R4.64], P2 ;  /* 0x03a0000004067fae */ /* 0x0009e800091a101c */
[----:B------:R-:W-:Y:S01]  /*1c9c0*/  STL [R1+0x114], R9 ;  /* 0x0001140901007387 */ /* 0x000fe20000100800 */
[----:B------:R-:W-:-:S03]  /*1c9d0*/  IADD3 R8, P5, PT, R8, UR54, RZ ;  /* 0x0000003608087c10 */ /* 0x000fc6000ffbe0ff */
[----:B-1----:R-:W5:Y:S01]  /*1c9e0*/  LDL.LU R11, [R1+0x1b4] ;  /* 0x0001b400010b7983 */ /* 0x002f620000300800 */
[----:B----4-:R-:W-:Y:S02]  /*1c9f0*/  IMAD.MOV.U32 R4, RZ, RZ, R9 ;  /* 0x000000ffff047224 */ /* 0x010fe400078e0009 */
[----:B------:R-:W-:Y:S01]  /*1ca00*/  IMAD.MOV.U32 R5, RZ, RZ, R12 ;  /* 0x000000ffff057224 */ /* 0x000fe200078e000c */
[----:B------:R1:W-:Y:S04]  /*1ca10*/  STL [R1+0x110], R12 ;  /* 0x0001100c01007387 */ /* 0x0003e80000100800 */
[----:B------:R-:W4:Y:S04]  /*1ca20*/  LDL.LU R7, [R1+0x1d4] ;  /* 0x0001d40001077983 */ /* 0x000f280000300800 */
[----:B------:R1:W-:Y:S01]  /*1ca30*/  LDGSTS.E [R6+0x3e00], desc[UR28][R4.64], P2 ;  /* 0x03e0000004067fae */ /* 0x0003e200091a101c */
[----:B------:R-:W-:-:S03]  /*1ca40*/  IADD3.X R18, PT, PT, R18, UR32, RZ, P3, !PT ;  /* 0x0000002012127c10 */ /* 0x000fc60009ffe4ff */
[----:B-1----:R-:W4:Y:S04]  /*1ca50*/  LDL.LU R12, [R1+0x1b0] ;  /* 0x0001b000010c7983 */ /* 0x002f280000300800 */
[----:B------:R-:W4:Y:S01]  /*1ca60*/  LDL.LU R9, [R1+0x1d0] ;  /* 0x0001d00001097983 */ /* 0x000f220000300800 */
[----:B------:R-:W-:Y:S01]  /*1ca70*/  IADD3.X R10, PT, PT, R10, UR32, RZ, P5, !PT ;  /* 0x000000200a0a7c10 */ /* 0x000fe2000affe4ff */
[----:B------:R-:W-:Y:S02]  /*1ca80*/  IMAD.MOV.U32 R4, RZ, RZ, R17 ;  /* 0x000000ffff047224 */ /* 0x000fe400078e0011 */
[----:B------:R-:W-:Y:S01]  /*1ca90*/  IMAD.MOV.U32 R5, RZ, RZ, R18 ;  /* 0x000000ffff057224 */ /* 0x000fe200078e0012 */
[----:B------:R-:W-:Y:S04]  /*1caa0*/  STL [R1+0x134], R17 ;  /* 0x0001341101007387 */ /* 0x000fe80000100800 */
[----:B------:R-:W-:Y:S04]  /*1cab0*/  STL [R1+0x130], R18 ;  /* 0x0001301201007387 */ /* 0x000fe80000100800 */
[----:B------:R-:W-:Y:S04]  /*1cac0*/  STL [R1+0x154], R8 ;  /* 0x0001540801007387 */ /* 0x000fe80000100800 */
[----:B------:R1:W-:Y:S04]  /*1cad0*/  LDGSTS.E [R6+0x4200], desc[UR28][R4.64], P2 ;  /* 0x0420000004067fae */ /* 0x0003e800091a101c */
[----:B------:R1:W-:Y:S02]  /*1cae0*/  STL [R1+0x150], R10 ;  /* 0x0001500a01007387 */ /* 0x0003e40000100800 */
[----:B-1----:R-:W-:-:S02]  /*1caf0*/  IMAD.MOV.U32 R5, RZ, RZ, R10 ;  /* 0x000000ffff057224 */ /* 0x002fc400078e000a */
[----:B------:R-:W-:Y:S01]  /*1cb00*/  IMAD.MOV.U32 R4, RZ, RZ, R8 ;  /* 0x000000ffff047224 */ /* 0x000fe200078e0008 */
[----:B------:R-:W4:Y:S04]  /*1cb10*/  LDL.LU R10, [R1+0x1f0] ;  /* 0x0001f000010a7983 */ /* 0x000f280000300800 */
[----:B------:R-:W4:Y:S04]  /*1cb20*/  LDL.LU R8, [R1+0x1f4] ;  /* 0x0001f40001087983 */ /* 0x000f280000300800 */
[----:B------:R-:W4:Y:S04]  /*1cb30*/  LDL.LU R24, [R1+0x210] ;  /* 0x0002100001187983 */ /* 0x000f280000300800 */
[----:B------:R-:W4:Y:S01]  /*1cb40*/  LDL.LU R23, [R1+0x214] ;  /* 0x0002140001177983 */ /* 0x000f220000300800 */
[----:B------:R-:W-:-:S02]  /*1cb50*/  IADD3 R15, P3, PT, R15, UR54, RZ ;  /* 0x000000360f0f7c10 */ /* 0x000fc4000ff7e0ff */
[----:B------:R-:W-:Y:S01]  /*1cb60*/  IADD3 R13, P5, PT, R13, UR54, RZ ;  /* 0x000000360d0d7c10 */ /* 0x000fe2000ffbe0ff */
[----:B------:R1:W-:Y:S04]  /*1cb70*/  LDGSTS.E [R6+0x4600], desc[UR28][R4.64], P2 ;  /* 0x0460000004067fae */ /* 0x0003e800091a101c */
[----:B------:R2:W-:Y:S01]  /*1cb80*/  STL [R1+0x174], R15 ;  /* 0x0001740f01007387 */ /* 0x0005e20000100800 */
[----:B-1----:R-:W-:Y:S01]  /*1cb90*/  IMAD.MOV.U32 R4, RZ, RZ, R15 ;  /* 0x000000ffff047224 */ /* 0x002fe200078e000f */
[----:B--2---:R-:W-:-:S05]  /*1cba0*/  IADD3.X R16, PT, PT, R16, UR32, RZ, P3, !PT ;  /* 0x0000002010107c10 */ /* 0x004fca0009ffe4ff */
[----:B------:R1:W-:Y:S01]  /*1cbb0*/  STL [R1+0x170], R16 ;  /* 0x0001701001007387 */ /* 0x0003e20000100800 */
[----:B---3--:R-:W-:-:S03]  /*1cbc0*/  IADD3.X R14, PT, PT, R14, UR32, RZ, P5, !PT ;  /* 0x000000200e0e7c10 */ /* 0x008fc6000affe4ff */
[----:B------:R-:W-:Y:S01]  /*1cbd0*/  STL [R1+0x194], R13 ;  /* 0x0001940d01007387 */ /* 0x000fe20000100800 */
[----:B------:R-:W-:-:S03]  /*1cbe0*/  IMAD.MOV.U32 R5, RZ, RZ, R16 ;  /* 0x000000ffff057224 */ /* 0x000fc600078e0010 */
[----:B------:R2:W-:Y:S04]  /*1cbf0*/  STL [R1+0x190], R14 ;  /* 0x0001900e01007387 */ /* 0x0005e80000100800 */
[----:B------:R-:W3:Y:S04]  /*1cc00*/  LDL.LU R22, [R1+0x230] ;  /* 0x0002300001167983 */ /* 0x000ee80000300800 */
[----:B------:R-:W3:Y:S04]  /*1cc10*/  LDL.LU R21, [R1+0x234] ;  /* 0x0002340001157983 */ /* 0x000ee80000300800 */
[----:B------:R1:W-:Y:S04]  /*1cc20*/  LDGSTS.E [R6+0x4a00], desc[UR28][R4.64], P2 ;  /* 0x04a0000004067fae */ /* 0x0003e800091a101c */
[----:B------:R-:W3:Y:S04]  /*1cc30*/  LDL.LU R20, [R1+0x250] ;  /* 0x0002500001147983 */ /* 0x000ee80000300800 */
[----:B------:R-:W3:Y:S01]  /*1cc40*/  LDL.LU R19, [R1+0x254] ;  /* 0x0002540001137983 */ /* 0x000ee20000300800 */
[----:B-----5:R-:W-:Y:S01]  /*1cc50*/  IADD3 R11, P3, PT, R11, UR54, RZ ;  /* 0x000000360b0b7c10 */ /* 0x020fe2000ff7e0ff */
[----:B-1----:R-:W-:-:S02]  /*1cc60*/  IMAD.MOV.U32 R4, RZ, RZ, R13 ;  /* 0x000000ffff047224 */ /* 0x002fc400078e000d */
[----:B------:R-:W5:Y:S01]  /*1cc70*/  LDL.LU R17, [R1+0x274] ;  /* 0x0002740001117983 */ /* 0x000f620000300800 */
[----:B------:R-:W-:-:S03]  /*1cc80*/  IMAD.MOV.U32 R5, RZ, RZ, R14 ;  /* 0x000000ffff057224 */ /* 0x000fc600078e000e */
[----:B------:R-:W5:Y:S01]  /*1cc90*/  LDL.LU R15, [R1+0x294] ;  /* 0x00029400010f7983 */ /* 0x000f620000300800 */
[----:B----4-:R-:W-:-:S03]  /*1cca0*/  IADD3 R7, P5, PT, R7, UR54, RZ ;  /* 0x0000003607077c10 */ /* 0x010fc6000ffbe0ff */
[----:B------:R-:W-:Y:S04]  /*1ccb0*/  STL [R1+0x1b4], R11 ;  /* 0x0001b40b01007387 */ /* 0x000fe80000100800 */
[----:B------:R1:W-:Y:S01]  /*1ccc0*/  LDGSTS.E [R6+0x4e00], desc[UR28][R4.64], P2 ;  /* 0x04e0000004067fae */ /* 0x0003e200091a101c */
[----:B------:R-:W-:Y:S02]  /*1ccd0*/  IADD3.X R12, PT, PT, R12, UR32, RZ, P3, !PT ;  /* 0x000000200c0c7c10 */ /* 0x000fe40009ffe4ff */
[----:B------:R-:W-:-:S03]  /*1cce0*/  IADD3.X R9, PT, PT, R9, UR32, RZ, P5, !PT ;  /* 0x0000002009097c10 */ /* 0x000fc6000affe4ff */
[----:B------:R4:W-:Y:S04]  /*1ccf0*/  STL [R1+0x1b0], R12 ;  /* 0x0001b00c01007387 */ /* 0x0009e80000100800 */
[----:B------:R-:W-:Y:S01]  /*1cd00*/  STL [R1+0x1d4], R7 ;  /* 0x0001d40701007387 */ /* 0x000fe20000100800 */
[----:B-1----:R-:W-:Y:S02]  /*1cd10*/  IMAD.MOV.U32 R4, RZ, RZ, R11 ;  /* 0x000000ffff047224 */ /* 0x002fe400078e000b */
[----:B------:R-:W-:Y:S01]  /*1cd20*/  IMAD.MOV.U32 R5, RZ, RZ, R12 ;  /* 0x000000ffff057224 */ /* 0x000fe200078e000c */
[----:B------:R-:W5:Y:S04]  /*1cd30*/  LDL.LU R18, [R1+0x270] ;  /* 0x0002700001127983 */ /* 0x000f680000300800 */
[----:B------:R1:W-:Y:S04]  /*1cd40*/  STL [R1+0x1d0], R9 ;  /* 0x0001d00901007387 */ /* 0x0003e80000100800 */
[----:B------:R-:W5:Y:S04]  /*1cd50*/  LDL.LU R16, [R1+0x290] ;  /* 0x0002900001107983 */ /* 0x000f680000300800 */
[----:B--2---:R-:W2:Y:S04]  /*1cd60*/  LDL.LU R14, [R1+0x2b0] ;  /* 0x0002b000010e7983 */ /* 0x004ea80000300800 */
[----:B------:R-:W2:Y:S04]  /*1cd70*/  LDL.LU R13, [R1+0x2b4] ;  /* 0x0002b400010d7983 */ /* 0x000ea80000300800 */
[----:B------:R1:W-:Y:S04]  /*1cd80*/  LDGSTS.E [R6+0x5200], desc[UR28][R4.64], P2 ;  /* 0x0520000004067fae */ /* 0x0003e800091a101c */
[----:B----4-:R-:W4:Y:S04]  /*1cd90*/  LDL.LU R12, [R1+0x2d0] ;  /* 0x0002d000010c7983 */ /* 0x010f280000300800 */
[----:B------:R-:W4:Y:S01]  /*1cda0*/  LDL.LU R11, [R1+0x2d4] ;  /* 0x0002d400010b7983 */ /* 0x000f220000300800 */
[----:B------:R-:W-:Y:S01]  /*1cdb0*/  IADD3 R8, P3, PT, R8, UR54, RZ ;  /* 0x0000003608087c10 */ /* 0x000fe2000ff7e0ff */
[----:B-1----:R-:W-:-:S03]  /*1cdc0*/  IMAD.MOV.U32 R4, RZ, RZ, R7 ;  /* 0x000000ffff047224 */ /* 0x002fc600078e0007 */
[----:B------:R-:W-:Y:S01]  /*1cdd0*/  IADD3.X R10, PT, PT, R10, UR32, RZ, P3, !PT ;  /* 0x000000200a0a7c10 */ /* 0x000fe20009ffe4ff */
[----:B------:R-:W-:Y:S02]  /*1cde0*/  IMAD.MOV.U32 R5, RZ, RZ, R9 ;  /* 0x000000ffff057224 */ /* 0x000fe400078e0009 */
[----:B------:R-:W4:Y:S01]  /*1cdf0*/  LDL.LU R9, [R1+0x2f4] ;  /* 0x0002f40001097983 */ /* 0x000f220000300800 */
[----:B------:R-:W-:-:S03]  /*1ce00*/  IADD3 R23, P5, PT, R23, UR54, RZ ;  /* 0x0000003617177c10 */ /* 0x000fc6000ffbe0ff */
        /* <DEDUP_REMOVED lines=15> */
[----:B---3--:R-:W-:-:S04]  /*1cf00*/  IADD3 R21, P3, PT, R21, UR54, RZ ;  /* 0x0000003615157c10 */ /* 0x008fc8000ff7e0ff */
[----:B------:R-:W-:Y:S01]  /*1cf10*/  IADD3.X R22, PT, PT, R22, UR32, RZ, P3, !PT ;  /* 0x0000002016167c10 */ /* 0x000fe20009ffe4ff */
[----:B-1----:R-:W-:-:S04]  /*1cf20*/  IMAD.MOV.U32 R4, RZ, RZ, R21 ;  /* 0x000000ffff047224 */ /* 0x002fc800078e0015 */
[----:B------:R-:W-:Y:S01]  /*1cf30*/  IMAD.MOV.U32 R5, RZ, RZ, R22 ;  /* 0x000000ffff057224 */ /* 0x000fe200078e0016 */
[----:B------:R-:W-:-:S04]  /*1cf40*/  IADD3 R19, P5, PT, R19, UR54, RZ ;  /* 0x0000003613137c10 */ /* 0x000fc8000ffbe0ff */
[----:B------:R1:W-:Y:S01]  /*1cf50*/  LDGSTS.E [R6+0x6200], desc[UR28][R4.64], P2 ;  /* 0x0620000004067fae */ /* 0x0003e200091a101c */
[----:B------:R-:W-:Y:S02]  /*1cf60*/  IADD3.X R20, PT, PT, R20, UR32, RZ, P5, !PT ;  /* 0x0000002014147c10 */ /* 0x000fe4000affe4ff */
[----:B-----5:R-:W-:Y:S02]  /*1cf70*/  IADD3 R17, P3, PT, R17, UR54, RZ ;  /* 0x0000003611117c10 */ /* 0x020fe4000ff7e0ff */
[----:B------:R-:W-:Y:S01]  /*1cf80*/  IADD3 R15, P5, PT, R15, UR54, RZ ;  /* 0x000000360f0f7c10 */ /* 0x000fe2000ffbe0ff */
[----:B-1----:R-:W-:Y:S02]  /*1cf90*/  IMAD.MOV.U32 R4, RZ, RZ, R19 ;  /* 0x000000ffff047224 */ /* 0x002fe400078e0013 */
[----:B------:R-:W-:Y:S01]  /*1cfa0*/  IMAD.MOV.U32 R5, RZ, RZ, R20 ;  /* 0x000000ffff057224 */ /* 0x000fe200078e0014 */
[----:B------:R-:W-:Y:S04]  /*1cfb0*/  STL [R1+0x234], R21 ;  /* 0x0002341501007387 */ /* 0x000fe80000100800 */
[----:B------:R-:W-:Y:S04]  /*1cfc0*/  STL [R1+0x230], R22 ;  /* 0x0002301601007387 */ /* 0x000fe80000100800 */
[----:B------:R-:W-:Y:S04]  /*1cfd0*/  STL [R1+0x254], R19 ;  /* 0x0002541301007387 */ /* 0x000fe80000100800 */
[----:B------:R-:W-:Y:S04]  /*1cfe0*/  STL [R1+0x250], R20 ;  /* 0x0002501401007387 */ /* 0x000fe80000100800 */
[----:B------:R1:W-:Y:S01]  /*1cff0*/  LDGSTS.E [R6+0x6600], desc[UR28][R4.64], P2 ;  /* 0x0660000004067fae */ /* 0x0003e200091a101c */
[----:B------:R-:W-:-:S03]  /*1d000*/  IADD3.X R18, PT, PT, R18, UR32, RZ, P3, !PT ;  /* 0x0000002012127c10 */ /* 0x000fc60009ffe4ff */
[----:B------:R-:W-:Y:S01]  /*1d010*/  STL [R1+0x274], R17 ;  /* 0x0002741101007387 */ /* 0x000fe20000100800 */
[----:B------:R-:W-:Y:S01]  /*1d020*/  IADD3.X R16, PT, PT, R16, UR32, RZ, P5, !PT ;  /* 0x0000002010107c10 */ /* 0x000fe2000affe4ff */
[----:B-1----:R-:W-:Y:S02]  /*1d030*/  IMAD.MOV.U32 R4, RZ, RZ, R17 ;  /* 0x000000ffff047224 */ /* 0x002fe400078e0011 */
[----:B------:R1:W-:Y:S01]  /*1d040*/  STL [R1+0x270], R18 ;  /* 0x0002701201007387 */ /* 0x0003e20000100800 */
[----:B------:R-:W-:Y:S01]  /*1d050*/  IMAD.MOV.U32 R5, RZ, RZ, R18 ;  /* 0x000000ffff057224 */ /* 0x000fe200078e0012 */
[----:B--2---:R-:W-:Y:S02]  /*1d060*/  IADD3 R13, P3, PT, R13, UR54, RZ ;  /* 0x000000360d0d7c10 */ /* 0x004fe4000ff7e0ff */
[----:B------:R-:W-:Y:S02]  /*1d070*/  STL [R1+0x294], R15 ;  /* 0x0002940f01007387 */ /* 0x000fe40000100800 */
[----:B------:R-:W-:-:S02]  /*1d080*/  IADD3.X R14, PT, PT, R14, UR32, RZ, P3, !PT ;  /* 0x000000200e0e7c10 */ /* 0x000fc40009ffe4ff */
[----:B------:R-:W-:Y:S01]  /*1d090*/  STL [R1+0x290], R16 ;  /* 0x0002901001007387 */ /* 0x000fe20000100800 */
[----:B----4-:R-:W-:-:S03]  /*1d0a0*/  IADD3 R11, P5, PT, R11, UR54, RZ ;  /* 0x000000360b0b7c10 */ /* 0x010fc6000ffbe0ff */
[----:B------:R-:W-:Y:S01]  /*1d0b0*/  STL [R1+0x2b4], R13 ;  /* 0x0002b40d01007387 */ /* 0x000fe20000100800 */
[----:B------:R-:W-:-:S03]  /*1d0c0*/  IADD3.X R12, PT, PT, R12, UR32, RZ, P5, !PT ;  /* 0x000000200c0c7c10 */ /* 0x000fc6000affe4ff */
[----:B------:R2:W-:Y:S01]  /*1d0d0*/  LDGSTS.E [R6+0x6a00], desc[UR28][R4.64], P2 ;  /* 0x06a0000004067fae */ /* 0x0005e200091a101c */
[----:B------:R-:W-:-:S03]  /*1d0e0*/  IADD3 R9, P3, PT, R9, UR54, RZ ;  /* 0x0000003609097c10 */ /* 0x000fc6000ff7e0ff */
[----:B------:R3:W-:Y:S01]  /*1d0f0*/  STL [R1+0x2b0], R14 ;  /* 0x0002b00e01007387 */ /* 0x0007e20000100800 */
[----:B------:R-:W-:-:S03]  /*1d100*/  IADD3 R7, P5, PT, R7, UR54, RZ ;  /* 0x0000003607077c10 */ /* 0x000fc6000ffbe0ff */
[----:B------:R-:W-:Y:S01]  /*1d110*/  STL [R1+0x2d4], R11 ;  /* 0x0002d40b01007387 */ /* 0x000fe20000100800 */
[----:B--2---:R-:W-:-:S03]  /*1d120*/  IMAD.MOV.U32 R4, RZ, RZ, R15 ;  /* 0x000000ffff047224 */ /* 0x004fc600078e000f */
[----:B------:R-:W-:Y:S01]  /*1d130*/  STL [R1+0x2d0], R12 ;  /* 0x0002d00c01007387 */ /* 0x000fe20000100800 */
[----:B------:R-:W-:-:S03]  /*1d140*/  IMAD.MOV.U32 R5, RZ, RZ, R16 ;  /* 0x000000ffff057224 */ /* 0x000fc600078e0010 */
[----:B------:R-:W-:Y:S04]  /*1d150*/  STL [R1+0x2f4], R9 ;  /* 0x0002f40901007387 */ /* 0x000fe80000100800 */
[----:B------:R2:W-:Y:S01]  /*1d160*/  LDGSTS.E [R6+0x6e00], desc[UR28][R4.64], P2 ;  /* 0x06e0000004067fae */ /* 0x0005e200091a101c */
[----:B------:R-:W-:-:S05]  /*1d170*/  IADD3.X R10, PT, PT, R10, UR32, RZ, P3, !PT ;  /* 0x000000200a0a7c10 */ /* 0x000fca0009ffe4ff */
[----:B------:R4:W-:Y:S01]  /*1d180*/  STL [R1+0x2f0], R10 ;  /* 0x0002f00a01007387 */ /* 0x0009e20000100800 */
[----:B------:R-:W-:-:S03]  /*1d190*/  IADD3.X R8, PT, PT, R8, UR32, RZ, P5, !PT ;  /* 0x0000002008087c10 */ /* 0x000fc6000affe4ff */
[----:B------:R5:W-:Y:S01]  /*1d1a0*/  STL [R1+0x314], R7 ;  /* 0x0003140701007387 */ /* 0x000be20000100800 */
[----:B--2---:R-:W-:-:S03]  /*1d1b0*/  IMAD.MOV.U32 R5, RZ, RZ, R14 ;  /* 0x000000ffff057224 */ /* 0x004fc600078e000e */
[----:B------:R2:W-:Y:S04]  /*1d1c0*/  STL [R1+0x310], R8 ;  /* 0x0003100801007387 */ /* 0x0005e80000100800 */
[----:B-1----:R-:W2:Y:S04]  /*1d1d0*/  LDL.LU R18, [R1+0x18] ;  /* 0x0000180001127983 */ /* 0x002ea80000300800 */
[----:B---3--:R-:W3:Y:S01]  /*1d1e0*/  LDL.LU R14, [R1+0x1c] ;  /* 0x00001c00010e7983 */ /* 0x008ee20000300800 */
[----:B------:R-:W-:Y:S01]  /*1d1f0*/  IMAD.MOV.U32 R4, RZ, RZ, R13 ;  /* 0x000000ffff047224 */ /* 0x000fe200078e000d */
[----:B------:R-:W-:-:S02]  /*1d200*/  IADD3 R204, P3, PT, R204, UR54, RZ ;  /* 0x00000036cccc7c10 */ /* 0x000fc4000ff7e0ff */
[----:B------:R-:W-:Y:S01]  /*1d210*/  IADD3 R212, P5, PT, R212, UR54, RZ ;  /* 0x00000036d4d47c10 */ /* 0x000fe2000ffbe0ff */
[----:B------:R-:W3:Y:S04]  /*1d220*/  LDL.LU R15, [R1+0x38] ;  /* 0x00003800010f7983 */ /* 0x000ee80000300800 */
[----:B------:R1:W-:Y:S01]  /*1d230*/  LDGSTS.E [R6+0x7200], desc[UR28][R4.64], P2 ;  /* 0x0720000004067fae */ /* 0x0003e200091a101c */
[----:B------:R-:W-:-:S03]  /*1d240*/  IADD3.X R203, PT, PT, R203, UR32, RZ, P3, !PT ;  /* 0x00000020cbcb7c10 */ /* 0x000fc60009ffe4ff */
[----:B------:R-:W3:Y:S01]  /*1d250*/  LDL.LU R13, [R1+0x3c] ;  /* 0x00003c00010d7983 */ /* 0x000ee20000300800 */
[----:B-1----:R-:W-:Y:S02]  /*1d260*/  IMAD.MOV.U32 R4, RZ, RZ, R11 ;  /* 0x000000ffff047224 */ /* 0x002fe400078e000b */
[----:B------:R-:W-:-:S05]  /*1d270*/  IMAD.MOV.U32 R5, RZ, RZ, R12 ;  /* 0x000000ffff057224 */ /* 0x000fca00078e000c */
[----:B------:R1:W-:Y:S02]  /*1d280*/  LDGSTS.E [R6+0x7600], desc[UR28][R4.64], P2 ;  /* 0x0760000004067fae */ /* 0x0003e400091a101c */
[----:B-1----:R-:W-:Y:S02]  /*1d290*/  IMAD.MOV.U32 R4, RZ, RZ, R9 ;  /* 0x000000ffff047224 */ /* 0x002fe400078e0009 */
[----:B------:R-:W-:Y:S01]  /*1d2a0*/  IMAD.MOV.U32 R5, RZ, RZ, R10 ;  /* 0x000000ffff057224 */ /* 0x000fe200078e000a */
[----:B------:R-:W-:Y:S01]  /*1d2b0*/  IADD3.X R211, PT, PT, R211, UR32, RZ, P5, !PT ;  /* 0x00000020d3d37c10 */ /* 0x000fe2000affe4ff */
[----:B----4-:R-:W4:Y:S04]  /*1d2c0*/  LDL.LU R10, [R1+0x58] ;  /* 0x00005800010a7983 */ /* 0x010f280000300800 */
[----:B------:R1:W-:Y:S01]  /*1d2d0*/  LDGSTS.E [R6+0x7a00], desc[UR28][R4.64], P2 ;  /* 0x07a0000004067fae */ /* 0x0003e200091a101c */
[----:B------:R-:W-:Y:S01]  /*1d2e0*/  IADD3 R220, P3, PT, R220, UR54, RZ ;  /* 0x00000036dcdc7c10 */ /* 0x000fe2000ff7e0ff */
[----:B-1----:R-:W-:Y:S01]  /*1d2f0*/  IMAD.MOV.U32 R4, RZ, RZ, R7 ;  /* 0x000000ffff047224 */ /* 0x002fe200078e0007 */
[----:B-----5:R-:W-:Y:S01]  /*1d300*/  LOP3.LUT R7, R0, 0x60, RZ, 0x3c, !PT ;  /* 0x0000006000077812 */ /* 0x020fe200078e3cff */
[----:B------:R-:W-:-:S02]  /*1d310*/  IMAD.MOV.U32 R5, RZ, RZ, R8 ;  /* 0x000000ffff057224 */ /* 0x000fc400078e0008 */
[----:B--2---:R-:W2:Y:S04]  /*1d320*/  LDL.LU R8, [R1+0x5c] ;  /* 0x00005c0001087983 */ /* 0x004ea80000300800 */
[----:B------:R1:W-:Y:S01]  /*1d330*/  LDGSTS.E [R6+0x7e00], desc[UR28][R4.64], P2 ;  /* 0x07e0000004067fae */ /* 0x0003e200091a101c */
[----:B------:R-:W-:Y:S02]  /*1d340*/  IADD3.X R219, PT, PT, R219, UR32, RZ, P3, !PT ;  /* 0x00000020dbdb7c10 */ /* 0x000fe40009ffe4ff */
[----:B------:R-:W-:Y:S01]  /*1d350*/  IADD3 R228, P5, PT, R228, UR54, RZ ;  /* 0x00000036e4e47c10 */ /* 0x000fe2000ffbe0ff */
[----:B------:R-:W5:Y:S01]  /*1d360*/  LDL.LU R11, [R1+0x78] ;  /* 0x00007800010b7983 */ /* 0x000f620000300800 */
[----:B-1----:R-:W-:Y:S02]  /*1d370*/  VIADD R6, R7, UR7 ;  /* 0x0000000707067c36 */ /* 0x002fe40008000000 */
[----:B------:R-:W-:-:S02]  /*1d380*/  IMAD.MOV.U32 R4, RZ, RZ, R204 ;  /* 0x000000ffff047224 */ /* 0x000fc400078e00cc */
[----:B------:R-:W-:Y:S01]  /*1d390*/  IMAD.MOV.U32 R5, RZ, RZ, R203 ;  /* 0x000000ffff057224 */ /* 0x000fe200078e00cb */
[----:B------:R-:W-:Y:S01]  /*1d3a0*/  IADD3.X R227, PT, PT, R227, UR32, RZ, P5, !PT ;  /* 0x00000020e3e37c10 */ /* 0x000fe2000affe4ff */
[----:B------:R-:W5:Y:S04]  /*1d3b0*/  LDL.LU R9, [R1+0x7c] ;  /* 0x00007c0001097983 */ /* 0x000f680000300800 */
[----:B------:R1:W-:Y:S01]  /*1d3c0*/  LDGSTS.E [R6+0x300], desc[UR28][R4.64], P2 ;  /* 0x0030000004067fae */ /* 0x0003e200091a101c */
[----:B------:R-:W-:Y:S02]  /*1d3d0*/  IADD3 R236, P3, PT, R236, UR54, RZ ;  /* 0x00000036ecec7c10 */ /* 0x000fe4000ff7e0ff */
[----:B------:R-:W-:Y:S01]  /*1d3e0*/  IADD3 R244, P5, PT, R244, UR54, RZ ;  /* 0x00000036f4f47c10 */ /* 0x000fe2000ffbe0ff */
[----:B------:R-:W5:Y:S01]  /*1d3f0*/  LDL.LU R17, [R1+0x98] ;  /* 0x0000980001117983 */ /* 0x000f620000300800 */
[----:B-1----:R-:W-:-:S02]  /*1d400*/  IMAD.MOV.U32 R4, RZ, RZ, R212 ;  /* 0x000000ffff047224 */ /* 0x002fc400078e00d4 */
[----:B------:R-:W-:Y:S01]  /*1d410*/  IMAD.MOV.U32 R5, RZ, RZ, R211 ;  /* 0x000000ffff057224 */ /* 0x000fe200078e00d3 */
[----:B------:R-:W-:Y:S01]  /*1d420*/  IADD3.X R235, PT, PT, R235, UR32, RZ, P3, !PT ;  /* 0x00000020ebeb7c10 */ /* 0x000fe20009ffe4ff */
[----:B------:R-:W5:Y:S04]  /*1d430*/  LDL.LU R7, [R1+0x9c] ;  /* 0x00009c0001077983 */ /* 0x000f680000300800 */
[----:B------:R1:W-:Y:S01]  /*1d440*/  LDGSTS.E [R6+0x700], desc[UR28][R4.64], P2 ;  /* 0x0070000004067fae */ /* 0x0003e200091a101c */
[----:B------:R-:W-:Y:S02]  /*1d450*/  IADD3.X R243, PT, PT, R243, UR32, RZ, P5, !PT ;  /* 0x00000020f3f37c10 */ /* 0x000fe4000affe4ff */
[----:B------:R-:W-:Y:S01]  /*1d460*/  IADD3 R252, P3, PT, R252, UR54, RZ ;  /* 0x00000036fcfc7c10 */ /* 0x000fe2000ff7e0ff */
[----:B------:R-:W5:Y:S01]  /*1d470*/  LDL.LU R16, [R1+0xbc] ;  /* 0x0000bc0001107983 */ /* 0x000f620000300800 */
[----:B-1----:R-:W-:-:S02]  /*1d480*/  IMAD.MOV.U32 R4, RZ, RZ, R220 ;  /* 0x000000ffff047224 */ /* 0x002fc400078e00dc */
[----:B------:R-:W-:Y:S01]  /*1d490*/  IMAD.MOV.U32 R5, RZ, RZ, R219 ;  /* 0x000000ffff057224 */ /* 0x000fe200078e00db */
[----:B------:R-:W-:Y:S01]  /*1d4a0*/  IADD3.X R251, PT, PT, R251, UR32, RZ, P3, !PT ;  /* 0x00000020fbfb7c10 */ /* 0x000fe20009ffe4ff */
[----:B------:R-:W5:Y:S04]  /*1d4b0*/  LDL.LU R12, [R1+0xdc] ;  /* 0x0000dc00010c7983 */ /* 0x000f680000300800 */
[----:B------:R1:W-:Y:S02]  /*1d4c0*/  LDGSTS.E [R6+0xb00], desc[UR28][R4.64], P2 ;  /* 0x00b0000004067fae */ /* 0x0003e400091a101c */
        /* <DEDUP_REMOVED lines=12> */
[----:B---3--:R-:W-:-:S04]  /*1d590*/  IADD3 R14, P5, PT, R14, UR54, RZ ;  /* 0x000000360e0e7c10 */ /* 0x008fc8000ffbe0ff */
[----:B------:R-:W-:Y:S01]  /*1d5a0*/  IADD3.X R18, PT, PT, R18, UR32, RZ, P5, !PT ;  /* 0x0000002012127c10 */ /* 0x000fe2000affe4ff */
[----:B------:R-:W-:Y:S04]  /*1d5b0*/  STL [R1+0x1c], R14 ;  /* 0x00001c0e01007387 */ /* 0x000fe80000100800 */
[----:B------:R3:W-:Y:S01]  /*1d5c0*/  STL [R1+0x18], R18 ;  /* 0x0000181201007387 */ /* 0x0007e20000100800 */
[----:B-1----:R-:W-:Y:S02]  /*1d5d0*/  IMAD.MOV.U32 R5, RZ, RZ, R18 ;  /* 0x000000ffff057224 */ /* 0x002fe400078e0012 */
[----:B------:R-:W-:Y:S01]  /*1d5e0*/  IMAD.MOV.U32 R4, RZ, RZ, R14 ;  /* 0x000000ffff047224 */ /* 0x000fe200078e000e */
[----:B------:R-:W-:Y:S01]  /*1d5f0*/  IADD3 R13, P3, PT, R13, UR54, RZ ;  /* 0x000000360d0d7c10 */ /* 0x000fe2000ff7e0ff */
[----:B---3--:R-:W3:Y:S04]  /*1d600*/  LDL.LU R18, [R1+0xb8] ;  /* 0x0000b80001127983 */ /* 0x008ee80000300800 */
[----:B------:R-:W3:Y:S01]  /*1d610*/  LDL.LU R14, [R1+0xd8] ;  /* 0x0000d800010e7983 */ /* 0x000ee20000300800 */
[----:B------:R-:W-:-:S03]  /*1d620*/  IADD3.X R15, PT, PT, R15, UR32, RZ, P3, !PT ;  /* 0x000000200f0f7c10 */ /* 0x000fc60009ffe4ff */
[----:B------:R1:W-:Y:S04]  /*1d630*/  STL [R1+0x3c], R13 ;  /* 0x00003c0d01007387 */ /* 0x0003e80000100800 */
[----:B------:R1:W-:Y:S04]  /*1d640*/  LDGSTS.E [R6+0x1f00], desc[UR28][R4.64], P2 ;  /* 0x01f0000004067fae */ /* 0x0003e800091a101c */
[----:B------:R2:W-:Y:S01]  /*1d650*/  STL [R1+0x38], R15 ;  /* 0x0000380f01007387 */ /* 0x0005e20000100800 */
[----:B-1----:R-:W-:Y:S02]  /*1d660*/  IMAD.MOV.U32 R4, RZ, RZ, R13 ;  /* 0x000000ffff047224 */ /* 0x002fe400078e000d */
[----:B------:R-:W-:-:S05]  /*1d670*/  IMAD.MOV.U32 R5, RZ, RZ, R15 ;  /* 0x000000ffff057224 */ /* 0x000fca00078e000f */
[----:B------:R1:W-:Y:S01]  /*1d680*/  LDGSTS.E [R6+0x2300], desc[UR28][R4.64], P2 ;  /* 0x0230000004067fae */ /* 0x0003e200091a101c */
[----:B--2---:R-:W-:-:S04]  /*1d690*/  IADD3 R8, P5, PT, R8, UR54, RZ ;  /* 0x0000003608087c10 */ /* 0x004fc8000ffbe0ff */
[----:B----4-:R-:W-:Y:S01]  /*1d6a0*/  IADD3.X R10, PT, PT, R10, UR32, RZ, P5, !PT ;  /* 0x000000200a0a7c10 */ /* 0x010fe2000affe4ff */
[----:B------:R-:W-:Y:S04]  /*1d6b0*/  STL [R1+0x5c], R8 ;  /* 0x00005c0801007387 */ /* 0x000fe80000100800 */
[----:B------:R-:W2:Y:S04]  /*1d6c0*/  LDL.LU R13, [R1+0xfc] ;  /* 0x0000fc00010d7983 */ /* 0x000ea80000300800 */
[----:B------:R4:W-:Y:S04]  /*1d6d0*/  STL [R1+0x58], R10 ;  /* 0x0000580a01007387 */ /* 0x0009e80000100800 */
[----:B------:R-:W2:Y:S04]  /*1d6e0*/  LDL.LU R19, [R1+0x11c] ;  /* 0x00011c0001137983 */ /* 0x000ea80000300800 */
[----:B------:R-:W2:Y:S01]  /*1d6f0*/  LDL.LU R15, [R1+0xf8] ;  /* 0x0000f800010f7983 */ /* 0x000ea20000300800 */
[----:B-----5:R-:W-:Y:S01]  /*1d700*/  IADD3 R9, P3, PT, R9, UR54, RZ ;  /* 0x0000003609097c10 */ /* 0x020fe2000ff7e0ff */
[----:B-1----:R-:W-:-:S02]  /*1d710*/  IMAD.MOV.U32 R4, RZ, RZ, R8 ;  /* 0x000000ffff047224 */ /* 0x002fc400078e0008 */
[----:B------:R-:W5:Y:S01]  /*1d720*/  LDL.LU R20, [R1+0x118] ;  /* 0x0001180001147983 */ /* 0x000f620000300800 */
[----:B------:R-:W-:Y:S01]  /*1d730*/  IMAD.MOV.U32 R5, RZ, RZ, R10 ;  /* 0x000000ffff057224 */ /* 0x000fe200078e000a */
[----:B------:R-:W-:Y:S02]  /*1d740*/  IADD3.X R11, PT, PT, R11, UR32, RZ, P3, !PT ;  /* 0x000000200b0b7c10 */ /* 0x000fe40009ffe4ff */
[----:B----4-:R-:W4:Y:S04]  /*1d750*/  LDL.LU R10, [R1+0x13c] ;  /* 0x00013c00010a7983 */ /* 0x010f280000300800 */
[----:B------:R-:W4:Y:S04]  /*1d760*/  LDL.LU R8, [R1+0x15c] ;  /* 0x00015c0001087983 */ /* 0x000f280000300800 */
[----:B------:R-:W-:Y:S04]  /*1d770*/  STL [R1+0x7c], R9 ;  /* 0x00007c0901007387 */ /* 0x000fe80000100800 */
[----:B------:R1:W-:Y:S01]  /*1d780*/  LDGSTS.E [R6+0x2700], desc[UR28][R4.64], P2 ;  /* 0x0270000004067fae */ /* 0x0003e200091a101c */
[----:B------:R-:W-:-:S03]  /*1d790*/  IADD3 R7, P5, PT, R7, UR54, RZ ;  /* 0x0000003607077c10 */ /* 0x000fc6000ffbe0ff */
[----:B------:R1:W-:Y:S01]  /*1d7a0*/  STL [R1+0x78], R11 ;  /* 0x0000780b01007387 */ /* 0x0003e20000100800 */
[----:B------:R-:W-:-:S03]  /*1d7b0*/  IADD3.X R17, PT, PT, R17, UR32, RZ, P5, !PT ;  /* 0x0000002011117c10 */ /* 0x000fc6000affe4ff */
[----:B------:R-:W-:Y:S01]  /*1d7c0*/  STL [R1+0x9c], R7 ;  /* 0x00009c0701007387 */ /* 0x000fe20000100800 */
[----:B-1----:R-:W-:-:S03]  /*1d7d0*/  IMAD.MOV.U32 R5, RZ, RZ, R11 ;  /* 0x000000ffff057224 */ /* 0x002fc600078e000b */
[----:B------:R-:W4:Y:S01]  /*1d7e0*/  LDL.LU R11, [R1+0x138] ;  /* 0x00013800010b7983 */ /* 0x000f220000300800 */
[----:B------:R-:W-:-:S03]  /*1d7f0*/  IMAD.MOV.U32 R4, RZ, RZ, R9 ;  /* 0x000000ffff047224 */ /* 0x000fc600078e0009 */
[----:B------:R1:W-:Y:S04]  /*1d800*/  STL [R1+0x98], R17 ;  /* 0x0000981101007387 */ /* 0x0003e80000100800 */
[----:B------:R-:W4:Y:S01]  /*1d810*/  LDL.LU R9, [R1+0x158] ;  /* 0x0001580001097983 */ /* 0x000f220000300800 */
[----:B------:R-:W-:-:S03]  /*1d820*/  IADD3 R16, P3, PT, R16, UR54, RZ ;  /* 0x0000003610107c10 */ /* 0x000fc6000ff7e0ff */
[----:B------:R1:W-:Y:S01]  /*1d830*/  LDGSTS.E [R6+0x2b00], desc[UR28][R4.64], P2 ;  /* 0x02b0000004067fae */ /* 0x0003e200091a101c */
[----:B------:R-:W-:Y:S01]  /*1d840*/  IADD3 R12, P5, PT, R12, UR54, RZ ;  /* 0x000000360c0c7c10 */ /* 0x000fe2000ffbe0ff */
[----:B-1----:R-:W-:Y:S02]  /*1d850*/  IMAD.MOV.U32 R4, RZ, RZ, R7 ;  /* 0x000000ffff047224 */ /* 0x002fe400078e0007 */
[----:B------:R-:W-:Y:S02]  /*1d860*/  IMAD.MOV.U32 R5, RZ, RZ, R17 ;  /* 0x000000ffff057224 */ /* 0x000fe400078e0011 */
[----:B------:R-:W4:Y:S04]  /*1d870*/  LDL.LU R17, [R1+0x17c] ;  /* 0x00017c0001117983 */ /* 0x000f280000300800 */
[----:B------:R-:W4:Y:S04]  /*1d880*/  LDL.LU R7, [R1+0x19c] ;  /* 0x00019c0001077983 */ /* 0x000f280000300800 */
[----:B------:R-:W-:Y:S04]  /*1d890*/  STL [R1+0xbc], R16 ;  /* 0x0000bc1001007387 */ /* 0x000fe80000100800 */
[----:B------:R1:W-:Y:S02]  /*1d8a0*/  LDGSTS.E [R6+0x2f00], desc[UR28][R4.64], P2 ;  /* 0x02f0000004067fae */ /* 0x0003e400091a101c */
[----:B-1----:R-:W-:Y:S01]  /*1d8b0*/  IMAD.MOV.U32 R4, RZ, RZ, R16 ;  /* 0x000000ffff047224 */ /* 0x002fe200078e0010 */
[----:B---3--:R-:W-:-:S02]  /*1d8c0*/  IADD3.X R18, PT, PT, R18, UR32, RZ, P3, !PT ;  /* 0x0000002012127c10 */ /* 0x008fc40009ffe4ff */
[----:B------:R-:W-:-:S03]  /*1d8d0*/  IADD3.X R14, PT, PT, R14, UR32, RZ, P5, !PT ;  /* 0x000000200e0e7c10 */ /* 0x000fc6000affe4ff */
[----:B------:R1:W-:Y:S01]  /*1d8e0*/  STL [R1+0xb8], R18 ;  /* 0x0000b81201007387 */ /* 0x0003e20000100800 */
[----:B------:R-:W-:-:S03]  /*1d8f0*/  IMAD.MOV.U32 R5, RZ, RZ, R18 ;  /* 0x000000ffff057224 */ /* 0x000fc600078e0012 */
[----:B------:R-:W-:Y:S04]  /*1d900*/  STL [R1+0xdc], R12 ;  /* 0x0000dc0c01007387 */ /* 0x000fe80000100800 */
[----:B------:R3:W-:Y:S04]  /*1d910*/  LDGSTS.E [R6+0x3300], desc[UR28][R4.64], P2 ;  /* 0x0330000004067fae */ /* 0x0007e800091a101c */
[----:B-1----:R-:W4:Y:S04]  /*1d920*/  LDL.LU R18, [R1+0x178] ;  /* 0x0001780001127983 */ /* 0x002f280000300800 */
[----:B------:R1:W-:Y:S04]  /*1d930*/  STL [R1+0xd8], R14 ;  /* 0x0000d80e01007387 */ /* 0x0003e80000100800 */
[----:B------:R-:W4:Y:S01]  /*1d940*/  LDL.LU R16, [R1+0x198] ;  /* 0x0001980001107983 */ /* 0x000f220000300800 */
[----:B---3--:R-:W-:-:S02]  /*1d950*/  IMAD.MOV.U32 R4, RZ, RZ, R12 ;  /* 0x000000ffff047224 */ /* 0x008fc400078e000c */
[----:B------:R-:W-:Y:S02]  /*1d960*/  IMAD.MOV.U32 R5, RZ, RZ, R14 ;  /* 0x000000ffff057224 */ /* 0x000fe400078e000e */
[----:B-1----:R-:W3:Y:S04]  /*1d970*/  LDL.LU R14, [R1+0x1bc] ;  /* 0x0001bc00010e7983 */ /* 0x002ee80000300800 */
[----:B------:R-:W3:Y:S04]  /*1d980*/  LDL.LU R12, [R1+0x1dc] ;  /* 0x0001dc00010c7983 */ /* 0x000ee80000300800 */
[----:B------:R1:W-:Y:S01]  /*1d990*/  LDGSTS.E [R6+0x3700], desc[UR28][R4.64], P2 ;  /* 0x0370000004067fae */ /* 0x0003e200091a101c */
[----:B--2---:R-:W-:-:S05]  /*1d9a0*/  IADD3 R13, P3, PT, R13, UR54, RZ ;  /* 0x000000360d0d7c10 */ /* 0x004fca000ff7e0ff */
[----:B------:R-:W-:Y:S01]  /*1d9b0*/  STL [R1+0xfc], R13 ;  /* 0x0000fc0d01007387 */ /* 0x000fe20000100800 */
[----:B------:R-:W-:Y:S02]  /*1d9c0*/  IADD3 R19, P5, PT, R19, UR54, RZ ;  /* 0x0000003613137c10 */ /* 0x000fe4000ffbe0ff */
[----:B------:R-:W-:Y:S01]  /*1d9d0*/  IADD3.X R15, PT, PT, R15, UR32, RZ, P3, !PT ;  /* 0x000000200f0f7c10 */ /* 0x000fe20009ffe4ff */
[----:B-1----:R-:W-:Y:S01]  /*1d9e0*/  IMAD.MOV.U32 R4, RZ, RZ, R13 ;  /* 0x000000ffff047224 */ /* 0x002fe200078e000d */
[----:B-----5:R-:W-:-:S03]  /*1d9f0*/  IADD3.X R20, PT, PT, R20, UR32, RZ, P5, !PT ;  /* 0x0000002014147c10 */ /* 0x020fc6000affe4ff */
[----:B------:R1:W-:Y:S01]  /*1da00*/  STL [R1+0xf8], R15 ;  /* 0x0000f80f01007387 */ /* 0x0003e20000100800 */
[----:B------:R-:W-:-:S03]  /*1da10*/  IMAD.MOV.U32 R5, RZ, RZ, R15 ;  /* 0x000000ffff057224 */ /* 0x000fc600078e000f */
[----:B------:R-:W-:Y:S01]  /*1da20*/  STL [R1+0x11c], R19 ;  /* 0x00011c1301007387 */ /* 0x000fe20000100800 */
[----:B----4-:R-:W-:-:S03]  /*1da30*/  IADD3 R10, P3, PT, R10, UR54, RZ ;  /* 0x000000360a0a7c10 */ /* 0x010fc6000ff7e0ff */
[----:B------:R2:W-:Y:S04]  /*1da40*/  LDGSTS.E [R6+0x3b00], desc[UR28][R4.64], P2 ;  /* 0x03b0000004067fae */ /* 0x0005e800091a101c */
[----:B-1----:R-:W4:Y:S04]  /*1da50*/  LDL.LU R15, [R1+0x1b8] ;  /* 0x0001b800010f7983 */ /* 0x002f280000300800 */
[----:B------:R-:W-:Y:S04]  /*1da60*/  STL [R1+0x118], R20 ;  /* 0x0001181401007387 */ /* 0x000fe80000100800 */
[----:B------:R-:W5:Y:S01]  /*1da70*/  LDL.LU R13, [R1+0x1d8] ;  /* 0x0001d800010d7983 */ /* 0x000f620000300800 */
[----:B--2---:R-:W-:-:S02]  /*1da80*/  IMAD.MOV.U32 R4, RZ, RZ, R19 ;  /* 0x000000ffff047224 */ /* 0x004fc400078e0013 */
[----:B------:R-:W-:Y:S01]  /*1da90*/  IMAD.MOV.U32 R5, RZ, RZ, R20 ;  /* 0x000000ffff057224 */ /* 0x000fe200078e0014 */
[----:B------:R-:W-:Y:S02]  /*1daa0*/  IADD3 R8, P5, PT, R8, UR54, RZ ;  /* 0x0000003608087c10 */ /* 0x000fe4000ffbe0ff */
[----:B------:R-:W-:Y:S02]  /*1dab0*/  IADD3.X R11, PT, PT, R11, UR32, RZ, P3, !PT ;  /* 0x000000200b0b7c10 */ /* 0x000fe40009ffe4ff */
[----:B------:R1:W-:Y:S04]  /*1dac0*/  LDGSTS.E [R6+0x3f00], desc[UR28][R4.64], P2 ;  /* 0x03f0000004067fae */ /* 0x0003e800091a101c */
[----:B------:R2:W-:Y:S01]  /*1dad0*/  STL [R1+0x13c], R10 ;  /* 0x00013c0a01007387 */ /* 0x0005e20000100800 */
[----:B------:R-:W-:-:S03]  /*1dae0*/  IADD3.X R9, PT, PT, R9, UR32, RZ, P5, !PT ;  /* 0x0000002009097c10 */ /* 0x000fc6000affe4ff */
[----:B------:R-:W-:Y:S01]  /*1daf0*/  STL [R1+0x138], R11 ;  /* 0x0001380b01007387 */ /* 0x000fe20000100800 */
[----:B-1----:R-:W-:Y:S02]  /*1db00*/  IMAD.MOV.U32 R4, RZ, RZ, R10 ;  /* 0x000000ffff047224 */ /* 0x002fe400078e000a */
[----:B------:R-:W-:Y:S01]  /*1db10*/  IMAD.MOV.U32 R5, RZ, RZ, R11 ;  /* 0x000000ffff057224 */ /* 0x000fe200078e000b */
[----:B------:R1:W-:Y:S04]  /*1db20*/  STL [R1+0x15c], R8 ;  /* 0x00015c0801007387 */ /* 0x0003e80000100800 */
[----:B------:R1:W-:Y:S04]  /*1db30*/  LDGSTS.E [R6+0x4300], desc[UR28][R4.64], P2 ;  /* 0x0430000004067fae */ /* 0x0003e800091a101c */
[----:B------:R1:W-:Y:S04]  /*1db40*/  STL [R1+0x158], R9 ;  /* 0x0001580901007387 */ /* 0x0003e80000100800 */
[----:B--2---:R-:W2:Y:S01]  /*1db50*/  LDL.LU R10, [R1+0x1f8] ;  /* 0x0001f800010a7983 */ /* 0x004ea20000300800 */
[----:B-1----:R-:W-:-:S03]  /*1db60*/  IMAD.MOV.U32 R4, RZ, RZ, R8 ;  /* 0x000000ffff047224 */ /* 0x002fc600078e0008 */
[----:B------:R-:W2:Y:S01]  /*1db70*/  LDL.LU R8, [R1+0x1fc] ;  /* 0x0001fc0001087983 */ /* 0x000ea20000300800 */
[----:B------:R-:W-:Y:S01]  /*1db80*/  IMAD.MOV.U32 R5, RZ, RZ, R9 ;  /* 0x000000ffff057224 */ /* 0x000fe200078e0009 */
[----:B------:R-:W-:Y:S02]  /*1db90*/  IADD3 R17, P3, PT, R17, UR54, RZ ;  /* 0x0000003611117c10 */ /* 0x000fe4000ff7e0ff */
[----:B------:R-:W2:Y:S04]  /*1dba0*/  LDL.LU R11, [R1+0x218] ;  /* 0x00021800010b7983 */ /* 0x000ea80000300800 */
[----:B------:R-:W2:Y:S01]  /*1dbb0*/  LDL.LU R9, [R1+0x21c] ;  /* 0x00021c0001097983 */ /* 0x000ea20000300800 */
[----:B------:R-:W-:-:S03]  /*1dbc0*/  IADD3 R7, P5, PT, R7, UR54, RZ ;  /* 0x0000003607077c10 */ /* 0x000fc6000ffbe0ff */
[----:B------:R1:W-:Y:S04]  /*1dbd0*/  LDGSTS.E [R6+0x4700], desc[UR28][R4.64], P2 ;  /* 0x0470000004067fae */ /* 0x0003e800091a101c */
[----:B------:R-:W-:Y:S01]  /*1dbe0*/  STL [R1+0x17c], R17 ;  /* 0x00017c1101007387 */ /* 0x000fe20000100800 */
[----:B-1----:R-:W-:Y:S01]  /*1dbf0*/  IMAD.MOV.U32 R4, RZ, RZ, R17 ;  /* 0x000000ffff047224 */ /* 0x002fe200078e0011 */
[----:B------:R-:W-:-:S05]  /*1dc00*/  IADD3.X R18, PT, PT, R18, UR32, RZ, P3, !PT ;  /* 0x0000002012127c10 */ /* 0x000fca0009ffe4ff */
[----:B------:R-:W-:Y:S01]  /*1dc10*/  IMAD.MOV.U32 R5, RZ, RZ, R18 ;  /* 0x000000ffff057224 */ /* 0x000fe200078e0012 */
[----:B------:R-:W-:Y:S01]  /*1dc20*/  IADD3.X R16, PT, PT, R16, UR32, RZ, P5, !PT ;  /* 0x0000002010107c10 */ /* 0x000fe2000affe4ff */
[----:B------:R-:W-:Y:S04]  /*1dc30*/  STL [R1+0x178], R18 ;  /* 0x0001781201007387 */ /* 0x000fe80000100800 */
[----:B------:R1:W-:Y:S04]  /*1dc40*/  STL [R1+0x19c], R7 ;  /* 0x00019c0701007387 */ /* 0x0003e80000100800 */
[----:B------:R1:W-:Y:S04]  /*1dc50*/  LDGSTS.E [R6+0x4b00], desc[UR28][R4.64], P2 ;  /* 0x04b0000004067fae */ /* 0x0003e800091a101c */
[----:B------:R3:W-:Y:S04]  /*1dc60*/  STL [R1+0x198], R16 ;  /* 0x0001981001007387 */ /* 0x0007e80000100800 */
[----:B------:R-:W2:Y:S01]  /*1dc70*/  LDL.LU R22, [R1+0x238] ;  /* 0x0002380001167983 */ /* 0x000ea20000300800 */
[----:B-1----:R-:W-:-:S03]  /*1dc80*/  IMAD.MOV.U32 R4, RZ, RZ, R7 ;  /* 0x000000ffff047224 */ /* 0x002fc600078e0007 */
[----:B------:R-:W2:Y:S04]  /*1dc90*/  LDL.LU R7, [R1+0x23c] ;  /* 0x00023c0001077983 */ /* 0x000ea80000300800 */
[----:B------:R-:W2:Y:S04]  /*1dca0*/  LDL.LU R21, [R1+0x258] ;  /* 0x0002580001157983 */ /* 0x000ea80000300800 */
[----:B------:R-:W2:Y:S01]  /*1dcb0*/  LDL.LU R20, [R1+0x25c] ;  /* 0x00025c0001147983 */ /* 0x000ea20000300800 */
[----:B---3--:R-:W-:Y:S02]  /*1dcc0*/  IADD3 R14, P3, PT, R14, UR54, RZ ;  /* 0x000000360e0e7c10 */ /* 0x008fe4000ff7e0ff */
[----:B------:R-:W-:-:S03]  /*1dcd0*/  IADD3 R12, P5, PT, R12, UR54, RZ ;  /* 0x000000360c0c7c10 */ /* 0x000fc6000ffbe0ff */
[----:B------:R-:W-:Y:S01]  /*1dce0*/  STL [R1+0x1bc], R14 ;  /* 0x0001bc0e01007387 */ /* 0x000fe20000100800 */
[----:B------:R-:W-:-:S05]  /*1dcf0*/  IMAD.MOV.U32 R5, RZ, RZ, R16 ;  /* 0x000000ffff057224 */ /* 0x000fca00078e0010 */
[----:B------:R1:W-:Y:S01]  /*1dd00*/  LDGSTS.E [R6+0x4f00], desc[UR28][R4.64], P2 ;  /* 0x04f0000004067fae */ /* 0x0003e200091a101c */
[----:B----4-:R-:W-:-:S05]  /*1dd10*/  IADD3.X R15, PT, PT, R15, UR32, RZ, P3, !PT ;  /* 0x000000200f0f7c10 */ /* 0x010fca0009ffe4ff */
[----:B------:R3:W-:Y:S01]  /*1dd20*/  STL [R1+0x1b8], R15 ;  /* 0x0001b80f01007387 */ /* 0x0007e20000100800 */
[----:B-----5:R-:W-:-:S03]  /*1dd30*/  IADD3.X R13, PT, PT, R13, UR32, RZ, P5, !PT ;  /* 0x000000200d0d7c10 */ /* 0x020fc6000affe4ff */
[----:B------:R-:W-:Y:S04]  /*1dd40*/  STL [R1+0x1dc], R12 ;  /* 0x0001dc0c01007387 */ /* 0x000fe80000100800 */
[----:B------:R-:W4:Y:S04]  /*1dd50*/  LDL.LU R18, [R1+0x27c] ;  /* 0x00027c0001127983 */ /* 0x000f280000300800 */
[----:B------:R5:W-:Y:S04]  /*1dd60*/  STL [R1+0x1d8], R13 ;  /* 0x0001d80d01007387 */ /* 0x000be80000100800 */
[----:B------:R-:W4:Y:S04]  /*1dd70*/  LDL.LU R16, [R1+0x29c] ;  /* 0x00029c0001107983 */ /* 0x000f280000300800 */
[----:B------:R-:W4:Y:S01]  /*1dd80*/  LDL.LU R19, [R1+0x278] ;  /* 0x0002780001137983 */ /* 0x000f220000300800 */
[----:B-1----:R-:W-:-:S02]  /*1dd90*/  IMAD.MOV.U32 R4, RZ, RZ, R14 ;  /* 0x000000ffff047224 */ /* 0x002fc400078e000e */
[----:B------:R-:W-:Y:S01]  /*1dda0*/  IMAD.MOV.U32 R5, RZ, RZ, R15 ;  /* 0x000000ffff057224 */ /* 0x000fe200078e000f */
[----:B------:R-:W4:Y:S04]  /*1ddb0*/  LDL.LU R17, [R1+0x298] ;  /* 0x0002980001117983 */ /* 0x000f280000300800 */
[----:B---3--:R-:W3:Y:S04]  /*1ddc0*/  LDL.LU R15, [R1+0x2b8] ;  /* 0x0002b800010f7983 */ /* 0x008ee80000300800 */
[----:B------:R-:W3:Y:S04]  /*1ddd0*/  LDL.LU R14, [R1+0x2bc] ;  /* 0x0002bc00010e7983 */ /* 0x000ee80000300800 */
[----:B------:R1:W-:Y:S01]  /*1dde0*/  LDGSTS.E [R6+0x5300], desc[UR28][R4.64], P2 ;  /* 0x0530000004067fae */ /* 0x0003e200091a101c */
[----:B--2---:R-:W-:Y:S01]  /*1ddf0*/  IADD3 R8, P3, PT, R8, UR54, RZ ;  /* 0x0000003608087c10 */ /* 0x004fe2000ff7e0ff */
[----:B-1----:R-:W-:-:S02]  /*1de00*/  IMAD.MOV.U32 R4, RZ, RZ, R12 ;  /* 0x000000ffff047224 */ /* 0x002fc400078e000c */
[----:B------:R-:W-:Y:S01]  /*1de10*/  IMAD.MOV.U32 R5, RZ, RZ, R13 ;  /* 0x000000ffff057224 */ /* 0x000fe200078e000d */
[----:B------:R-:W-:Y:S01]  /*1de20*/  IADD3.X R10, PT, PT, R10, UR32, RZ, P3, !PT ;  /* 0x000000200a0a7c10 */ /* 0x000fe20009ffe4ff */
[----:B-----5:R-:W2:Y:S01]  /*1de30*/  LDL.LU R13, [R1+0x2d8] ;  /* 0x0002d800010d7983 */ /* 0x020ea20000300800 */
[----:B------:R-:W-:-:S03]  /*1de40*/  IADD3 R9, P5, PT, R9, UR54, RZ ;  /* 0x0000003609097c10 */ /* 0x000fc6000ffbe0ff */
[----:B------:R-:W5:Y:S01]  /*1de50*/  LDL.LU R12, [R1+0x2dc] ;  /* 0x0002dc00010c7983 */ /* 0x000f620000300800 */
[----:B------:R-:W-:-:S03]  /*1de60*/  IADD3.X R11, PT, PT, R11, UR32, RZ, P5, !PT ;  /* 0x000000200b0b7c10 */ /* 0x000fc6000affe4ff */
[----:B------:R1:W-:Y:S04]  /*1de70*/  LDGSTS.E [R6+0x5700], desc[UR28][R4.64], P2 ;  /* 0x0570000004067fae */ /* 0x0003e800091a101c */
[----:B------:R-:W-:Y:S04]  /*1de80*/  STL [R1+0x1fc], R8 ;  /* 0x0001fc0801007387 */ /* 0x000fe80000100800 */
[----:B------:R1:W-:Y:S02]  /*1de90*/  STL [R1+0x1f8], R10 ;  /* 0x0001f80a01007387 */ /* 0x0003e40000100800 */
[----:B-1----:R-:W-:-:S02]  /*1dea0*/  IMAD.MOV.U32 R4, RZ, RZ, R8 ;  /* 0x000000ffff047224 */ /* 0x002fc400078e0008 */
[----:B------:R-:W-:Y:S01]  /*1deb0*/  IMAD.MOV.U32 R5, RZ, RZ, R10 ;  /* 0x000000ffff057224 */ /* 0x000fe200078e000a */
[----:B------:R-:W-:Y:S04]  /*1dec0*/  STL [R1+0x21c], R9 ;  /* 0x00021c0901007387 */ /* 0x000fe80000100800 */
[----:B------:R-:W2:Y:S04]  /*1ded0*/  LDL.LU R10, [R1+0x2fc] ;  /* 0x0002fc00010a7983 */ /* 0x000ea80000300800 */
[----:B------:R1:W-:Y:S04]  /*1dee0*/  STL [R1+0x218], R11 ;  /* 0x0002180b01007387 */ /* 0x0003e80000100800 */
[----:B------:R1:W-:Y:S04]  /*1def0*/  LDGSTS.E [R6+0x5b00], desc[UR28][R4.64], P2 ;  /* 0x05b0000004067fae */ /* 0x0003e800091a101c */
[----:B------:R-:W2:Y:S01]  /*1df00*/  LDL.LU R8, [R1+0x31c] ;  /* 0x00031c0001087983 */ /* 0x000ea20000300800 */
[----:B-1----:R-:W-:-:S03]  /*1df10*/  IMAD.MOV.U32 R5, RZ, RZ, R11 ;  /* 0x000000ffff057224 */ /* 0x002fc600078e000b */
[----:B------:R-:W2:Y:S01]  /*1df20*/  LDL.LU R11, [R1+0x2f8] ;  /* 0x0002f800010b7983 */ /* 0x000ea20000300800 */
[----:B------:R-:W-:-:S03]  /*1df30*/  IMAD.MOV.U32 R4, RZ, RZ, R9 ;  /* 0x000000ffff047224 */ /* 0x000fc600078e0009 */
[----:B------:R-:W2:Y:S04]  /*1df40*/  LDL.LU R9, [R1+0x318] ;  /* 0x0003180001097983 */ /* 0x000ea80000300800 */
[----:B------:R1:W-:Y:S01]  /*1df50*/  LDGSTS.E [R6+0x5f00], desc[UR28][R4.64], P2 ;  /* 0x05f0000004067fae */ /* 0x0003e200091a101c */
[----:B------:R-:W-:-:S04]  /*1df60*/  IADD3 R7, P3, PT, R7, UR54, RZ ;  /* 0x0000003607077c10 */ /* 0x000fc8000ff7e0ff */
[----:B------:R-:W-:Y:S01]  /*1df70*/  IADD3.X R22, PT, PT, R22, UR32, RZ, P3, !PT ;  /* 0x0000002016167c10 */ /* 0x000fe20009ffe4ff */
[----:B------:R1:W-:Y:S01]  /*1df80*/  STL [R1+0x23c], R7 ;  /* 0x00023c0701007387 */ /* 0x0003e20000100800 */
[----:B------:R-:W-:-:S03]  /*1df90*/  IADD3 R20, P5, PT, R20, UR54, RZ ;  /* 0x0000003614147c10 */ /* 0x000fc6000ffbe0ff */
[----:B------:R2:W-:Y:S01]  /*1dfa0*/  STL [R1+0x238], R22 ;  /* 0x0002381601007387 */ /* 0x0005e20000100800 */
[----:B-1----:R-:W-:-:S03]  /*1dfb0*/  IMAD.MOV.U32 R4, RZ, RZ, R7 ;  /* 0x000000ffff047224 */ /* 0x002fc600078e0007 */
[----:B------:R1:W-:Y:S04]  /*1dfc0*/  STL [R1+0x25c], R20 ;  /* 0x00025c1401007387 */ /* 0x0003e80000100800 */
[----:B------:R-:W2:Y:S01]  /*1dfd0*/  LDL R7, [R1+0x324] ;  /* 0x0003240001077983 */ /* 0x000ea20000100800 */
[----:B------:R-:W-:Y:S01]  /*1dfe0*/  IMAD.MOV.U32 R5, RZ, RZ, R22 ;  /* 0x000000ffff057224 */ /* 0x000fe200078e0016 */
[----:B------:R-:W-:-:S04]  /*1dff0*/  IADD3.X R21, PT, PT, R21, UR32, RZ, P5, !PT ;  /* 0x0000002015157c10 */ /* 0x000fc8000affe4ff */
[----:B------:R1:W-:Y:S02]  /*1e000*/  LDGSTS.E [R6+0x6300], desc[UR28][R4.64], P2 ;  /* 0x0630000004067fae */ /* 0x0003e400091a101c */
[----:B-1----:R-:W-:Y:S02]  /*1e010*/  IMAD.MOV.U32 R4, RZ, RZ, R20 ;  /* 0x000000ffff047224 */ /* 0x002fe400078e0014 */
[----:B------:R-:W-:-:S05]  /*1e020*/  IMAD.MOV.U32 R5, RZ, RZ, R21 ;  /* 0x000000ffff057224 */ /* 0x000fca00078e0015 */
[----:B------:R1:W-:Y:S01]  /*1e030*/  LDGSTS.E [R6+0x6700], desc[UR28][R4.64], P2 ;  /* 0x0670000004067fae */ /* 0x0003e200091a101c */
[----:B----4-:R-:W-:Y:S02]  /*1e040*/  IADD3 R18, P3, PT, R18, UR54, RZ ;  /* 0x0000003612127c10 */ /* 0x010fe4000ff7e0ff */
[----:B------:R-:W-:Y:S02]  /*1e050*/  IADD3 R16, P5, PT, R16, UR54, RZ ;  /* 0x0000003610107c10 */ /* 0x000fe4000ffbe0ff */
[----:B------:R-:W-:Y:S01]  /*1e060*/  IADD3.X R19, PT, PT, R19, UR32, RZ, P3, !PT ;  /* 0x0000002013137c10 */ /* 0x000fe20009ffe4ff */
[----:B-1----:R-:W-:Y:S01]  /*1e070*/  IMAD.MOV.U32 R4, RZ, RZ, R18 ;  /* 0x000000ffff047224 */ /* 0x002fe200078e0012 */
[----:B------:R-:W-:-:S03]  /*1e080*/  IADD3.X R17, PT, PT, R17, UR32, RZ, P5, !PT ;  /* 0x0000002011117c10 */ /* 0x000fc6000affe4ff */
[----:B------:R-:W-:-:S05]  /*1e090*/  IMAD.MOV.U32 R5, RZ, RZ, R19 ;  /* 0x000000ffff057224 */ /* 0x000fca00078e0013 */
[----:B------:R1:W-:Y:S01]  /*1e0a0*/  LDGSTS.E [R6+0x6b00], desc[UR28][R4.64], P2 ;  /* 0x06b0000004067fae */ /* 0x0003e200091a101c */
[----:B---3--:R-:W-:-:S04]  /*1e0b0*/  IADD3 R14, P3, PT, R14, UR54, RZ ;  /* 0x000000360e0e7c10 */ /* 0x008fc8000ff7e0ff */
[----:B------:R-:W-:Y:S01]  /*1e0c0*/  IADD3.X R15, PT, PT, R15, UR32, RZ, P3, !PT ;  /* 0x000000200f0f7c10 */ /* 0x000fe20009ffe4ff */
[----:B-1----:R-:W-:Y:S02]  /*1e0d0*/  IMAD.MOV.U32 R4, RZ, RZ, R16 ;  /* 0x000000ffff047224 */ /* 0x002fe400078e0010 */
[----:B------:R-:W-:-:S05]  /*1e0e0*/  IMAD.MOV.U32 R5, RZ, RZ, R17 ;  /* 0x000000ffff057224 */ /* 0x000fca00078e0011 */
[----:B------:R1:W-:Y:S01]  /*1e0f0*/  LDGSTS.E [R6+0x6f00], desc[UR28][R4.64], P2 ;  /* 0x06f0000004067fae */ /* 0x0003e200091a101c */
[----:B-----5:R-:W-:-:S04]  /*1e100*/  IADD3 R12, P5, PT, R12, UR54, RZ ;  /* 0x000000360c0c7c10 */ /* 0x020fc8000ffbe0ff */
[----:B--2---:R-:W-:Y:S01]  /*1e110*/  IADD3.X R13, PT, PT, R13, UR32, RZ, P5, !PT ;  /* 0x000000200d0d7c10 */ /* 0x004fe2000affe4ff */
[----:B-1----:R-:W-:Y:S02]  /*1e120*/  IMAD.MOV.U32 R4, RZ, RZ, R14 ;  /* 0x000000ffff047224 */ /* 0x002fe400078e000e */
[----:B------:R-:W-:Y:S01]  /*1e130*/  IMAD.MOV.U32 R5, RZ, RZ, R15 ;  /* 0x000000ffff057224 */ /* 0x000fe200078e000f */
[----:B------:R2:W-:Y:S04]  /*1e140*/  STL [R1+0x258], R21 ;  /* 0x0002581501007387 */ /* 0x0005e80000100800 */
[----:B------:R1:W-:Y:S04]  /*1e150*/  LDGSTS.E [R6+0x7300], desc[UR28][R4.64], P2 ;  /* 0x0730000004067fae */ /* 0x0003e800091a101c */
[----:B------:R2:W-:Y:S01]  /*1e160*/  STL [R1+0x27c], R18 ;  /* 0x00027c1201007387 */ /* 0x0005e20000100800 */
[----:B------:R-:W-:Y:S01]  /*1e170*/  IADD3 R10, P3, PT, R10, UR54, RZ ;  /* 0x000000360a0a7c10 */ /* 0x000fe2000ff7e0ff */
[----:B-1----:R-:W-:-:S02]  /*1e180*/  IMAD.MOV.U32 R4, RZ, RZ, R12 ;  /* 0x000000ffff047224 */ /* 0x002fc400078e000c */
[----:B------:R-:W-:Y:S01]  /*1e190*/  IMAD.MOV.U32 R5, RZ, RZ, R13 ;  /* 0x000000ffff057224 */ /* 0x000fe200078e000d */
[----:B------:R2:W-:Y:S04]  /*1e1a0*/  STL [R1+0x278], R19 ;  /* 0x0002781301007387 */ /* 0x0005e80000100800 */
[----:B------:R2:W-:Y:S01]  /*1e1b0*/  STL [R1+0x29c], R16 ;  /* 0x00029c1001007387 */ /* 0x0005e20000100800 */
[----:B------:R-:W-:-:S03]  /*1e1c0*/  IADD3 R8, P5, PT, R8, UR54, RZ ;  /* 0x0000003608087c10 */ /* 0x000fc6000ffbe0ff */
[----:B------:R2:W-:Y:S04]  /*1e1d0*/  STL [R1+0x298], R17 ;  /* 0x0002981101007387 */ /* 0x0005e80000100800 */
[----:B------:R1:W-:Y:S01]  /*1e1e0*/  LDGSTS.E [R6+0x7700], desc[UR28][R4.64], P2 ;  /* 0x0770000004067fae */ /* 0x0003e200091a101c */
[----:B------:R-:W-:-:S03]  /*1e1f0*/  IADD3.X R11, PT, PT, R11, UR32, RZ, P3, !PT ;  /* 0x000000200b0b7c10 */ /* 0x000fc60009ffe4ff */
[----:B------:R2:W-:Y:S01]  /*1e200*/  STL [R1+0x2bc], R14 ;  /* 0x0002bc0e01007387 */ /* 0x0005e20000100800 */
[----:B------:R-:W-:-:S03]  /*1e210*/  IADD3.X R9, PT, PT, R9, UR32, RZ, P5, !PT ;  /* 0x0000002009097c10 */ /* 0x000fc6000affe4ff */
[----:B------:R2:W-:Y:S01]  /*1e220*/  STL [R1+0x2b8], R15 ;  /* 0x0002b80f01007387 */ /* 0x0005e20000100800 */
[----:B-1----:R-:W-:Y:S02]  /*1e230*/  IMAD.MOV.U32 R4, RZ, RZ, R10 ;  /* 0x000000ffff047224 */ /* 0x002fe400078e000a */
[----:B------:R-:W-:Y:S01]  /*1e240*/  IMAD.MOV.U32 R5, RZ, RZ, R11 ;  /* 0x000000ffff057224 */ /* 0x000fe200078e000b */
[----:B------:R2:W-:Y:S04]  /*1e250*/  STL [R1+0x2dc], R12 ;  /* 0x0002dc0c01007387 */ /* 0x0005e80000100800 */
[----:B------:R2:W-:Y:S04]  /*1e260*/  STL [R1+0x2d8], R13 ;  /* 0x0002d80d01007387 */ /* 0x0005e80000100800 */
[----:B------:R2:W-:Y:S04]  /*1e270*/  STL [R1+0x2fc], R10 ;  /* 0x0002fc0a01007387 */ /* 0x0005e80000100800 */
[----:B------:R2:W-:Y:S04]  /*1e280*/  STL [R1+0x2f8], R11 ;  /* 0x0002f80b01007387 */ /* 0x0005e80000100800 */
[----:B------:R1:W-:Y:S04]  /*1e290*/  LDGSTS.E [R6+0x7b00], desc[UR28][R4.64], P2 ;  /* 0x07b0000004067fae */ /* 0x0003e800091a101c */
[----:B------:R2:W-:Y:S04]  /*1e2a0*/  STL [R1+0x31c], R8 ;  /* 0x00031c0801007387 */ /* 0x0005e80000100800 */
[----:B------:R2:W-:Y:S01]  /*1e2b0*/  STL [R1+0x318], R9 ;  /* 0x0003180901007387 */ /* 0x0005e20000100800 */
[----:B-1----:R-:W-:-:S02]  /*1e2c0*/  IMAD.MOV.U32 R4, RZ, RZ, R8 ;  /* 0x000000ffff047224 */ /* 0x002fc400078e0008 */
[----:B------:R-:W-:Y:S01]  /*1e2d0*/  IMAD.MOV.U32 R5, RZ, RZ, R9 ;  /* 0x000000ffff057224 */ /* 0x000fe200078e0009 */
[----:B------:R-:W-:-:S04]  /*1e2e0*/  UIADD3 UR15, UPT, UPT, UR15, 0x1, URZ ;  /* 0x000000010f0f7890 */ /* 0x000fc8000fffe0ff */
[----:B------:R1:W-:Y:S01]  /*1e2f0*/  LDGSTS.E [R6+0x7f00], desc[UR28][R4.64], P2 ;  /* 0x07f0000004067fae */ /* 0x0003e200091a101c */
[----:B------:R-:W-:-:S03]  /*1e300*/  UISETP.GT.AND UP1, UPT, UR15, 0x1, UPT ;  /* 0x000000010f00788c */ /* 0x000fc6000bf24270 */
[----:B------:R-:W0:Y:S01]  /*1e310*/  LDGDEPBAR ;  /* 0x00000000000079af */ /* 0x000e220000000000 */
[----:B------:R-:W-:Y:S02]  /*1e320*/  USEL UR7, URZ, 0x1, !UP1 ;  /* 0x00000001ff077887 */ /* 0x000fe4000c800000 */
[----:B------:R-:W-:Y:S02]  /*1e330*/  USEL UR15, UR15, URZ, !UP1 ;  /* 0x000000ff0f0f7287 */ /* 0x000fe4000c800000 */
[----:B------:R-:W-:Y:S02]  /*1e340*/  ULOP3.LUT UR7, UR4, UR7, URZ, 0x3c, !UPT ;  /* 0x0000000704077292 */ /* 0x000fe4000f8e3cff */
[----:B-1----:R-:W-:Y:S01]  /*1e350*/  IMAD.U32 R4, RZ, RZ, UR4 ;  /* 0x00000004ff047e24 */ /* 0x002fe2000f8e00ff */
[C---:B------:R-:W-:Y:S01]  /*1e360*/  ISETP.NE.U32.AND P2, PT, R187.reuse, R7, PT ;  /* 0x00000007bb00720c */ /* 0x040fe20003f45070 */
[----:B------:R-:W-:-:S12]  /*1e370*/  VIADD R187, R187, 0x1 ;  /* 0x00000001bbbb7836 */ /* 0x000fd80000000000 */
[----:B--2---:R-:W-:Y:S05]  /*1e380*/  @P2 BRA `(.L_x_11) ;  /* 0xffffff9000a42947 */ /* 0x004fea000383ffff */
.L_x_8:
[----:B------:R-:W2:Y:S01]  /*1e390*/  LDL.LU R8, [R1+0x5fc] ;  /* 0x0005fc0001087983 */ /* 0x000ea20000300800 */
[----:B------:R-:W1:Y:S01]  /*1e3a0*/  LDCU UR5, c[0x0][0x3b8] ;  /* 0x00007700ff0577ac */ /* 0x000e620008000800 */
[C---:B------:R-:W-:Y:S02]  /*1e3b0*/  VIADD R2, R3.reuse, 0x3 ;  /* 0x0000000303027836 */ /* 0x040fe40000000000 */
[C---:B------:R-:W-:Y:S01]  /*1e3c0*/  VIADD R6, R3.reuse, 0x1 ;  /* 0x0000000103067836 */ /* 0x040fe20000000000 */
[----:B------:R-:W3:Y:S01]  /*1e3d0*/  LDCU UR6, c[0x0][0x3b4] ;  /* 0x00007680ff0677ac */ /* 0x000ee20008000800 */
[C---:B------:R-:W-:Y:S01]  /*1e3e0*/  VIADD R4, R3.reuse, 0x2 ;  /* 0x0000000203047836 */ /* 0x040fe20000000000 */
[----:B------:R-:W2:Y:S01]  /*1e3f0*/  LDCU.128 UR16, c[0x0][0x390] ;  /* 0x00007200ff1077ac */ /* 0x000ea20008000c00 */
[----:B------:R-:W4:Y:S01]  /*1e400*/  LDCU UR13, c[0x0][0x39c] ;  /* 0x00007380ff0d77ac */ /* 0x000f220008000800 */
[----:B------:R-:W5:Y:S01]  /*1e410*/  LDCU UR7, c[0x0][0x39c] ;  /* 0x00007380ff0777ac */ /* 0x000f620008000800 */
[----:B-1----:R-:W-:Y:S01]  /*1e420*/  IMAD R5, R3, UR5, RZ ;  /* 0x0000000503057c24 */ /* 0x002fe2000f8e02ff */
[----:B------:R-:W1:Y:S03]  /*1e430*/  LDCU UR9, c[0x0][0x39c] ;  /* 0x00007380ff0977ac */ /* 0x000e660008000800 */
[----:B------:R-:W-:Y:S01]  /*1e440*/  VIADD R7, R5, UR5 ;  /* 0x0000000505077c36 */ /* 0x000fe20008000000 */
[----:B------:R-:W1:Y:S03]  /*1e450*/  LDCU UR14, c[0x0][0x39c] ;  /* 0x00007380ff0e77ac */ /* 0x000e660008000800 */
[----:B------:R-:W-:Y:S01]  /*1e460*/  VIADD R9, R7, UR5 ;  /* 0x0000000507097c36 */ /* 0x000fe20008000000 */
[----:B------:R-:W1:Y:S03]  /*1e470*/  LDCU UR15, c[0x0][0x39c] ;  /* 0x00007380ff0f77ac */ /* 0x000e660008000800 */
[----:B------:R-:W-:-:S04]  /*1e480*/  VIADD R11, R9, UR5 ;  /* 0x00000005090b7c36 */ /* 0x000fc80008000000 */
        /* <DEDUP_REMOVED lines=13> */
[----:B------:R-:W-:Y:S01]  /*1e560*/  VIADD R39, R37, UR5 ;  /* 0x0000000525277c36 */ /* 0x000fe20008000000 */
[C---:B--2---:R-:W-:Y:S01]  /*1e570*/  ISETP.GE.AND P0, PT, R8.reuse, UR18, PT ;  /* 0x0000001208007c0c */ /* 0x044fe2000bf06270 */
[----:B---3--:R-:W-:-:S03]  /*1e580*/  IMAD R0, R8, UR6, RZ ;  /* 0x0000000608007c24 */ /* 0x008fc6000f8e02ff */
[----:B----4-:R-:W-:Y:S02]  /*1e590*/  ISETP.LT.AND P2, PT, R2, UR13, !P0 ;  /* 0x0000000d02007c0c */ /* 0x010fe4000c741270 */
[----:B-----5:R-:W-:Y:S02]  /*1e5a0*/  ISETP.LT.AND P3, PT, R6, UR7, !P0 ;  /* 0x0000000706007c0c */ /* 0x020fe4000c761270 */
[----:B-1----:R-:W-:Y:S02]  /*1e5b0*/  ISETP.LT.AND P6, PT, R4, UR9, !P0 ;  /* 0x0000000904007c0c */ /* 0x002fe4000c7c1270 */
[----:B------:R-:W-:Y:S01]  /*1e5c0*/  LEA R2, P5, R0, UR16, 0x2 ;  /* 0x0000001000027c11 */ /* 0x000fe2000f8a10ff */
[----:B------:R-:W-:-:S12]  /*1e5d0*/  @!P4 BRA `(.L_x_12) ;  /* 0x000000000010c947 */ /* 0x000fd80003800000 */
[----:B------:R-:W-:-:S06]  /*1e5e0*/  USHF.L.U32 UR4, UR4, 0x1f, URZ ;  /* 0x0000001f04047899 */ /* 0x000fcc00080006ff */
[----:B------:R-:W-:-:S04]  /*1e5f0*/  IMAD.U32 R4, RZ, RZ, UR4 ;  /* 0x00000004ff047e24 */ /* 0x000fc8000f8e00ff */
[----:B------:R-:W1:Y:S02]  /*1e600*/  SYNCS.PHASECHK.TRANS64.TRYWAIT P4, [UR8], R4 ;  /* 0x00000004ff0075a7 */ /* 0x000e640008081108 */
[----:B-1----:R-:W-:Y:S05]  /*1e610*/  @!P4 BRA `(.L_x_13) ;  /* 0x0000007c00a4c947 */ /* 0x002fea0003800000 */
.L_x_12:
[----:B------:R-:W-:-:S04]  /*1e620*/  DEPBAR.LE SB0, 0x0 ;  /* 0x000080000000791a */ /* 0x000fc80000000000 */
[----:B------:R-:W-:Y:S01]  /*1e630*/  BAR.SYNC.DEFER_BLOCKING 0x0 ;  /* 0x0000000000007b1d */ /* 0x000fe20000010000 */
[----:B------:R-:W-:Y:S01]  /*1e640*/  LEA.HI.X.SX32 R0, R0, UR17, 0x2, P5 ;  /* 0x0000001100007c11 */ /* 0x000fe2000a8f16ff */
[----:B------:R-:W-:Y:S01]  /*1e650*/  VIADD R41, R39, UR5 ;  /* 0x0000000527297c36 */ /* 0x000fe20008000000 */
[----:B------:R-:W-:Y:S01]  /*1e660*/  LEA R48, P5, R5, R2, 0x2 ;  /* 0x0000000205307211 */ /* 0x000fe200078a10ff */
[C---:B------:R-:W-:Y:S01]  /*1e670*/  VIADD R4, R3.reuse, 0x4 ;  /* 0x0000000403047836 */ /* 0x040fe20000000000 */
[----:B------:R-:W-:Y:S01]  /*1e680*/  ISETP.LT.AND P4, PT, R3, UR19, !P0 ;  /* 0x0000001303007c0c */ /* 0x000fe2000c781270 */
[----:B------:R-:W-:Y:S01]  /*1e690*/  VIADD R43, R41, UR5 ;  /* 0x00000005292b7c36 */ /* 0x000fe20008000000 */
[----:B------:R-:W-:Y:S01]  /*1e6a0*/  LEA.HI.X.SX32 R49, R5, R0, 0x2, P5 ;  /* 0x0000000005317211 */ /* 0x000fe200028f16ff */
[----:B------:R-:W1:Y:S01]  /*1e6b0*/  LDCU UR4, c[0x0][0x39c] ;  /* 0x00007380ff0477ac */ /* 0x000e620008000800 */
[----:B------:R-:W-:Y:S01]  /*1e6c0*/  LEA R52, P5, R7, R2, 0x2 ;  /* 0x0000000207347211 */ /* 0x000fe200078a10ff */
[----:B------:R-:W-:Y:S01]  /*1e6d0*/  VIADD R5, R43, UR5 ;  /* 0x000000052b057c36 */ /* 0x000fe20008000000 */
[----:B------:R-:W2:Y:S02]  /*1e6e0*/  LDCU UR6, c[0x0][0x39c] ;  /* 0x00007380ff0677ac */ /* 0x000ea40008000800 */
[----:B------:R-:W-:Y:S01]  /*1e6f0*/  LEA.HI.X.SX32 R53, R7, R0, 0x2, P5 ;  /* 0x0000000007357211 */ /* 0x000fe200028f16ff */
[----:B------:R-:W-:Y:S01]  /*1e700*/  VIADD R45, R5, UR5 ;  /* 0x00000005052d7c36 */ /* 0x000fe20008000000 */
[----:B------:R-:W-:Y:S01]  /*1e710*/  LEA R56, P5, R9, R2, 0x2 ;  /* 0x0000000209387211 */ /* 0x000fe200078a10ff */
[----:B------:R-:W3:Y:S02]  /*1e720*/  LDCU UR7, c[0x0][0x39c] ;  /* 0x00007380ff0777ac */ /* 0x000ee40008000800 */
[----:B------:R-:W-:Y:S01]  /*1e730*/  VIADD R7, R45, UR5 ;  /* 0x000000052d077c36 */ /* 0x000fe20008000000 */
[----:B------:R-:W-:Y:S01]  /*1e740*/  LEA.HI.X.SX32 R57, R9, R0, 0x2, P5 ;  /* 0x0000000009397211 */ /* 0x000fe200028f16ff */
[----:B------:R-:W4:Y:S01]  /*1e750*/  LDCU UR8, c[0x0][0x39c] ;  /* 0x00007380ff0877ac */ /* 0x000f220008000800 */
[----:B------:R-:W-:Y:S01]  /*1e760*/  LEA R60, P5, R13, R2, 0x2 ;  /* 0x000000020d3c7211 */ /* 0x000fe200078a10ff */
[----:B------:R-:W-:Y:S01]  /*1e770*/  VIADD R9, R7, UR5 ;  /* 0x0000000507097c36 */ /* 0x000fe20008000000 */
[----:B------:R-:W5:Y:S02]  /*1e780*/  @!P1 SYNCS.CCTL.IV [UR10+0x40000] ;  /* 0x04000000ff0099b1 */ /* 0x000f64000800000a */
[----:B-----5:R-:W-:Y:S01]  /*1e790*/  BAR.SYNC.DEFER_BLOCKING 0x0 ;  /* 0x0000000000007b1d */ /* 0x020fe20000010000 */
[----:B------:R-:W-:Y:S01]  /*1e7a0*/  LEA.HI.X.SX32 R61, R13, R0, 0x2, P5 ;  /* 0x000000000d3d7211 */ /* 0x000fe200028f16ff */
[----:B------:R-:W-:Y:S01]  /*1e7b0*/  VIADD R47, R9, UR5 ;  /* 0x00000005092f7c36 */ /* 0x000fe20008000000 */
[----:B------:R-:W-:-:S04]  /*1e7c0*/  LEA R50, P5, R17, R2, 0x2 ;  /* 0x0000000211327211 */ /* 0x000fc800078a10ff */
[----:B------:R-:W-:Y:S01]  /*1e7d0*/  LEA.HI.X.SX32 R51, R17, R0, 0x2, P5 ;  /* 0x0000000011337211 */ /* 0x000fe200028f16ff */
[----:B------:R-:W5:Y:S01]  /*1e7e0*/  LDTM.x64 R64, tmem[UR12] ;  /* 0x0000000c004079ee */ /* 0x000f620008340000 */
[----:B------:R-:W1:Y:S01]  /*1e7f0*/  LDTM.x64 R132, tmem[UR12+0x40] ;  /* 0x0000400c008479ee */ /* 0x000e620008340000 */
[----:B------:R-:W1:Y:S01]  /*1e800*/  @!P1 SYNCS.CCTL.IV [UR10+0x40008] ;  /* 0x04000800ff0099b1 */ /* 0x000e62000800000a */
[----:B------:R-:W-:-:S04]  /*1e810*/  LEA R58, P1, R11, R2, 0x2 ;  /* 0x000000020b3a7211 */ /* 0x000fc800078210ff */
[----:B------:R-:W-:Y:S01]  /*1e820*/  LEA.HI.X.SX32 R59, R11, R0, 0x2, P1 ;  /* 0x000000000b3b7211 */ /* 0x000fe200008f16ff */
[----:B------:R-:W-:Y:S01]  /*1e830*/  VIADD R11, R47, UR5 ;  /* 0x000000052f0b7c36 */ /* 0x000fe20008000000 */
[-C--:B------:R-:W-:Y:S01]  /*1e840*/  LEA R62, P1, R15, R2.reuse, 0x2 ;  /* 0x000000020f3e7211 */ /* 0x080fe200078210ff */
[----:B-----5:R-:W-:Y:S01]  /*1e850*/  STL.64 [R1+0x20], R72 ;  /* 0x0000204801007387 */ /* 0x020fe20000100a00 */
[----:B------:R-:W-:Y:S01]  /*1e860*/  IMAD.MOV.U32 R10, RZ, RZ, R66 ;  /* 0x000000ffff0a7224 */ /* 0x000fe200078e0042 */
[----:B------:R-:W-:Y:S01]  /*1e870*/  LEA R66, P5, R21, R2, 0x2 ;  /* 0x0000000215427211 */ /* 0x000fe200078a10ff */
[----:B------:R-:W-:Y:S01]  /*1e880*/  IMAD.MOV.U32 R16, RZ, RZ, R67 ;  /* 0x000000ffff107224 */ /* 0x000fe200078e0043 */
[----:B------:R-:W-:Y:S01]  /*1e890*/  STL.64 [R1+0x28], R74 ;  /* 0x0000284a01007387 */ /* 0x000fe20000100a00 */
[----:B------:R-:W-:Y:S01]  /*1e8a0*/  LEA.HI.X.SX32 R63, R15, R0, 0x2, P1 ;  /* 0x000000000f3f7211 */ /* 0x000fe200008f16ff */
[----:B------:R-:W-:Y:S01]  /*1e8b0*/  IMAD.MOV.U32 R6, RZ, RZ, R64 ;  /* 0x000000ffff067224 */ /* 0x000fe200078e0040 */
[----:B------:R-:W-:Y:S01]  /*1e8c0*/  LEA R54, P1, R19, R2, 0x2 ;  /* 0x0000000213367211 */ /* 0x000fe200078210ff */
[----:B------:R-:W-:Y:S01]  /*1e8d0*/  STL.64 [R1+0x30], R76 ;  /* 0x0000304c01007387 */ /* 0x000fe20000100a00 */
[-C--:B------:R-:W-:Y:S01]  /*1e8e0*/  LEA.HI.X.SX32 R67, R21, R0.reuse, 0x2, P5 ;  /* 0x0000000015437211 */ /* 0x080fe200028f16ff */
[----:B------:R-:W-:Y:S01]  /*1e8f0*/  IMAD.MOV.U32 R14, RZ, RZ, R65 ;  /* 0x000000ffff0e7224 */ /* 0x000fe200078e0041 */
[----:B------:R-:W-:Y:S01]  /*1e900*/  LEA.HI.X.SX32 R55, R19, R0, 0x2, P1 ;  /* 0x0000000013377211 */ /* 0x000fe200008f16ff */
[----:B------:R-:W-:Y:S01]  /*1e910*/  STL.64 [R1+0x38], R78 ;  /* 0x0000384e01007387 */ /* 0x000fe20000100a00 */
[----:B------:R-:W-:Y:S01]  /*1e920*/  LEA R64, P1, R23, R2, 0x2 ;  /* 0x0000000217407211 */ /* 0x000fe200078210ff */
[----:B------:R-:W-:-:S02]  /*1e930*/  VIADD R13, R11, UR5 ;  /* 0x000000050b0d7c36 */ /* 0x000fc40008000000 */
[----:B------:R-:W-:Y:S01]  /*1e940*/  STL.64 [R1+0x40], R80 ;  /* 0x0000405001007387 */ /* 0x000fe20000100a00 */
[----:B------:R-:W-:Y:S01]  /*1e950*/  LEA.HI.X.SX32 R65, R23, R0, 0x2, P1 ;  /* 0x0000000017417211 */ /* 0x000fe200008f16ff */
[----:B------:R-:W-:Y:S02]  /*1e960*/  VIADD R15, R13, UR5 ;  /* 0x000000050d0f7c36 */ /* 0x000fe40008000000 */
[----:B------:R-:W-:Y:S01]  /*1e970*/  STL.64 [R1+0x48], R82 ;  /* 0x0000485201007387 */ /* 0x000fe20000100a00 */
[----:B------:R-:W-:Y:S02]  /*1e980*/  IMAD.MOV.U32 R20, RZ, RZ, R69 ;  /* 0x000000ffff147224 */ /* 0x000fe400078e0045 */
[----:B------:R-:W-:Y:S01]  /*1e990*/  VIADD R17, R15, UR5 ;  /* 0x000000050f117c36 */ /* 0x000fe20008000000 */
[----:B------:R-:W-:Y:S01]  /*1e9a0*/  STL.64 [R1+0x50], R84 ;  /* 0x0000505401007387 */ /* 0x000fe20000100a00 */
[----:B------:R-:W-:Y:S02]  /*1e9b0*/  IMAD.MOV.U32 R18, RZ, RZ, R68 ;  /* 0x000000ffff127224 */ /* 0x000fe400078e0044 */
[----:B------:R-:W-:Y:S01]  /*1e9c0*/  VIADD R19, R17, UR5 ;  /* 0x0000000511137c36 */ /* 0x000fe20008000000 */
[----:B------:R-:W-:Y:S01]  /*1e9d0*/  STL.64 [R1+0x58], R86 ;  /* 0x0000585601007387 */ /* 0x000fe20000100a00 */
[----:B------:R-:W-:-:S02]  /*1e9e0*/  IMAD.MOV.U32 R12, RZ, RZ, R71 ;  /* 0x000000ffff0c7224 */ /* 0x000fc400078e0047 */
[----:B------:R-:W-:Y:S01]  /*1e9f0*/  VIADD R21, R19, UR5 ;  /* 0x0000000513157c36 */ /* 0x000fe20008000000 */
[----:B------:R-:W-:Y:S01]  /*1ea00*/  STL.64 [R1+0x60], R88 ;  /* 0x0000605801007387 */ /* 0x000fe20000100a00 */
[----:B------:R-:W-:-:S03]  /*1ea10*/  IMAD.MOV.U32 R8, RZ, RZ, R70 ;  /* 0x000000ffff087224 */ /* 0x000fc600078e0046 */
        /* <DEDUP_REMOVED lines=19> */
[----:B------:R1:W-:Y:S04]  /*1eb50*/  STL.64 [R1+0x1d0], R66 ;  /* 0x0001d04201007387 */ /* 0x0003e80000100a00 */
[----:B------:R2:W-:Y:S01]  /*1eb60*/  STL.64 [R1+0x1c8], R64 ;  /* 0x0001c84001007387 */ /* 0x0005e20000100a00 */
[----:B-----5:R-:W5:Y:S01]  /*1eb70*/  LDTM.x64 R68, tmem[UR12+0x80] ;  /* 0x0000800c004479ee */ /* 0x020f620008340000 */
[----:B-1----:R-:W-:-:S04]  /*1eb80*/  LEA R66, P5, R25, R2, 0x2 ;  /* 0x0000000219427211 */ /* 0x002fc800078a10ff */
[----:B------:R-:W-:Y:S02]  /*1eb90*/  LEA.HI.X.SX32 R67, R25, R0, 0x2, P5 ;  /* 0x0000000019437211 */ /* 0x000fe400028f16ff */
[-C--:B------:R-:W-:Y:S02]  /*1eba0*/  LEA R22, P5, R29, R2.reuse, 0x2 ;  /* 0x000000021d167211 */ /* 0x080fe400078a10ff */
[----:B--2---:R-:W-:Y:S01]  /*1ebb0*/  LEA R64, P1, R27, R2, 0x2 ;  /* 0x000000021b407211 */ /* 0x004fe200078210ff */
[----:B------:R-:W-:Y:S01]  /*1ebc0*/  STL.64 [R1+0x1c0], R66 ;  /* 0x0001c04201007387 */ /* 0x000fe20000100a00 */
[-C--:B------:R-:W-:Y:S02]  /*1ebd0*/  LEA.HI.X.SX32 R23, R29, R0.reuse, 0x2, P5 ;  /* 0x000000001d177211 */ /* 0x080fe400028f16ff */
[----:B------:R-:W-:Y:S02]  /*1ebe0*/  LEA.HI.X.SX32 R65, R27, R0, 0x2, P1 ;  /* 0x000000001b417211 */ /* 0x000fe400008f16ff */
[C---:B------:R-:W-:Y:S01]  /*1ebf0*/  LEA R24, P1, R31.reuse, R2, 0x2 ;  /* 0x000000021f187211 */ /* 0x040fe200078210ff */
[----:B------:R1:W-:Y:S03]  /*1ec00*/  STL.64 [R1+0x1b0], R22 ;  /* 0x0001b01601007387 */ /* 0x0003e60000100a00 */
[----:B------:R-:W-:Y:S01]  /*1ec10*/  LEA.HI.X.SX32 R25, R31, R0, 0x2, P1 ;  /* 0x000000001f197211 */ /* 0x000fe200008f16ff */
[----:B------:R2:W-:Y:S01]  /*1ec20*/  STL.64 [R1+0x1b8], R64 ;  /* 0x0001b84001007387 */ /* 0x0005e20000100a00 */
[----:B------:R-:W-:-:S03]  /*1ec30*/  LEA R26, P1, R35, R2, 0x2 ;  /* 0x00000002231a7211 */ /* 0x000fc600078210ff */
[----:B------:R3:W-:Y:S01]  /*1ec40*/  STL.64 [R1+0x1a8], R24 ;  /* 0x0001a81801007387 */ /* 0x0007e20000100a00 */
[----:B------:R-:W-:Y:S02]  /*1ec50*/  LEA.HI.X.SX32 R27, R35, R0, 0x2, P1 ;  /* 0x00000000231b7211 */ /* 0x000fe400008f16ff */
[-C--:B------:R-:W-:Y:S01]  /*1ec60*/  LEA R32, P1, R39, R2.reuse, 0x2 ;  /* 0x0000000227207211 */ /* 0x080fe200078210ff */
[----:B-1----:R-:W-:Y:S02]  /*1ec70*/  VIADD R23, R21, UR5 ;  /* 0x0000000515177c36 */ /* 0x002fe40008000000 */
[----:B------:R1:W-:Y:S01]  /*1ec80*/  STL.64 [R1+0x198], R26 ;  /* 0x0001981a01007387 */ /* 0x0003e20000100a00 */
[----:B--2---:R-:W-:-:S04]  /*1ec90*/  LEA R64, P5, R33, R2, 0x2 ;  /* 0x0000000221407211 */ /* 0x004fc800078a10ff */
[----:B------:R-:W-:Y:S01]  /*1eca0*/  LEA.HI.X.SX32 R65, R33, R0, 0x2, P5 ;  /* 0x0000000021417211 */ /* 0x000fe200028f16ff */
[----:B---3--:R-:W-:Y:S01]  /*1ecb0*/  VIADD R25, R23, UR5 ;  /* 0x0000000517197c36 */ /* 0x008fe20008000000 */
[----:B------:R-:W-:Y:S02]  /*1ecc0*/  LEA R28, P5, R37, R2, 0x2 ;  /* 0x00000002251c7211 */ /* 0x000fe400078a10ff */
[-C--:B------:R-:W-:Y:S01]  /*1ecd0*/  LEA.HI.X.SX32 R33, R39, R0.reuse, 0x2, P1 ;  /* 0x0000000027217211 */ /* 0x080fe200008f16ff */
[----:B------:R-:W-:Y:S01]  /*1ece0*/  STL.64 [R1+0x1a0], R64 ;  /* 0x0001a04001007387 */ /* 0x000fe20000100a00 */
[----:B------:R-:W-:Y:S01]  /*1ecf0*/  LEA.HI.X.SX32 R29, R37, R0, 0x2, P5 ;  /* 0x00000000251d7211 */ /* 0x000fe200028f16ff */
[----:B-1----:R-:W-:Y:S01]  /*1ed00*/  VIADD R27, R25, UR5 ;  /* 0x00000005191b7c36 */ /* 0x002fe20008000000 */
[----:B------:R-:W-:-:S03]  /*1ed10*/  LEA R30, P5, R41, R2, 0x2 ;  /* 0x00000002291e7211 */ /* 0x000fc600078a10ff */
[----:B------:R1:W-:Y:S01]  /*1ed20*/  STL.64 [R1+0x190], R28 ;  /* 0x0001901c01007387 */ /* 0x0003e20000100a00 */
[----:B------:R-:W-:Y:S02]  /*1ed30*/  LEA.HI.X.SX32 R31, R41, R0, 0x2, P5 ;  /* 0x00000000291f7211 */ /* 0x000fe400028f16ff */
[C---:B------:R-:W-:Y:S01]  /*1ed40*/  LEA R36, P5, R5.reuse, R2, 0x2 ;  /* 0x0000000205247211 */ /* 0x040fe200078a10ff */
[----:B------:R2:W-:Y:S03]  /*1ed50*/  STL.64 [R1+0x188], R32 ;  /* 0x0001882001007387 */ /* 0x0005e60000100a00 */
[----:B------:R-:W-:Y:S01]  /*1ed60*/  LEA.HI.X.SX32 R37, R5, R0, 0x2, P5 ;  /* 0x0000000005257211 */ /* 0x000fe200028f16ff */
[----:B------:R3:W-:Y:S01]  /*1ed70*/  STL.64 [R1+0x180], R30 ;  /* 0x0001801e01007387 */ /* 0x0007e20000100a00 */
[----:B-1----:R-:W-:Y:S01]  /*1ed80*/  VIADD R29, R27, UR5 ;  /* 0x000000051b1d7c36 */ /* 0x002fe20008000000 */
[----:B--2---:R-:W-:-:S04]  /*1ed90*/  LEA R32, P1, R43, R2, 0x2 ;  /* 0x000000022b207211 */ /* 0x004fc800078210ff */
[----:B------:R-:W-:Y:S01]  /*1eda0*/  LEA.HI.X.SX32 R33, R43, R0, 0x2, P1 ;  /* 0x000000002b217211 */ /* 0x000fe200008f16ff */
[----:B---3--:R-:W-:Y:S01]  /*1edb0*/  VIADD R31, R29, UR5 ;  /* 0x000000051d1f7c36 */ /* 0x008fe20008000000 */
[----:B------:R-:W-:-:S03]  /*1edc0*/  LEA R34, P1, R45, R2, 0x2 ;  /* 0x000000022d227211 */ /* 0x000fc600078210ff */
[----:B------:R1:W-:Y:S01]  /*1edd0*/  STL.64 [R1+0x178], R32 ;  /* 0x0001782001007387 */ /* 0x0003e20000100a00 */
[----:B------:R-:W-:-:S03]  /*1ede0*/  LEA.HI.X.SX32 R35, R45, R0, 0x2, P1 ;  /* 0x000000002d237211 */ /* 0x000fc600008f16ff */
[----:B------:R2:W-:Y:S04]  /*1edf0*/  STL.64 [R1+0x170], R36 ;  /* 0x0001702401007387 */ /* 0x0005e80000100a00 */
[----:B------:R3:W-:Y:S01]  /*1ee00*/  STL.64 [R1+0x168], R34 ;  /* 0x0001682201007387 */ /* 0x0007e20000100a00 */
[----:B-1----:R-:W-:Y:S01]  /*1ee10*/  VIADD R33, R31, UR5 ;  /* 0x000000051f217c36 */ /* 0x002fe20008000000 */
[----:B--2---:R-:W-:-:S03]  /*1ee20*/  LEA R36, P5, R7, R2, 0x2 ;  /* 0x0000000207247211 */ /* 0x004fc600078a10ff */
[----:B------:R-:W-:Y:S01]  /*1ee30*/  VIADD R5, R33, UR5 ;  /* 0x0000000521057c36 */ /* 0x000fe20008000000 */
[----:B---3--:R-:W-:Y:S02]  /*1ee40*/  LEA R34, P1, R9, R2, 0x2 ;  /* 0x0000000209227211 */ /* 0x008fe400078210ff */
[-C--:B------:R-:W-:Y:S01]  /*1ee50*/  LEA.HI.X.SX32 R37, R7, R0.reuse, 0x2, P5 ;  /* 0x0000000007257211 */ /* 0x080fe200028f16ff */
[----:B------:R-:W-:Y:S01]  /*1ee60*/  VIADD R7, R5, UR5 ;  /* 0x0000000505077c36 */ /* 0x000fe20008000000 */
[----:B------:R-:W-:-:S03]  /*1ee70*/  LEA.HI.X.SX32 R35, R9, R0, 0x2, P1 ;  /* 0x0000000009237211 */ /* 0x000fc600008f16ff */
[----:B------:R1:W-:Y:S01]  /*1ee80*/  STL.64 [R1+0x160], R36 ;  /* 0x0001602401007387 */ /* 0x0003e20000100a00 */
[----:B------:R-:W-:-:S03]  /*1ee90*/  VIADD R9, R7, UR5 ;  /* 0x0000000507097c36 */ /* 0x000fc60008000000 */
[----:B------:R2:W-:Y:S01]  /*1eea0*/  STL.64 [R1+0x158], R34 ;  /* 0x0001582201007387 */ /* 0x0005e20000100a00 */
[-C--:B-1----:R-:W-:Y:S02]  /*1eeb0*/  LEA R36, P5, R47, R2.reuse, 0x2 ;  /* 0x000000022f247211 */ /* 0x082fe400078a10ff */
[----:B--2---:R-:W-:Y:S02]  /*1eec0*/  LEA R34, P1, R11, R2, 0x2 ;  /* 0x000000020b227211 */ /* 0x004fe400078210ff */
[-C--:B------:R-:W-:Y:S02]  /*1eed0*/  LEA.HI.X.SX32 R37, R47, R0.reuse, 0x2, P5 ;  /* 0x000000002f257211 */ /* 0x080fe400028f16ff */
[----:B------:R-:W-:Y:S01]  /*1eee0*/  LEA.HI.X.SX32 R35, R11, R0, 0x2, P1 ;  /* 0x000000000b237211 */ /* 0x000fe200008f16ff */
[----:B------:R-:W-:Y:S02]  /*1eef0*/  VIADD R11, R9, UR5 ;  /* 0x00000005090b7c36 */ /* 0x000fe40008000000 */
[----:B------:R1:W-:Y:S04]  /*1ef00*/  STL.64 [R1+0x150], R36 ;  /* 0x0001502401007387 */ /* 0x0003e80000100a00 */
[----:B------:R2:W-:Y:S01]  /*1ef10*/  STL.64 [R1+0x148], R34 ;  /* 0x0001482201007387 */ /* 0x0005e20000100a00 */
[----:B-1----:R-:W-:-:S02]  /*1ef20*/  LEA R36, P5, R13, R2, 0x2 ;  /* 0x000000020d247211 */ /* 0x002fc400078a10ff */
[----:B--2---:R-:W-:Y:S02]  /*1ef30*/  LEA R34, P1, R15, R2, 0x2 ;  /* 0x000000020f227211 */ /* 0x004fe400078210ff */
        /* <DEDUP_REMOVED lines=19> */
[----:B------:R1:W-:Y:S04]  /*1f070*/  STL.64 [R1+0x120], R36 ;  /* 0x0001202401007387 */ /* 0x0003e80000100a00 */
[----:B------:R2:W-:Y:S01]  /*1f080*/  STL.64 [R1+0x118], R34 ;  /* 0x0001182201007387 */ /* 0x0005e20000100a00 */
[-C--:B-1----:R-:W-:Y:S02]  /*1f090*/  LEA R36, P5, R25, R2.reuse, 0x2 ;  /* 0x0000000219247211 */ /* 0x082fe400078a10ff */
[----:B--2---:R-:W-:Y:S02]  /*1f0a0*/  LEA R34, P1, R27, R2, 0x2 ;  /* 0x000000021b227211 */ /* 0x004fe400078210ff */
[----:B------:R-:W-:Y:S02]  /*1f0b0*/  LEA.HI.X.SX32 R37, R25, R0, 0x2, P5 ;  /* 0x0000000019257211 */ /* 0x000fe400028f16ff */
[----:B------:R-:W-:-:S02]  /*1f0c0*/  LEA R22, P5, R29, R2, 0x2 ;  /* 0x000000021d167211 */ /* 0x000fc400078a10ff */
[-C--:B------:R-:W-:Y:S01]  /*1f0d0*/  LEA.HI.X.SX32 R35, R27, R0.reuse, 0x2, P1 ;  /* 0x000000001b237211 */ /* 0x080fe200008f16ff */
[----:B------:R-:W-:Y:S01]  /*1f0e0*/  STL.64 [R1+0x110], R36 ;  /* 0x0001102401007387 */ /* 0x000fe20000100a00 */
[----:B------:R-:W-:Y:S02]  /*1f0f0*/  LEA.HI.X.SX32 R23, R29, R0, 0x2, P5 ;  /* 0x000000001d177211 */ /* 0x000fe400028f16ff */
[-C--:B------:R-:W-:Y:S01]  /*1f100*/  LEA R250, P1, R31, R2.reuse, 0x2 ;  /* 0x000000021ffa7211 */ /* 0x080fe200078210ff */
[----:B------:R-:W-:Y:S01]  /*1f110*/  STL.64 [R1+0x108], R34 ;  /* 0x0001082201007387 */ /* 0x000fe20000100a00 */
[----:B------:R-:W-:Y:S02]  /*1f120*/  LEA R248, P5, R33, R2, 0x2 ;  /* 0x0000000221f87211 */ /* 0x000fe400078a10ff */
[----:B------:R-:W-:Y:S01]  /*1f130*/  LEA.HI.X.SX32 R251, R31, R0, 0x2, P1 ;  /* 0x000000001ffb7211 */ /* 0x000fe200008f16ff */
[----:B------:R1:W-:Y:S01]  /*1f140*/  STL.64 [R1+0x100], R22 ;  /* 0x0001001601007387 */ /* 0x0003e20000100a00 */
[----:B------:R-:W-:-:S02]  /*1f150*/  LEA R246, P1, R5, R2, 0x2 ;  /* 0x0000000205f67211 */ /* 0x000fc400078210ff */
[----:B------:R-:W-:Y:S01]  /*1f160*/  LEA.HI.X.SX32 R249, R33, R0, 0x2, P5 ;  /* 0x0000000021f97211 */ /* 0x000fe200028f16ff */
[----:B------:R2:W-:Y:S01]  /*1f170*/  STL.64 [R1+0x630], R250 ;  /* 0x000630fa01007387 */ /* 0x0005e20000100a00 */
[----:B------:R-:W-:Y:S02]  /*1f180*/  LEA R244, P5, R7, R2, 0x2 ;  /* 0x0000000207f47211 */ /* 0x000fe400078a10ff */
[----:B------:R-:W-:Y:S01]  /*1f190*/  LEA.HI.X.SX32 R247, R5, R0, 0x2, P1 ;  /* 0x0000000005f77211 */ /* 0x000fe200008f16ff */
[----:B------:R-:W-:Y:S01]  /*1f1a0*/  STL.64 [R1+0x638], R248 ;  /* 0x000638f801007387 */ /* 0x000fe20000100a00 */
[----:B------:R-:W-:Y:S02]  /*1f1b0*/  LEA R242, P1, R9, R2, 0x2 ;  /* 0x0000000209f27211 */ /* 0x000fe400078210ff */
[----:B------:R-:W-:Y:S01]  /*1f1c0*/  LEA.HI.X.SX32 R245, R7, R0, 0x2, P5 ;  /* 0x0000000007f57211 */ /* 0x000fe200028f16ff */
[----:B-1----:R-:W-:Y:S01]  /*1f1d0*/  VIADD R23, R21, UR5 ;  /* 0x0000000515177c36 */ /* 0x002fe20008000000 */
[----:B------:R-:W-:Y:S01]  /*1f1e0*/  LEA R240, P5, R11, R2, 0x2 ;  /* 0x000000020bf07211 */ /* 0x000fe200078a10ff */
[----:B------:R-:W-:Y:S01]  /*1f1f0*/  STL [R1+0x658], R246 ;  /* 0x000658f601007387 */ /* 0x000fe20000100800 */
[----:B------:R-:W-:Y:S01]  /*1f200*/  LEA.HI.X.SX32 R243, R9, R0, 0x2, P1 ;  /* 0x0000000009f37211 */ /* 0x000fe200008f16ff */
[----:B------:R-:W-:Y:S01]  /*1f210*/  VIADD R25, R23, UR5 ;  /* 0x0000000517197c36 */ /* 0x000fe20008000000 */
        /* <DEDUP_REMOVED lines=13> */
[----:B------:R1:W-:Y:S01]  /*1f2f0*/  STL [R1+0x61c], R241 ;  /* 0x00061cf101007387 */ /* 0x0003e20000100800 */
[----:B------:R-:W-:Y:S01]  /*1f300*/  LEA.HI.X.SX32 R235, R17, R0, 0x2, P1 ;  /* 0x0000000011eb7211 */ /* 0x000fe200008f16ff */
[----:B------:R-:W-:Y:S01]  /*1f310*/  VIADD R11, R9, UR5 ;  /* 0x00000005090b7c36 */ /* 0x000fe20008000000 */
[----:B------:R-:W-:Y:S01]  /*1f320*/  LEA R230, P1, R21, R2, 0x2 ;  /* 0x0000000215e67211 */ /* 0x000fe200078210ff */
[----:B------:R3:W-:Y:S01]  /*1f330*/  STL [R1+0x670], R240 ;  /* 0x000670f001007387 */ /* 0x0007e20000100800 */
[----:B------:R-:W-:Y:S01]  /*1f340*/  LEA.HI.X.SX32 R233, R19, R0, 0x2, P5 ;  /* 0x0000000013e97211 */ /* 0x000fe200028f16ff */
[----:B------:R-:W-:Y:S01]  /*1f350*/  VIADD R13, R11, UR5 ;  /* 0x000000050b0d7c36 */ /* 0x000fe20008000000 */
[----:B------:R-:W-:Y:S01]  /*1f360*/  LEA R228, P5, R23, R2, 0x2 ;  /* 0x0000000217e47211 */ /* 0x000fe200078a10ff */
[----:B--2---:R-:W-:Y:S01]  /*1f370*/  IMAD.MOV.U32 R251, RZ, RZ, R20 ;  /* 0x000000fffffb7224 */ /* 0x004fe200078e0014 */
[----:B------:R-:W-:Y:S01]  /*1f380*/  LEA.HI.X.SX32 R231, R21, R0, 0x2, P1 ;  /* 0x0000000015e77211 */ /* 0x000fe200008f16ff */
[----:B------:R-:W-:Y:S01]  /*1f390*/  VIADD R15, R13, UR5 ;  /* 0x000000050d0f7c36 */ /* 0x000fe20008000000 */
[----:B------:R-:W-:Y:S01]  /*1f3a0*/  LEA R226, P1, R25, R2, 0x2 ;  /* 0x0000000219e27211 */ /* 0x000fe200078210ff */
[----:B-1----:R-:W-:Y:S01]  /*1f3b0*/  IMAD.MOV.U32 R241, RZ, RZ, R63 ;  /* 0x000000fffff17224 */ /* 0x002fe200078e003f */
[----:B------:R-:W-:Y:S01]  /*1f3c0*/  LEA.HI.X.SX32 R229, R23, R0, 0x2, P5 ;  /* 0x0000000017e57211 */ /* 0x000fe200028f16ff */
[----:B------:R-:W-:Y:S01]  /*1f3d0*/  VIADD R17, R15, UR5 ;  /* 0x000000050f117c36 */ /* 0x000fe20008000000 */
[----:B------:R-:W-:Y:S01]  /*1f3e0*/  LEA R224, P5, R5, R2, 0x2 ;  /* 0x0000000205e07211 */ /* 0x000fe200078a10ff */
[----:B---3--:R-:W-:Y:S01]  /*1f3f0*/  IMAD.MOV.U32 R240, RZ, RZ, R62 ;  /* 0x000000fffff07224 */ /* 0x008fe200078e003e */
[----:B------:R-:W-:Y:S01]  /*1f400*/  LEA.HI.X.SX32 R227, R25, R0, 0x2, P1 ;  /* 0x0000000019e37211 */ /* 0x000fe200008f16ff */
[----:B------:R-:W-:Y:S01]  /*1f410*/  IMAD.MOV.U32 R245, RZ, RZ, R18 ;  /* 0x000000fffff57224 */ /* 0x000fe200078e0012 */
[----:B------:R-:W-:Y:S01]  /*1f420*/  LEA R222, P1, R7, R2, 0x2 ;  /* 0x0000000207de7211 */ /* 0x000fe200078210ff */
[----:B------:R-:W-:Y:S01]  /*1f430*/  IMAD.MOV.U32 R243, RZ, RZ, R16 ;  /* 0x000000fffff37224 */ /* 0x000fe200078e0010 */
[----:B------:R-:W-:Y:S01]  /*1f440*/  LEA.HI.X.SX32 R225, R5, R0, 0x2, P5 ;  /* 0x0000000005e17211 */ /* 0x000fe200028f16ff */
[----:B------:R-:W-:Y:S01]  /*1f450*/  VIADD R5, R17, UR5 ;  /* 0x0000000511057c36 */ /* 0x000fe20008000000 */
[----:B------:R-:W-:Y:S01]  /*1f460*/  LEA R220, P5, R9, R2, 0x2 ;  /* 0x0000000209dc7211 */ /* 0x000fe200078a10ff */
[----:B------:R-:W-:Y:S01]  /*1f470*/  STL.64 [R1+0x678], R240 ;  /* 0x000678f001007387 */ /* 0x000fe20000100a00 */
        /* <DEDUP_REMOVED lines=17> */
[----:B-1----:R-:W-:Y:S01]  /*1f590*/  IMAD.MOV.U32 R237, RZ, RZ, R6 ;  /* 0x000000ffffed7224 */ /* 0x002fe200078e0006 */
[----:B------:R-:W-:Y:S01]  /*1f5a0*/  LEA R210, P1, R5, R2, 0x2 ;  /* 0x0000000205d27211 */ /* 0x000fe200078210ff */
[----:B------:R-:W-:Y:S01]  /*1f5b0*/  STL [R1+0x60c], R233 ;  /* 0x00060ce901007387 */ /* 0x000fe20000100800 */
[----:B------:R-:W-:Y:S01]  /*1f5c0*/  LEA.HI.X.SX32 R213, R17, R0, 0x2, P5 ;  /* 0x0000000011d57211 */ /* 0x000fe200028f16ff */
[----:B------:R-:W-:Y:S01]  /*1f5d0*/  IMAD.MOV.U32 R240, RZ, RZ, R48 ;  /* 0x000000fffff07224 */ /* 0x000fe200078e0030 */
[----:B------:R-:W-:Y:S01]  /*1f5e0*/  LEA R208, P5, R7, R2, 0x2 ;  /* 0x0000000207d07211 */ /* 0x000fe200078a10ff */
[----:B------:R-:W-:Y:S01]  /*1f5f0*/  STL.64 [R1+0x648], R230 ;  /* 0x000648e601007387 */ /* 0x000fe20000100a00 */
[-C--:B------:R-:W-:Y:S01]  /*1f600*/  LEA.HI.X.SX32 R211, R5, R0.reuse, 0x2, P1 ;  /* 0x0000000005d37211 */ /* 0x080fe200008f16ff */
[----:B------:R-:W-:Y:S01]  /*1f610*/  VIADD R5, R13, UR5 ;  /* 0x000000050d057c36 */ /* 0x000fe20008000000 */
[----:B------:R-:W-:Y:S01]  /*1f620*/  LEA.HI.X.SX32 R209, R7, R0, 0x2, P5 ;  /* 0x0000000007d17211 */ /* 0x000fe200028f16ff */
[----:B------:R1:W-:Y:S01]  /*1f630*/  STL.64 [R1+0x650], R228 ;  /* 0x000650e401007387 */ /* 0x0003e20000100a00 */
[-C--:B------:R-:W-:Y:S01]  /*1f640*/  LEA R206, P1, R9, R2.reuse, 0x2 ;  /* 0x0000000209ce7211 */ /* 0x080fe200078210ff */
[----:B------:R-:W-:Y:S01]  /*1f650*/  VIADD R7, R5, UR5 ;  /* 0x0000000505077c36 */ /* 0x000fe20008000000 */
[----:B------:R-:W-:Y:S01]  /*1f660*/  LEA R204, P5, R11, R2, 0x2 ;  /* 0x000000020bcc7211 */ /* 0x000fe200078a10ff */
[----:B------:R2:W-:Y:S01]  /*1f670*/  STL.64 [R1+0x660], R226 ;  /* 0x000660e201007387 */ /* 0x0005e20000100a00 */
[-C--:B------:R-:W-:Y:S01]  /*1f680*/  LEA.HI.X.SX32 R207, R9, R0.reuse, 0x2, P1 ;  /* 0x0000000009cf7211 */ /* 0x080fe200008f16ff */
[----:B------:R-:W-:Y:S01]  /*1f690*/  VIADD R252, R7, UR5 ;  /* 0x0000000507fc7c36 */ /* 0x000fe20008000000 */
[----:B------:R-:W-:Y:S01]  /*1f6a0*/  LEA.HI.X.SX32 R205, R11, R0, 0x2, P5 ;  /* 0x000000000bcd7211 */ /* 0x000fe200028f16ff */
[----:B------:R-:W-:Y:S01]  /*1f6b0*/  IMAD.MOV.U32 R241, RZ, RZ, R49 ;  /* 0x000000fffff17224 */ /* 0x000fe200078e0031 */
[-C--:B------:R-:W-:Y:S01]  /*1f6c0*/  LEA R202, P1, R13, R2.reuse, 0x2 ;  /* 0x000000020dca7211 */ /* 0x080fe200078210ff */
[----:B------:R3:W-:Y:S01]  /*1f6d0*/  STL.64 [R1+0x668], R224 ;  /* 0x000668e001007387 */ /* 0x0007e20000100a00 */
[----:B------:R-:W-:Y:S01]  /*1f6e0*/  LEA R200, P5, R5, R2, 0x2 ;  /* 0x0000000205c87211 */ /* 0x000fe200078a10ff */
[----:B-1----:R-:W-:Y:S01]  /*1f6f0*/  IMAD.MOV.U32 R228, RZ, RZ, R60 ;  /* 0x000000ffffe47224 */ /* 0x002fe200078e003c */
[-C--:B------:R-:W-:Y:S01]  /*1f700*/  LEA.HI.X.SX32 R203, R13, R0.reuse, 0x2, P1 ;  /* 0x000000000dcb7211 */ /* 0x080fe200008f16ff */
[----:B------:R-:W-:Y:S01]  /*1f710*/  IMAD.MOV.U32 R229, RZ, RZ, R61 ;  /* 0x000000ffffe57224 */ /* 0x000fe200078e003d */
[----:B------:R-:W-:Y:S01]  /*1f720*/  LEA.HI.X.SX32 R201, R5, R0, 0x2, P5 ;  /* 0x0000000005c97211 */ /* 0x000fe200028f16ff */
[----:B------:R-:W-:Y:S01]  /*1f730*/  VIADD R5, R3, 0x5 ;  /* 0x0000000503057836 */ /* 0x000fe20000000000 */
[CC--:B------:R-:W-:Y:S01]  /*1f740*/  LEA R198, P1, R7.reuse, R2.reuse, 0x2 ;  /* 0x0000000207c67211 */ /* 0x0c0fe200078210ff */
[----:B--2---:R-:W-:Y:S01]  /*1f750*/  IMAD.MOV.U32 R226, RZ, RZ, R58 ;  /* 0x000000ffffe27224 */ /* 0x004fe200078e003a */
[C---:B------:R-:W-:Y:S01]  /*1f760*/  LEA R196, P5, R252.reuse, R2, 0x2 ;  /* 0x00000002fcc47211 */ /* 0x040fe200078a10ff */
[----:B------:R-:W-:Y:S01]  /*1f770*/  IMAD.MOV.U32 R227, RZ, RZ, R59 ;  /* 0x000000ffffe37224 */ /* 0x000fe200078e003b */
[-C--:B------:R-:W-:Y:S01]  /*1f780*/  LEA.HI.X.SX32 R199, R7, R0.reuse, 0x2, P1 ;  /* 0x0000000007c77211 */ /* 0x080fe200008f16ff */
[----:B------:R-:W-:Y:S01]  /*1f790*/  IMAD.MOV.U32 R248, RZ, RZ, R56 ;  /* 0x000000fffff87224 */ /* 0x000fe200078e0038 */
[----:B------:R-:W-:Y:S01]  /*1f7a0*/  LEA.HI.X.SX32 R197, R252, R0, 0x2, P5 ;  /* 0x00000000fcc57211 */ /* 0x000fe200028f16ff */
[----:B------:R-:W-:Y:S01]  /*1f7b0*/  IMAD.MOV.U32 R249, RZ, RZ, R57 ;  /* 0x000000fffff97224 */ /* 0x000fe200078e0039 */
[----:B------:R-:W-:Y:S01]  /*1f7c0*/  ISETP.LT.AND P1, PT, R4, UR14, !P0 ;  /* 0x0000000e04007c0c */ /* 0x000fe2000c721270 */
[----:B------:R-:W-:Y:S01]  /*1f7d0*/  IMAD.MOV.U32 R234, RZ, RZ, R54 ;  /* 0x000000ffffea7224 */ /* 0x000fe200078e0036 */
[----:B------:R-:W-:Y:S01]  /*1f7e0*/  ISETP.LT.AND P5, PT, R5, UR15, !P0 ;  /* 0x0000000f05007c0c */ /* 0x000fe2000c7a1270 */
[----:B------:R-:W-:-:S02]  /*1f7f0*/  IMAD.MOV.U32 R235, RZ, RZ, R55 ;  /* 0x000000ffffeb7224 */ /* 0x000fc400078e0037 */
[----:B------:R-:W-:Y:S02]  /*1f800*/  IMAD.MOV.U32 R239, RZ, RZ, R14 ;  /* 0x000000ffffef7224 */ /* 0x000fe400078e000e */
[----:B------:R-:W-:Y:S02]  /*1f810*/  IMAD.MOV.U32 R246, RZ, RZ, R12 ;  /* 0x000000fffff67224 */ /* 0x000fe400078e000c */
[----:B------:R-:W-:Y:S02]  /*1f820*/  IMAD.MOV.U32 R250, RZ, RZ, R10 ;  /* 0x000000fffffa7224 */ /* 0x000fe400078e000a */
[----:B---3--:R-:W-:Y:S02]  /*1f830*/  IMAD.MOV.U32 R224, RZ, RZ, R52 ;  /* 0x000000ffffe07224 */ /* 0x008fe400078e0034 */
[----:B------:R-:W-:Y:S02]  /*1f840*/  IMAD.MOV.U32 R225, RZ, RZ, R53 ;  /* 0x000000ffffe17224 */ /* 0x000fe400078e0035 */
[----:B------:R-:W-:-:S02]  /*1f850*/  IMAD.MOV.U32 R230, RZ, RZ, R50 ;  /* 0x000000ffffe67224 */ /* 0x000fc400078e0032 */
[----:B------:R-:W-:Y:S02]  /*1f860*/  IMAD.MOV.U32 R231, RZ, RZ, R51 ;  /* 0x000000ffffe77224 */ /* 0x000fe400078e0033 */
[----:B------:R-:W-:Y:S02]  /*1f870*/  IMAD.MOV.U32 R247, RZ, RZ, R8 ;  /* 0x000000fffff77224 */ /* 0x000fe400078e0008 */
[----:B------:R-:W1:Y:S01]  /*1f880*/  LDTM.x64 R4, tmem[UR12+0xc0] ;  /* 0x0000c00c000479ee */ /* 0x000e620008340000 */
[----:B------:R-:W-:Y:S01]  /*1f890*/  NOP ;  /* 0x0000000000007918 */ /* 0x000fe20000000000 */
[----:B------:R2:W-:Y:S04]  /*1f8a0*/  @P4 STG.E desc[UR28][R240.64], R237 ;  /* 0x000000edf0004986 */ /* 0x0005e8000c10191c */
[----:B--2---:R-:W2:Y:S01]  /*1f8b0*/  LDL.LU.64 R240, [R1+0x678] ;  /* 0x0006780001f07983 */ /* 0x004ea20000300a00 */
[----:B------:R-:W-:-:S03]  /*1f8c0*/  VIADD R233, R3, 0x6 ;  /* 0x0000000603e97836 */ /* 0x000fc60000000000 */
[----:B------:R3:W-:Y:S02]  /*1f8d0*/  @P3 STG.E desc[UR28][R224.64], R239 ;  /* 0x000000efe0003986 */ /* 0x0007e4000c10191c */
[----:B------:R-:W-:Y:S01]  /*1f8e0*/  ISETP.LT.AND P4, PT, R233, UR4, !P0 ;  /* 0x00000004e9007c0c */ /* 0x000fe2000c781270 */
[----:B------:R-:W1:Y:S01]  /*1f8f0*/  LDCU UR4, c[0x0][0x39c] ;  /* 0x00007380ff0477ac */ /* 0x000e620008000800 */
[----:B------:R4:W-:Y:S04]  /*1f900*/  @P6 STG.E desc[UR28][R248.64], R250 ;  /* 0x000000faf8006986 */ /* 0x0009e8000c10191c */
[----:B------:R1:W-:Y:S04]  /*1f910*/  @P2 STG.E desc[UR28][R226.64], R243 ;  /* 0x000000f3e2002986 */ /* 0x0003e8000c10191c */
[----:B------:R-:W-:Y:S01]  /*1f920*/  @P1 STG.E desc[UR28][R228.64], R245 ;  /* 0x000000f5e4001986 */ /* 0x000fe2000c10191c */
[----:B---3--:R-:W-:-:S03]  /*1f930*/  VIADD R224, R3, 0x7 ;  /* 0x0000000703e07836 */ /* 0x008fc60000000000 */
[----:B----4-:R-:W3:Y:S04]  /*1f940*/  LDL.LU.64 R248, [R1+0x1d0] ;  /* 0x0001d00001f87983 */ /* 0x010ee80000300a00 */
[----:B------:R-:W3:Y:S01]  /*1f950*/  LDL.LU R250, [R1+0x20] ;  /* 0x0000200001fa7983 */ /* 0x000ee20000300800 */
[----:B-1----:R-:W-:Y:S01]  /*1f960*/  ISETP.LT.AND P3, PT, R224, UR4, !P0 ;  /* 0x00000004e0007c0c */ /* 0x002fe2000c761270 */
[----:B------:R-:W1:Y:S02]  /*1f970*/  LDCU UR4, c[0x0][0x39c] ;  /* 0x00007380ff0477ac */ /* 0x000e640008000800 */
[----:B------:R-:W4:Y:S04]  /*1f980*/  LDL.LU.64 R226, [R1+0x1c8] ;  /* 0x0001c80001e27983 */ /* 0x000f280000300a00 */
[----:B------:R-:W4:Y:S01]  /*1f990*/  LDL.LU R243, [R1+0x24] ;  /* 0x0000240001f37983 */ /* 0x000f220000300800 */
[----:B------:R-:W-:-:S05]  /*1f9a0*/  VIADD R224, R3, 0x8 ;  /* 0x0000000803e07836 */ /* 0x000fca0000000000 */
[----:B-1----:R-:W-:Y:S01]  /*1f9b0*/  ISETP.LT.AND P6, PT, R224, UR4, !P0 ;  /* 0x00000004e0007c0c */ /* 0x002fe2000c7c1270 */
[----:B------:R-:W1:Y:S01]  /*1f9c0*/  LDCU UR4, c[0x0][0x39c] ;  /* 0x00007380ff0477ac */ /* 0x000e620008000800 */
[----:B--2---:R2:W-:Y:S04]  /*1f9d0*/  @P5 STG.E desc[UR28][R240.64], R251 ;  /* 0x000000fbf0005986 */ /* 0x0045e8000c10191c */
[----:B--2---:R-:W2:Y:S04]  /*1f9e0*/  LDL.LU.64 R240, [R1+0x1c0] ;  /* 0x0001c00001f07983 */ /* 0x004ea80000300a00 */
[----:B------:R-:W2:Y:S04]  /*1f9f0*/  LDL.LU R251, [R1+0x28] ;  /* 0x0000280001fb7983 */ /* 0x000ea80000300800 */
[----:B------:R1:W-:Y:S04]  /*1fa00*/  @P4 STG.E desc[UR28][R230.64], R247 ;  /* 0x000000f7e6004986 */ /* 0x0003e8000c10191c */
[----:B------:R-:W5:Y:S01]  /*1fa10*/  LDL.LU.64 R228, [R1+0x1b8] ;  /* 0x0001b80001e47983 */ /* 0x000f620000300a00 */
[----:B------:R-:W-:-:S03]  /*1fa20*/  VIADD R224, R3, 0x9 ;  /* 0x0000000903e07836 */ /* 0x000fc60000000000 */
[----:B-1----:R-:W5:Y:S02]  /*1fa30*/  LDL.LU R247, [R1+0x2c] ;  /* 0x00002c0001f77983 */ /* 0x002f640000300800 */
[----:B------:R-:W-:Y:S01]  /*1fa40*/  ISETP.LT.AND P2, PT, R224, UR4, !P0 ;  /* 0x00000004e0007c0c */ /* 0x000fe2000c741270 */
[----:B------:R-:W1:Y:S01]  /*1fa50*/  LDCU UR4, c[0x0][0x39c] ;  /* 0x00007380ff0477ac */ /* 0x000e620008000800 */
[----:B------:R3:W-:Y:S04]  /*1fa60*/  @P3 STG.E desc[UR28][R234.64], R246 ;  /* 0x000000f6ea003986 */ /* 0x0007e8000c10191c */
[----:B------:R-:W5:Y:S01]  /*1fa70*/  LDL.LU.64 R230, [R1+0x1b0] ;  /* 0x0001b00001e67983 */ /* 0x000f620000300a00 */
[----:B------:R-:W-:-:S03]  /*1fa80*/  VIADD R224, R3, 0xa ;  /* 0x0000000a03e07836 */ /* 0x000fc60000000000 */
[----:B---3--:R-:W3:Y:S02]  /*1fa90*/  LDL.LU R246, [R1+0x30] ;  /* 0x0000300001f67983 */ /* 0x008ee40000300800 */
[----:B-1----:R-:W-:Y:S02]  /*1faa0*/  ISETP.LT.AND P1, PT, R224, UR4, !P0 ;  /* 0x00000004e0007c0c */ /* 0x002fe4000c721270 */
[----:B------:R-:W3:Y:S01]  /*1fab0*/  LDL.LU.64 R234, [R1+0x1a8] ;  /* 0x0001a80001ea7983 */ /* 0x000ee20000300a00 */
[----:B------:R-:W1:Y:S03]  /*1fac0*/  LDCU UR4, c[0x0][0x39c] ;  /* 0x00007380ff0477ac */ /* 0x000e660008000800 */
[----:B------:R-:W3:Y:S04]  /*1fad0*/  LDL.LU R245, [R1+0x34] ;  /* 0x0000340001f57983 */ /* 0x000ee80000300800 */
[----:B------:R1:W-:Y:S04]  /*1fae0*/  @P6 STG.E desc[UR28][R248.64], R250 ;  /* 0x000000faf8006986 */ /* 0x0003e8000c10191c */
[----:B----4-:R4:W-:Y:S04]  /*1faf0*/  @P2 STG.E desc[UR28][R226.64], R243 ;  /* 0x000000f3e2002986 */ /* 0x0109e8000c10191c */
[----:B-1----:R-:W3:Y:S04]  /*1fb00*/  LDL.LU.64 R248, [R1+0x1a0] ;  /* 0x0001a00001f87983 */ /* 0x002ee80000300a00 */
[----:B------:R-:W3:Y:S04]  /*1fb10*/  LDL.LU R250, [R1+0x38] ;  /* 0x0000380001fa7983 */ /* 0x000ee80000300800 */
[----:B----4-:R-:W4:Y:S04]  /*1fb20*/  LDL.LU.64 R226, [R1+0x198] ;  /* 0x0001980001e27983 */ /* 0x010f280000300a00 */
[----:B------:R-:W4:Y:S01]  /*1fb30*/  LDL.LU R243, [R1+0x3c] ;  /* 0x00003c0001f37983 */ /* 0x000f220000300800 */
[----:B------:R-:W-:-:S05]  /*1fb40*/  VIADD R224, R3, 0xb ;  /* 0x0000000b03e07836 */ /* 0x000fca0000000000 */
[----:B------:R-:W-:Y:S01]  /*1fb50*/  ISETP.LT.AND P5, PT, R224, UR4, !P0 ;  /* 0x00000004e0007c0c */ /* 0x000fe2000c7a1270 */
[----:B------:R-:W1:Y:S01]  /*1fb60*/  LDCU UR4, c[0x0][0x39c] ;  /* 0x00007380ff0477ac */ /* 0x000e620008000800 */
[C---:B------:R-:W-:Y:S01]  /*1fb70*/  VIADD R224, R3.reuse, 0xc ;  /* 0x0000000c03e07836 */ /* 0x040fe20000000000 */
[----:B--2---:R2:W-:Y:S04]  /*1fb80*/  @P1 STG.E desc[UR28][R240.64], R251 ;  /* 0x000000fbf0001986 */ /* 0x0045e8000c10191c */
[----:B--2---:R-:W2:Y:S04]  /*1fb90*/  LDL.LU.64 R240, [R1+0x190] ;  /* 0x0001900001f07983 */ /* 0x004ea80000300a00 */
[----:B------:R-:W2:Y:S01]  /*1fba0*/  LDL.LU R251, [R1+0x40] ;  /* 0x0000400001fb7983 */ /* 0x000ea20000300800 */
[----:B-1----:R-:W-:Y:S01]  /*1fbb0*/  ISETP.LT.AND P4, PT, R224, UR4, !P0 ;  /* 0x00000004e0007c0c */ /* 0x002fe2000c781270 */
[----:B------:R-:W1:Y:S01]  /*1fbc0*/  LDCU UR4, c[0x0][0x39c] ;  /* 0x00007380ff0477ac */ /* 0x000e620008000800 */
[----:B------:R-:W-:-:S05]  /*1fbd0*/  VIADD R224, R3, 0xd ;  /* 0x0000000d03e07836 */ /* 0x000fca0000000000 */
[----:B-1----:R-:W-:Y:S01]  /*1fbe0*/  ISETP.LT.AND P3, PT, R224, UR4, !P0 ;  /* 0x00000004e0007c0c */ /* 0x002fe2000c761270 */
[----:B------:R-:W1:Y:S01]  /*1fbf0*/  LDCU UR4, c[0x0][0x39c] ;  /* 0x00007380ff0477ac */ /* 0x000e620008000800 */
[C---:B------:R-:W-:Y:S01]  /*1fc00*/  VIADD R224, R3.reuse, 0xe ;  /* 0x0000000e03e07836 */ /* 0x040fe20000000000 */
[----:B-----5:R5:W-:Y:S04]  /*1fc10*/  @P5 STG.E desc[UR28][R228.64], R247 ;  /* 0x000000f7e4005986 */ /* 0x020be8000c10191c */
[----:B-----5:R-:W5:Y:S01]  /*1fc20*/  LDL.LU.64 R228, [R1+0x188] ;  /* 0x0001880001e47983 */ /* 0x020f620000300a00 */
[----:B-1----:R-:W-:Y:S01]  /*1fc30*/  ISETP.LT.AND P6, PT, R224, UR4, !P0 ;  /* 0x00000004e0007c0c */ /* 0x002fe2000c7c1270 */
[----:B------:R-:W1:Y:S02]  /*1fc40*/  LDCU UR4, c[0x0][0x39c] ;  /* 0x00007380ff0477ac */ /* 0x000e640008000800 */
[----:B------:R-:W5:Y:S01]  /*1fc50*/  LDL.LU R247, [R1+0x44] ;  /* 0x0000440001f77983 */ /* 0x000f620000300800 */
[----:B------:R-:W-:-:S03]  /*1fc60*/  VIADD R224, R3, 0xf ;  /* 0x0000000f03e07836 */ /* 0x000fc60000000000 */
[----:B---3--:R3:W-:Y:S04]  /*1fc70*/  @P4 STG.E desc[UR28][R230.64], R246 ;  /* 0x000000f6e6004986 */ /* 0x0087e8000c10191c */
[----:B---3--:R-:W3:Y:S01]  /*1fc80*/  LDL.LU.64 R230, [R1+0x180] ;  /* 0x0001800001e67983 */ /* 0x008ee20000300a00 */
[----:B-1----:R-:W-:Y:S01]  /*1fc90*/  ISETP.LT.AND P2, PT, R224, UR4, !P0 ;  /* 0x00000004e0007c0c */ /* 0x002fe2000c741270 */
[----:B------:R-:W1:Y:S02]  /*1fca0*/  LDCU UR4, c[0x0][0x39c] ;  /* 0x00007380ff0477ac */ /* 0x000e640008000800 */
[----:B------:R-:W3:Y:S01]  /*1fcb0*/  LDL.LU R246, [R1+0x48] ;  /* 0x0000480001f67983 */ /* 0x000ee20000300800 */
[----:B------:R-:W-:-:S03]  /*1fcc0*/  VIADD R224, R3, 0x10 ;  /* 0x0000001003e07836 */ /* 0x000fc60000000000 */
[----:B------:R1:W-:Y:S02]  /*1fcd0*/  @P3 STG.E desc[UR28][R234.64], R245 ;  /* 0x000000f5ea003986 */ /* 0x0003e4000c10191c */
        /* <DEDUP_REMOVED lines=10> */
[----:B------:R-:W-:-:S03]  /*1fd80*/  VIADD R224, R3, 0x11 ;  /* 0x0000001103e07836 */ /* 0x000fc60000000000 */
[----:B--2---:R1:W-:Y:S04]  /*1fd90*/  @P1 STG.E desc[UR28][R240.64], R251 ;  /* 0x000000fbf0001986 */ /* 0x0043e8000c10191c */
[----:B-1----:R-:W2:Y:S04]  /*1fda0*/  LDL.LU.64 R240, [R1+0x160] ;  /* 0x0001600001f07983 */ /* 0x002ea80000300a00 */
[----:B------:R-:W2:Y:S01]  /*1fdb0*/  LDL.LU R251, [R1+0x58] ;  /* 0x0000580001fb7983 */ /* 0x000ea20000300800 */
[----:B------:R-:W-:Y:S01]  /*1fdc0*/  ISETP.LT.AND P5, PT, R224, UR4, !P0 ;  /* 0x00000004e0007c0c */ /* 0x000fe2000c7a1270 */
[----:B------:R-:W1:Y:S01]  /*1fdd0*/  LDCU UR4, c[0x0][0x39c] ;  /* 0x00007380ff0477ac */ /* 0x000e620008000800 */
[----:B------:R-:W-:-:S05]  /*1fde0*/  VIADD R224, R3, 0x12 ;  /* 0x0000001203e07836 */ /* 0x000fca0000000000 */
        /* <DEDUP_REMOVED lines=24> */
[----:B----4-:R-:W-:Y:S04]  /*1ff70*/  @P2 STG.E desc[UR28][R226.64], R243 ;  /* 0x000000f3e2002986 */ /* 0x010fe8000c10191c */
[----:B-1----:R-:W4:Y:S04]  /*1ff80*/  LDL.LU.64 R248, [R1+0x140] ;  /* 0x0001400001f87983 */ /* 0x002f280000300a00 */
        /* <DEDUP_REMOVED lines=24> */
[----:B-1----:R-:W-:Y:S01]  /*20110*/  ISETP.LT.AND P5, PT, R224, UR4, !P0 ;  /* 0x00000004e0007c0c */ /* 0x002fe2000c7a1270 */
[----:B------:R-:W1:Y:S01]  /*20120*/  LDCU UR4, c[0x0][0x39c] ;  /* 0x00007380ff0477ac */ /* 0x000e620008000800 */
[C---:B-----5:R-:W-:Y:S01]  /*20130*/  VIADD R228, R3.reuse, 0x1e ;  /* 0x0000001e03e47836 */ /* 0x060fe20000000000 */
[----:B---3--:R3:W-:Y:S04]  /*20140*/  @P4 STG.E desc[UR28][R230.64], R246 ;  /* 0x000000f6e6004986 */ /* 0x0087e8000c10191c */
[----:B------:R-:W5:Y:S04]  /*20150*/  LDL.LU.64 R224, [R1+0x130] ;  /* 0x0001300001e07983 */ /* 0x000f680000300a00 */
[----:B------:R-:W5:Y:S01]  /*20160*/  LDL.LU R239, [R1+0x70] ;  /* 0x0000700001ef7983 */ /* 0x000f620000300800 */
[----:B---3--:R-:W-:-:S03]  /*20170*/  VIADD R230, R3, 0x1f ;  /* 0x0000001f03e67836 */ /* 0x008fc60000000000 */
[----:B------:R-:W3:Y:S01]  /*20180*/  LDL.LU.64 R226, [R1+0x128] ;  /* 0x0001280001e27983 */ /* 0x000ee20000300a00 */
[----:B-1----:R-:W-:Y:S01]  /*20190*/  ISETP.LT.AND P4, PT, R228, UR4, !P0 ;  /* 0x00000004e4007c0c */ /* 0x002fe2000c781270 */
[----:B------:R-:W1:Y:S02]  /*201a0*/  LDCU UR4, c[0x0][0x39c] ;  /* 0x00007380ff0477ac */ /* 0x000e640008000800 */
[----:B------:R-:W3:Y:S04]  /*201b0*/  LDL.LU R246, [R1+0x74] ;  /* 0x0000740001f67983 */ /* 0x000ee80000300800 */
[----:B------:R-:W3:Y:S04]  /*201c0*/  LDL.LU.64 R228, [R1+0x120] ;  /* 0x0001200001e47983 */ /* 0x000ee80000300a00 */
[----:B------:R4:W-:Y:S04]  /*201d0*/  @P3 STG.E desc[UR28][R234.64], R245 ;  /* 0x000000f5ea003986 */ /* 0x0009e8000c10191c */
[----:B------:R-:W3:Y:S01]  /*201e0*/  LDL.LU R247, [R1+0x78] ;  /* 0x0000780001f77983 */ /* 0x000ee20000300800 */
[----:B-1----:R-:W-:-:S03]  /*201f0*/  ISETP.LT.AND P3, PT, R230, UR4, !P0 ;  /* 0x00000004e6007c0c */ /* 0x002fc6000c761270 */
[----:B----4-:R1:W-:Y:S01]  /*20200*/  @P6 STG.E desc[UR28][R248.64], R250 ;  /* 0x000000faf8006986 */ /* 0x0103e2000c10191c */
[----:B------:R-:W4:Y:S03]  /*20210*/  LDCU UR4, c[0x0][0x39c] ;  /* 0x00007380ff0477ac */ /* 0x000f260008000800 */
[----:B------:R-:W3:Y:S04]  /*20220*/  LDL.LU.64 R230, [R1+0x118] ;  /* 0x0001180001e67983 */ /* 0x000ee80000300a00 */
[----:B------:R-:W3:Y:S04]  /*20230*/  LDL.LU R245, [R1+0x7c] ;  /* 0x00007c0001f57983 */ /* 0x000ee80000300800 */
[----:B------:R-:W3:Y:S04]  /*20240*/  LDL.LU.64 R234, [R1+0x110] ;  /* 0x0001100001ea7983 */ /* 0x000ee80000300a00 */
[----:B------:R-:W3:Y:S04]  /*20250*/  LDL.LU R243, [R1+0x80] ;  /* 0x0000800001f37983 */ /* 0x000ee80000300800 */
[----:B-1----:R-:W3:Y:S04]  /*20260*/  LDL.LU.64 R248, [R1+0x108] ;  /* 0x0001080001f87983 */ /* 0x002ee80000300a00 */
[----:B------:R-:W3:Y:S04]  /*20270*/  LDL.LU R237, [R1+0x84] ;  /* 0x0000840001ed7983 */ /* 0x000ee80000300800 */
[----:B--2---:R1:W-:Y:S04]  /*20280*/  @P2 STG.E desc[UR28][R240.64], R251 ;  /* 0x000000fbf0002986 */ /* 0x0043e8000c10191c */
[----:B-1----:R-:W2:Y:S04]  /*20290*/  LDL.LU R240, [R1+0x670] ;  /* 0x0006700001f07983 */ /* 0x002ea80000300800 */
[----:B------:R-:W2:Y:S04]  /*202a0*/  LDL.LU.64 R250, [R1+0x100] ;  /* 0x0001000001fa7983 */ /* 0x000ea80000300a00 */
[----:B------:R-:W2:Y:S01]  /*202b0*/  LDL.LU R241, [R1+0x88] ;  /* 0x0000880001f17983 */ /* 0x000ea20000300800 */
[----:B------:R-:W-:-:S05]  /*202c0*/  VIADD R233, R3, 0x20 ;  /* 0x0000002003e97836 */ /* 0x000fca0000000000 */
[----:B----4-:R-:W-:Y:S01]  /*202d0*/  ISETP.LT.AND P6, PT, R233, UR4, !P0 ;  /* 0x00000004e9007c0c */ /* 0x010fe2000c7c1270 */
[----:B------:R-:W1:Y:S01]  /*202e0*/  LDCU UR4, c[0x0][0x39c] ;  /* 0x00007380ff0477ac */ /* 0x000e620008000800 */
[----:B------:R-:W-:-:S05]  /*202f0*/  VIADD R233, R3, 0x21 ;  /* 0x0000002103e97836 */ /* 0x000fca0000000000 */
[----:B-1----:R-:W-:Y:S01]  /*20300*/  ISETP.LT.AND P2, PT, R233, UR4, !P0 ;  /* 0x00000004e9007c0c */ /* 0x002fe2000c741270 */
[----:B------:R-:W1:Y:S01]  /*20310*/  LDCU UR4, c[0x0][0x39c] ;  /* 0x00007380ff0477ac */ /* 0x000e620008000800 */
[----:B------:R-:W-:Y:S01]  /*20320*/  VIADD R233, R3, 0x22 ;  /* 0x0000002203e97836 */ /* 0x000fe20000000000 */
[----:B-----5:R4:W-:Y:S04]  /*20330*/  @P1 STG.E desc[UR28][R224.64], R239 ;  /* 0x000000efe0001986 */ /* 0x0209e8000c10191c */
[----:B-1----:R-:W-:Y:S01]  /*20340*/  ISETP.LT.AND P1, PT, R233, UR4, !P0 ;  /* 0x00000004e9007c0c */ /* 0x002fe2000c721270 */
[----:B------:R-:W1:Y:S01]  /*20350*/  LDCU UR4, c[0x0][0x39c] ;  /* 0x00007380ff0477ac */ /* 0x000e620008000800 */
[----:B---3--:R3:W-:Y:S04]  /*20360*/  @P5 STG.E desc[UR28][R226.64], R246 ;  /* 0x000000f6e2005986 */ /* 0x0087e8000c10191c */
[----:B----4-:R-:W4:Y:S04]  /*20370*/  LDL.LU.64 R224, [R1+0x668] ;  /* 0x0006680001e07983 */ /* 0x010f280000300a00 */
[----:B------:R-:W5:Y:S04]  /*20380*/  LDL.LU R239, [R1+0x8c] ;  /* 0x00008c0001ef7983 */ /* 0x000f680000300800 */
[----:B---3--:R-:W3:Y:S04]  /*20390*/  LDL.LU.64 R226, [R1+0x660] ;  /* 0x0006600001e27983 */ /* 0x008ee80000300a00 */
[----:B------:R-:W3:Y:S04]  /*203a0*/  LDL.LU R246, [R1+0x658] ;  /* 0x0006580001f67983 */ /* 0x000ee80000300800 */
[----:B------:R1:W-:Y:S04]  /*203b0*/  @P4 STG.E desc[UR28][R228.64], R247 ;  /* 0x000000f7e4004986 */ /* 0x0003e8000c10191c */
[----:B------:R1:W-:Y:S04]  /*203c0*/  @P3 STG.E desc[UR28][R230.64], R245 ;  /* 0x000000f5e6003986 */ /* 0x0003e8000c10191c */
[----:B-1----:R-:W3:Y:S04]  /*203d0*/  LDL.LU.64 R228, [R1+0x650] ;  /* 0x0006500001e47983 */ /* 0x002ee80000300a00 */
[----:B------:R-:W3:Y:S04]  /*203e0*/  LDL.LU R247, [R1+0x90] ;  /* 0x0000900001f77983 */ /* 0x000ee80000300800 */
[----:B------:R-:W3:Y:S04]  /*203f0*/  LDL.LU.64 R230, [R1+0x648] ;  /* 0x0006480001e67983 */ /* 0x000ee80000300a00 */
[----:B------:R-:W3:Y:S04]  /*20400*/  LDL.LU R245, [R1+0x94] ;  /* 0x0000940001f57983 */ /* 0x000ee80000300800 */
[----:B------:R1:W-:Y:S04]  /*20410*/  @P6 STG.E desc[UR28][R234.64], R243 ;  /* 0x000000f3ea006986 */ /* 0x0003e8000c10191c */
[----:B------:R1:W-:Y:S04]  /*20420*/  @P2 STG.E desc[UR28][R248.64], R237 ;  /* 0x000000edf8002986 */ /* 0x0003e8000c10191c */
[----:B-1----:R-:W3:Y:S04]  /*20430*/  LDL.LU R234, [R1+0x640] ;  /* 0x0006400001ea7983 */ /* 0x002ee80000300800 */
[----:B------:R-:W3:Y:S04]  /*20440*/  LDL.LU R243, [R1+0x98] ;  /* 0x0000980001f37983 */ /* 0x000ee80000300800 */
[----:B------:R-:W3:Y:S04]  /*20450*/  LDL.LU.64 R248, [R1+0x638] ;  /* 0x0006380001f87983 */ /* 0x000ee80000300a00 */
[----:B--2---:R1:W-:Y:S04]  /*20460*/  @P1 STG.E desc[UR28][R250.64], R241 ;  /* 0x000000f1fa001986 */ /* 0x0043e8000c10191c */
[----:B-1----:R-:W5:Y:S01]  /*20470*/  LDL.LU.64 R250, [R1+0x630] ;  /* 0x0006300001fa7983 */ /* 0x002f620000300a00 */
[----:B------:R-:W-:-:S03]  /*20480*/  VIADD R233, R3, 0x23 ;  /* 0x0000002303e97836 */ /* 0x000fc60000000000 */
[----:B------:R-:W2:Y:S02]  /*20490*/  LDL.LU R241, [R1+0x9c] ;  /* 0x00009c0001f17983 */ /* 0x000ea40000300800 */
        /* <DEDUP_REMOVED lines=22> */
[----:B-----5:R-:W5:Y:S04]  /*20600*/  LDL.LU R239, [R1+0xa0] ;  /* 0x0000a00001ef7983 */ /* 0x020f680000300800 */
[----:B------:R-:W2:Y:S04]  /*20610*/  LDL.LU R237, [R1+0xa4] ;  /* 0x0000a40001ed7983 */ /* 0x000ea80000300800 */
[----:B------:R-:W2:Y:S04]  /*20620*/  LDL.LU R235, [R1+0xa8] ;  /* 0x0000a80001eb7983 */ /* 0x000ea80000300800 */
[----:B------:R-:W2:Y:S04]  /*20630*/  LDL.LU R233, [R1+0xac] ;  /* 0x0000ac0001e97983 */ /* 0x000ea80000300800 */
[----:B------:R-:W2:Y:S04]  /*20640*/  LDL.LU R251, [R1+0xfc] ;  /* 0x0000fc0001fb7983 */ /* 0x000ea80000300800 */
[----:B---3--:R-:W3:Y:S01]  /*20650*/  LDL.LU R247, [R1+0x628] ;  /* 0x0006280001f77983 */ /* 0x008ee20000300800 */
[----:B------:R-:W-:-:S03]  /*20660*/  VIADD R250, R3, 0x2a ;  /* 0x0000002a03fa7836 */ /* 0x000fc60000000000 */
[----:B------:R-:W2:Y:S02]  /*20670*/  LDL.LU R249, [R1+0xf8] ;  /* 0x0000f80001f97983 */ /* 0x000ea40000300800 */
[----:B-1----:R-:W-:Y:S01]  /*20680*/  ISETP.LT.AND P4, PT, R250, UR4, !P0 ;  /* 0x00000004fa007c0c */ /* 0x002fe2000c781270 */
[----:B------:R-:W1:Y:S01]  /*20690*/  LDCU UR4, c[0x0][0x39c] ;  /* 0x00007380ff0477ac */ /* 0x000e620008000800 */
[----:B------:R-:W2:Y:S04]  /*206a0*/  LDL.LU R250, [R1+0xf4] ;  /* 0x0000f40001fa7983 */ /* 0x000ea80000300800 */
[----:B---3--:R3:W-:Y:S04]  /*206b0*/  @P3 STG.E desc[UR28][R246.64], R245 ;  /* 0x000000f5f6003986 */ /* 0x0087e8000c10191c */
[----:B---3--:R-:W3:Y:S01]  /*206c0*/  LDL.LU R245, [R1+0x624] ;  /* 0x0006240001f57983 */ /* 0x008ee20000300800 */
[----:B------:R-:W-:-:S03]  /*206d0*/  VIADD R248, R3, 0x2b ;  /* 0x0000002b03f87836 */ /* 0x000fc60000000000 */
[----:B------:R-:W2:Y:S02]  /*206e0*/  LDL.LU R247, [R1+0xf0] ;  /* 0x0000f00001f77983 */ /* 0x000ea40000300800 */
[----:B-1----:R-:W-:Y:S01]  /*206f0*/  ISETP.LT.AND P3, PT, R248, UR4, !P0 ;  /* 0x00000004f8007c0c */ /* 0x002fe2000c761270 */
[----:B------:R-:W1:Y:S01]  /*20700*/  LDCU UR4, c[0x0][0x39c] ;  /* 0x00007380ff0477ac */ /* 0x000e620008000800 */
[----:B------:R-:W2:Y:S04]  /*20710*/  LDL.LU R248, [R1+0xec] ;  /* 0x0000ec0001f87983 */ /* 0x000ea80000300800 */
[----:B---3--:R3:W-:Y:S04]  /*20720*/  @P6 STG.E desc[UR28][R244.64], R243 ;  /* 0x000000f3f4006986 */ /* 0x0087e8000c10191c */
[----:B---3--:R-:W2:Y:S01]  /*20730*/  LDL.LU R243, [R1+0x620] ;  /* 0x0006200001f37983 */ /* 0x008ea20000300800 */
[----:B------:R-:W-:-:S03]  /*20740*/  VIADD R246, R3, 0x2c ;  /* 0x0000002c03f67836 */ /* 0x000fc60000000000 */
[----:B------:R-:W3:Y:S02]  /*20750*/  LDL.LU R245, [R1+0xe8] ;  /* 0x0000e80001f57983 */ /* 0x000ee40000300800 */
[----:B-1----:R-:W-:Y:S01]  /*20760*/  ISETP.LT.AND P6, PT, R246, UR4, !P0 ;  /* 0x00000004f6007c0c */ /* 0x002fe2000c7c1270 */
[----:B------:R-:W1:Y:S01]  /*20770*/  LDCU UR4, c[0x0][0x39c] ;  /* 0x00007380ff0477ac */ /* 0x000e620008000800 */
[----:B------:R-:W3:Y:S04]  /*20780*/  LDL.LU R246, [R1+0xe4] ;  /* 0x0000e40001f67983 */ /* 0x000ee80000300800 */
[----:B--2---:R2:W-:Y:S04]  /*20790*/  @P2 STG.E desc[UR28][R242.64], R241 ;  /* 0x000000f1f2002986 */ /* 0x0045e8000c10191c */
[----:B--2---:R-:W5:Y:S01]  /*207a0*/  LDL.LU R241, [R1+0x61c] ;  /* 0x00061c0001f17983 */ /* 0x004f620000300800 */
[----:B------:R-:W-:-:S03]  /*207b0*/  VIADD R244, R3, 0x2d ;  /* 0x0000002d03f47836 */ /* 0x000fc60000000000 */
[----:B------:R-:W2:Y:S02]  /*207c0*/  LDL.LU R243, [R1+0xe0] ;  /* 0x0000e00001f37983 */ /* 0x000ea40000300800 */
[----:B-1----:R-:W-:Y:S01]  /*207d0*/  ISETP.LT.AND P2, PT, R244, UR4, !P0 ;  /* 0x00000004f4007c0c */ /* 0x002fe2000c741270 */
[----:B------:R-:W1:Y:S01]  /*207e0*/  LDCU UR4, c[0x0][0x39c] ;  /* 0x00007380ff0477ac */ /* 0x000e620008000800 */
[----:B------:R-:W2:Y:S04]  /*207f0*/  LDL.LU R244, [R1+0xdc] ;  /* 0x0000dc0001f47983 */ /* 0x000ea80000300800 */
[----:B-----5:R5:W-:Y:S04]  /*20800*/  @P1 STG.E desc[UR28][R240.64], R239 ;  /* 0x000000eff0001986 */ /* 0x020be8000c10191c */
[----:B-----5:R-:W5:Y:S01]  /*20810*/  LDL.LU R239, [R1+0x618] ;  /* 0x0006180001ef7983 */ /* 0x020f620000300800 */
        /* <DEDUP_REMOVED lines=11> */
[----:B------:R-:W2:Y:S01]  /*208d0*/  LDL.LU R240, [R1+0xcc] ;  /* 0x0000cc0001f07983 */ /* 0x000ea20000300800 */
[----:B------:R-:W-:-:S03]  /*208e0*/  VIADD R238, R3, 0x30 ;  /* 0x0000003003ee7836 */ /* 0x000fc60000000000 */
[----:B-----5:R5:W-:Y:S04]  /*208f0*/  @P4 STG.E desc[UR28][R236.64], R235 ;  /* 0x000000ebec004986 */ /* 0x020be8000c10191c */
[----:B-----5:R-:W5:Y:S01]  /*20900*/  LDL.LU R235, [R1+0x610] ;  /* 0x0006100001eb7983 */ /* 0x020f620000300800 */
[----:B-1----:R-:W-:Y:S01]  /*20910*/  ISETP.LT.AND P4, PT, R238, UR4, !P0 ;  /* 0x00000004ee007c0c */ /* 0x002fe2000c781270 */
[----:B------:R-:W1:Y:S01]  /*20920*/  LDCU UR4, c[0x0][0x39c] ;  /* 0x00007380ff0477ac */ /* 0x000e620008000800 */
[C---:B------:R-:W-:Y:S01]  /*20930*/  VIADD R236, R3.reuse, 0x31 ;  /* 0x0000003103ec7836 */ /* 0x040fe20000000000 */
[----:B------:R-:W2:Y:S04]  /*20940*/  LDL.LU R237, [R1+0xc8] ;  /* 0x0000c80001ed7983 */ /* 0x000ea80000300800 */
[----:B------:R-:W2:Y:S04]  /*20950*/  LDL.LU R238, [R1+0xc4] ;  /* 0x0000c40001ee7983 */ /* 0x000ea80000300800 */
[----:B-----5:R5:W-:Y:S01]  /*20960*/  @P3 STG.E desc[UR28][R234.64], R233 ;  /* 0x000000e9ea003986 */ /* 0x020be2000c10191c */
[----:B-1----:R-:W-:Y:S01]  /*20970*/  ISETP.LT.AND P3, PT, R236, UR4, !P0 ;  /* 0x00000004ec007c0c */ /* 0x002fe2000c761270 */
[----:B------:R-:W1:Y:S02]  /*20980*/  LDCU UR4, c[0x0][0x39c] ;  /* 0x00007380ff0477ac */ /* 0x000e640008000800 */
[----:B-----5:R-:W5:Y:S04]  /*20990*/  LDL.LU R233, [R1+0x60c] ;  /* 0x00060c0001e97983 */ /* 0x020f680000300800 */
[----:B------:R-:W4:Y:S04]  /*209a0*/  LDL.LU R235, [R1+0xc0] ;  /* 0x0000c00001eb7983 */ /* 0x000f280000300800 */
[----:B------:R-:W5:Y:S01]  /*209b0*/  LDL.LU R236, [R1+0xb0] ;  /* 0x0000b00001ec7983 */ /* 0x000f620000300800 */
[----:B------:R-:W-:-:S03]  /*209c0*/  VIADD R234, R3, 0x32 ;  /* 0x0000003203ea7836 */ /* 0x000fc60000000000 */
[----:B-----5:R5:W-:Y:S02]  /*209d0*/  @P6 STG.E desc[UR28][R232.64], R236 ;  /* 0x000000ece8006986 */ /* 0x020be4000c10191c */
[----:B-1----:R-:W-:Y:S01]  /*209e0*/  ISETP.LT.AND P6, PT, R234, UR4, !P0 ;  /* 0x00000004ea007c0c */ /* 0x002fe2000c7c1270 */
[----:B------:R-:W1:Y:S01]  /*209f0*/  LDCU UR4, c[0x0][0x39c] ;  /* 0x00007380ff0477ac */ /* 0x000e620008000800 */
[----:B-----5:R-:W5:Y:S04]  /*20a00*/  LDL.LU R232, [R1+0xb8] ;  /* 0x0000b80001e87983 */ /* 0x020f680000300800 */
[----:B------:R-:W2:Y:S04]  /*20a10*/  LDL.LU R233, [R1+0xbc] ;  /* 0x0000bc0001e97983 */ /* 0x000ea80000300800 */
[----:B------:R-:W2:Y:S01]  /*20a20*/  LDL.LU R234, [R1+0xb4] ;  /* 0x0000b40001ea7983 */ /* 0x000ea20000300800 */
[----:B------:R-:W-:-:S03]  /*20a30*/  VIADD R236, R3, 0x33 ;  /* 0x0000003303ec7836 */ /* 0x000fc60000000000 */
[----:B--2---:R2:W-:Y:S02]  /*20a40*/  @P2 STG.E desc[UR28][R230.64], R234 ;  /* 0x000000eae6002986 */ /* 0x0045e4000c10191c */
[----:B-1----:R-:W-:Y:S01]  /*20a50*/  ISETP.LT.AND P2, PT, R236, UR4, !P0 ;  /* 0x00000004ec007c0c */ /* 0x002fe2000c741270 */
[----:B------:R-:W1:Y:S01]  /*20a60*/  LDCU UR4, c[0x0][0x39c] ;  /* 0x00007380ff0477ac */ /* 0x000e620008000800 */
[----:B-----5:R5:W-:Y:S01]  /*20a70*/  @P1 STG.E desc[UR28][R228.64], R232 ;  /* 0x000000e8e4001986 */ /* 0x020be2000c10191c */
[----:B--2---:R-:W-:-:S05]  /*20a80*/  VIADD R234, R3, 0x34 ;  /* 0x0000003403ea7836 */ /* 0x004fca0000000000 */
[----:B-1----:R-:W-:Y:S01]  /*20a90*/  ISETP.LT.AND P1, PT, R234, UR4, !P0 ;  /* 0x00000004ea007c0c */ /* 0x002fe2000c721270 */
[----:B------:R-:W1:Y:S01]  /*20aa0*/  LDCU UR4, c[0x0][0x39c] ;  /* 0x00007380ff0477ac */ /* 0x000e620008000800 */
[C---:B-----5:R-:W-:Y:S01]  /*20ab0*/  VIADD R232, R3.reuse, 0x35 ;  /* 0x0000003503e87836 */ /* 0x060fe20000000000 */
[----:B------:R2:W-:Y:S01]  /*20ac0*/  @P5 STG.E desc[UR28][R226.64], R233 ;  /* 0x000000e9e2005986 */ /* 0x0005e2000c10191c */
[----:B------:R-:W-:-:S03]  /*20ad0*/  VIADD R230, R3, 0x36 ;  /* 0x0000003603e67836 */ /* 0x000fc60000000000 */
[----:B-1----:R-:W-:Y:S01]  /*20ae0*/  ISETP.LT.AND P5, PT, R232, UR4, !P0 ;  /* 0x00000004e8007c0c */ /* 0x002fe2000c7a1270 */
[----:B------:R-:W1:Y:S01]  /*20af0*/  LDCU UR4, c[0x0][0x39c] ;  /* 0x00007380ff0477ac */ /* 0x000e620008000800 */
[----:B----4-:R4:W-:Y:S01]  /*20b00*/  @P4 STG.E desc[UR28][R224.64], R235 ;  /* 0x000000ebe0004986 */ /* 0x0109e2000c10191c */
[C---:B------:R-:W-:Y:S01]  /*20b10*/  VIADD R228, R3.reuse, 0x37 ;  /* 0x0000003703e47836 */ /* 0x040fe20000000000 */
[----:B-1----:R-:W-:Y:S01]  /*20b20*/  ISETP.LT.AND P4, PT, R230, UR4, !P0 ;  /* 0x00000004e6007c0c */ /* 0x002fe2000c781270 */
[----:B------:R-:W1:Y:S01]  /*20b30*/  LDCU UR4, c[0x0][0x39c] ;  /* 0x00007380ff0477ac */ /* 0x000e620008000800 */
[----:B------:R5:W-:Y:S01]  /*20b40*/  @P3 STG.E desc[UR28][R222.64], R238 ;  /* 0x000000eede003986 */ /* 0x000be2000c10191c */
[C---:B--2---:R-:W-:Y:S01]  /*20b50*/  VIADD R226, R3.reuse, 0x38 ;  /* 0x0000003803e27836 */ /* 0x044fe20000000000 */
[----:B-1----:R-:W-:Y:S01]  /*20b60*/  ISETP.LT.AND P3, PT, R228, UR4, !P0 ;  /* 0x00000004e4007c0c */ /* 0x002fe2000c761270 */
[----:B------:R-:W1:Y:S01]  /*20b70*/  LDCU UR4, c[0x0][0x39c] ;  /* 0x00007380ff0477ac */ /* 0x000e620008000800 */
[----:B------:R2:W-:Y:S01]  /*20b80*/  @P6 STG.E desc[UR28][R220.64], R237 ;  /* 0x000000eddc006986 */ /* 0x0005e2000c10191c */
[C---:B----4-:R-:W-:Y:S01]  /*20b90*/  VIADD R224, R3.reuse, 0x39 ;  /* 0x0000003903e07836 */ /* 0x050fe20000000000 */
[----:B-1----:R-:W-:Y:S01]  /*20ba0*/  ISETP.LT.AND P6, PT, R226, UR4, !P0 ;  /* 0x00000004e2007c0c */ /* 0x002fe2000c7c1270 */
[----:B------:R-:W1:Y:S01]  /*20bb0*/  LDCU UR4, c[0x0][0x39c] ;  /* 0x00007380ff0477ac */ /* 0x000e620008000800 */
[----:B------:R4:W-:Y:S01]  /*20bc0*/  @P2 STG.E desc[UR28][R218.64], R240 ;  /* 0x000000f0da002986 */ /* 0x0009e2000c10191c */
[C---:B-----5:R-:W-:Y:S01]  /*20bd0*/  VIADD R222, R3.reuse, 0x3a ;  /* 0x0000003a03de7836 */ /* 0x060fe20000000000 */
        /* <DEDUP_REMOVED lines=18> */
[----:B------:R-:W-:Y:S01]  /*20d00*/  @P6 STG.E desc[UR28][R208.64], R243 ;  /* 0x000000f3d0006986 */ /* 0x000fe2000c10191c */
[C---:B----4-:R-:W-:Y:S01]  /*20d10*/  VIADD R212, R3.reuse, 0x3f ;  /* 0x0000003f03d47836 */ /* 0x050fe20000000000 */
[----:B-1----:R-:W-:Y:S01]  /*20d20*/  ISETP.LT.AND P6, PT, R214, UR4, !P0 ;  /* 0x00000004d6007c0c */ /* 0x002fe2000c7c1270 */
[----:B------:R-:W1:Y:S01]  /*20d30*/  LDCU UR4, c[0x0][0x39c] ;  /* 0x00007380ff0477ac */ /* 0x000e620008000800 */
[----:B---3--:R2:W-:Y:S01]  /*20d40*/  @P2 STG.E desc[UR28][R206.64], R246 ;  /* 0x000000f6ce002986 */ /* 0x0085e2000c10191c */
[----:B-----5:R-:W-:-:S03]  /*20d50*/  VIADD R210, R3, 0x40 ;  /* 0x0000004003d27836 */ /* 0x020fc60000000000 */
[----:B------:R3:W-:Y:S02]  /*20d60*/  @P1 STG.E desc[UR28][R204.64], R245 ;  /* 0x000000f5cc001986 */ /* 0x0007e4000c10191c */
[----:B------:R-:W-:Y:S01]  /*20d70*/  ISETP.LT.AND P1, PT, R210, UR6, !P0 ;  /* 0x00000006d2007c0c */ /* 0x000fe2000c721270 */
[----:B------:R-:W4:Y:S01]  /*20d80*/  LDCU UR6, c[0x0][0x39c] ;  /* 0x00007380ff0677ac */ /* 0x000f220008000800 */
[----:B-1----:R-:W-:Y:S01]  /*20d90*/  ISETP.LT.AND P2, PT, R212, UR4, !P0 ;  /* 0x00000004d4007c0c */ /* 0x002fe2000c741270 */
[----:B------:R-:W1:Y:S01]  /*20da0*/  LDCU UR4, c[0x0][0x39c] ;  /* 0x00007380ff0477ac */ /* 0x000e620008000800 */
[----:B--2---:R-:W-:Y:S01]  /*20db0*/  VIADD R207, R252, UR5 ;  /* 0x00000005fccf7c36 */ /* 0x004fe20008000000 */
[----:B------:R2:W-:Y:S01]  /*20dc0*/  @P5 STG.E desc[UR28][R202.64], R248 ;  /* 0x000000f8ca005986 */ /* 0x0005e2000c10191c */
[----:B------:R-:W-:-:S03]  /*20dd0*/  VIADD R206, R3, 0x43 ;  /* 0x0000004303ce7836 */ /* 0x000fc60000000000 */
[----:B------:R5:W-:Y:S01]  /*20de0*/  @P4 STG.E desc[UR28][R200.64], R247 ;  /* 0x000000f7c8004986 */ /* 0x000be2000c10191c */
[----:B------:R-:W-:-:S03]  /*20df0*/  VIADD R209, R3, 0x41 ;  /* 0x0000004103d17836 */ /* 0x000fc60000000000 */
[----:B------:R4:W-:Y:S01]  /*20e00*/  @P3 STG.E desc[UR28][R198.64], R250 ;  /* 0x000000fac6003986 */ /* 0x0009e2000c10191c */
[C---:B---3--:R-:W-:Y:S01]  /*20e10*/  LEA R204, P3, R207.reuse, R2, 0x2 ;  /* 0x00000002cfcc7211 */ /* 0x048fe200078610ff */
[----:B--2---:R-:W-:-:S03]  /*20e20*/  VIADD R203, R207, UR5 ;  /* 0x00000005cfcb7c36 */ /* 0x004fc60008000000 */
[----:B------:R-:W-:Y:S02]  /*20e30*/  LEA.HI.X.SX32 R205, R207, R0, 0x2, P3 ;  /* 0x00000000cfcd7211 */ /* 0x000fe400018f16ff */
[----:B------:R-:W-:Y:S01]  /*20e40*/  ISETP.LT.AND P5, PT, R209, UR7, !P0 ;  /* 0x00000007d1007c0c */ /* 0x000fe2000c7a1270 */
[----:B------:R-:W2:Y:S01]  /*20e50*/  LDCU UR7, c[0x0][0x39c] ;  /* 0x00007380ff0777ac */ /* 0x000ea20008000800 */
[----:B-1----:R-:W-:Y:S01]  /*20e60*/  ISETP.LT.AND P3, PT, R206, UR4, !P0 ;  /* 0x00000004ce007c0c */ /* 0x002fe2000c761270 */
[----:B-----5:R-:W-:Y:S01]  /*20e70*/  VIADD R201, R3, 0x44 ;  /* 0x0000004403c97836 */ /* 0x020fe20000000000 */
[----:B------:R-:W1:Y:S01]  /*20e80*/  LDCU UR4, c[0x0][0x39c] ;  /* 0x00007380ff0477ac */ /* 0x000e620008000800 */
[----:B------:R3:W-:Y:S01]  /*20e90*/  @P6 STG.E desc[UR28][R196.64], R249 ;  /* 0x000000f9c4006986 */ /* 0x0007e2000c10191c */
[----:B------:R-:W-:-:S03]  /*20ea0*/  LEA R200, P6, R203, R2, 0x2 ;  /* 0x00000002cbc87211 */ /* 0x000fc600078c10ff */
[----:B------:R5:W-:Y:S01]  /*20eb0*/  @P2 STG.E desc[UR28][R204.64], R251 ;  /* 0x000000fbcc002986 */ /* 0x000be2000c10191c */
[----:B----4-:R-:W-:Y:S01]  /*20ec0*/  ISETP.LT.AND P2, PT, R201, UR6, !P0 ;  /* 0x00000006c9007c0c */ /* 0x010fe2000c741270 */
[----:B------:R-:W-:Y:S01]  /*20ed0*/  VIADD R202, R3, 0x46 ;  /* 0x0000004603ca7836 */ /* 0x000fe20000000000 */
[----:B------:R-:W-:Y:S01]  /*20ee0*/  LEA.HI.X.SX32 R201, R203, R0, 0x2, P6 ;  /* 0x00000000cbc97211 */ /* 0x000fe200030f16ff */
[----:B------:R-:W-:Y:S01]  /*20ef0*/  VIADD R199, R3, 0x45 ;  /* 0x0000004503c77836 */ /* 0x000fe20000000000 */
[----:B------:R-:W4:Y:S01]  /*20f00*/  LDCU UR6, c[0x0][0x39c] ;  /* 0x00007380ff0677ac */ /* 0x000f220008000800 */
[----:B---3--:R-:W-:-:S05]  /*20f10*/  VIADD R197, R203, UR5 ;  /* 0x00000005cbc57c36 */ /* 0x008fca0008000000 */
[C---:B------:R-:W-:Y:S01]  /*20f20*/  LEA R196, P6, R197.reuse, R2, 0x2 ;  /* 0x00000002c5c47211 */ /* 0x040fe200078c10ff */
[----:B------:R-:W-:-:S03]  /*20f30*/  VIADD R203, R197, UR5 ;  /* 0x00000005c5cb7c36 */ /* 0x000fc60008000000 */
[----:B------:R-:W-:Y:S01]  /*20f40*/  LEA.HI.X.SX32 R197, R197, R0, 0x2, P6 ;  /* 0x00000000c5c57211 */ /* 0x000fe200030f16ff */
[----:B------:R-:W-:Y:S01]  /*20f50*/  VIADD R208, R3, 0x42 ;  /* 0x0000004203d07836 */ /* 0x000fe20000000000 */
[----:B------:R3:W-:Y:S01]  /*20f60*/  @P1 STG.E desc[UR28][R200.64], R132 ;  /* 0x00000084c8001986 */ /* 0x0007e2000c10191c */
[----:B------:R-:W-:-:S03]  /*20f70*/  LEA R198, P6, R203, R2, 0x2 ;  /* 0x00000002cbc67211 */ /* 0x000fc600078c10ff */
[----:B------:R3:W-:Y:S01]  /*20f80*/  @P5 STG.E desc[UR28][R196.64], R133 ;  /* 0x00000085c4005986 */ /* 0x0007e2000c10191c */
[----:B-1----:R-:W-:Y:S01]  /*20f90*/  ISETP.LT.AND P5, PT, R202, UR4, !P0 ;  /* 0x00000004ca007c0c */ /* 0x002fe2000c7a1270 */
[----:B------:R-:W1:Y:S01]  /*20fa0*/  LDCU UR4, c[0x0][0x39c] ;  /* 0x00007380ff0477ac */ /* 0x000e620008000800 */
[----:B--2---:R-:W-:Y:S02]  /*20fb0*/  ISETP.LT.AND P1, PT, R199, UR7, !P0 ;  /* 0x00000007c7007c0c */ /* 0x004fe4000c721270 */
[----:B------:R-:W-:Y:S01]  /*20fc0*/  ISETP.LT.AND P4, PT, R208, UR8, !P0 ;  /* 0x00000008d0007c0c */ /* 0x000fe2000c781270 */
[----:B------:R-:W2:Y:S01]  /*20fd0*/  LDCU UR7, c[0x0][0x39c] ;  /* 0x00007380ff0777ac */ /* 0x000ea20008000800 */
[C---:B------:R-:W-:Y:S01]  /*20fe0*/  LEA.HI.X.SX32 R199, R203.reuse, R0, 0x2, P6 ;  /* 0x00000000cbc77211 */ /* 0x040fe200030f16ff */
[----:B------:R-:W-:-:S04]  /*20ff0*/  VIADD R203, R203, UR5 ;  /* 0x00000005cbcb7c36 */ /* 0x000fc80008000000 */
[C---:B-----5:R-:W-:Y:S01]  /*21000*/  VIADD R205, R203.reuse, UR5 ;  /* 0x00000005cbcd7c36 */ /* 0x060fe20008000000 */
[----:B---3--:R-:W-:Y:S01]  /*21010*/  LEA R200, P6, R203, R2, 0x2 ;  /* 0x00000002cbc87211 */ /* 0x008fe200078c10ff */
[----:B------:R-:W-:-:S03]  /*21020*/  VIADD R202, R3, 0x47 ;  /* 0x0000004703ca7836 */ /* 0x000fc60000000000 */
[----:B------:R-:W-:Y:S01]  /*21030*/  LEA.HI.X.SX32 R201, R203, R0, 0x2, P6 ;  /* 0x00000000cbc97211 */ /* 0x000fe200030f16ff */
[C---:B------:R-:W-:Y:S01]  /*21040*/  VIADD R203, R205.reuse, UR5 ;  /* 0x00000005cdcb7c36 */ /* 0x040fe20008000000 */
[----:B------:R-:W-:Y:S01]  /*21050*/  LEA R132, P6, R205, R2, 0x2 ;  /* 0x00000002cd847211 */ /* 0x000fe200078c10ff */
[----:B------:R-:W-:Y:S01]  /*21060*/  VIADD R197, R3, 0x48 ;  /* 0x0000004803c57836 */ /* 0x000fe20000000000 */
[----:B------:R3:W-:Y:S01]  /*21070*/  @P4 STG.E desc[UR28][R198.64], R134 ;  /* 0x00000086c6004986 */ /* 0x0007e2000c10191c */
[----:B----4-:R-:W-:Y:S01]  /*21080*/  ISETP.LT.AND P4, PT, R202, UR6, !P0 ;  /* 0x00000006ca007c0c */ /* 0x010fe2000c781270 */
[----:B------:R-:W4:Y:S01]  /*21090*/  LDCU UR6, c[0x0][0x39c] ;  /* 0x00007380ff0677ac */ /* 0x000f220008000800 */
[----:B------:R-:W-:Y:S01]  /*210a0*/  LEA.HI.X.SX32 R133, R205, R0, 0x2, P6 ;  /* 0x00000000cd857211 */ /* 0x000fe200030f16ff */
[----:B------:R5:W-:Y:S01]  /*210b0*/  @P3 STG.E desc[UR28][R200.64], R135 ;  /* 0x00000087c8003986 */ /* 0x000be2000c10191c */
[----:B------:R-:W-:Y:S02]  /*210c0*/  LEA R196, P6, R203, R2, 0x2 ;  /* 0x00000002cbc47211 */ /* 0x000fe400078c10ff */
[----:B-1----:R-:W-:Y:S01]  /*210d0*/  ISETP.LT.AND P3, PT, R197, UR4, !P0 ;  /* 0x00000004c5007c0c */ /* 0x002fe2000c761270 */
[----:B------:R-:W1:Y:S01]  /*210e0*/  LDCU UR4, c[0x0][0x39c] ;  /* 0x00007380ff0477ac */ /* 0x000e620008000800 */
[C---:B------:R-:W-:Y:S01]  /*210f0*/  LEA.HI.X.SX32 R197, R203.reuse, R0, 0x2, P6 ;  /* 0x00000000cbc57211 */ /* 0x040fe200030f16ff */
[----:B------:R-:W-:-:S02]  /*21100*/  VIADD R203, R203, UR5 ;  /* 0x00000005cbcb7c36 */ /* 0x000fc40008000000 */
[----:B---3--:R-:W-:Y:S01]  /*21110*/  VIADD R134, R3, 0x49 ;  /* 0x0000004903867836 */ /* 0x008fe20000000000 */
[----:B------:R3:W-:Y:S01]  /*21120*/  @P2 STG.E desc[UR28][R132.64], R136 ;  /* 0x0000008884002986 */ /* 0x0007e2000c10191c */
[----:B------:R-:W-:-:S03]  /*21130*/  VIADD R199, R203, UR5 ;  /* 0x00000005cbc77c36 */ /* 0x000fc60008000000 */
[----:B--2---:R-:W-:Y:S01]  /*21140*/  ISETP.LT.AND P2, PT, R134, UR7, !P0 ;  /* 0x0000000786007c0c */ /* 0x004fe2000c741270 */
[----:B------:R-:W2:Y:S01]  /*21150*/  LDCU UR7, c[0x0][0x39c] ;  /* 0x00007380ff0777ac */ /* 0x000ea20008000800 */
[----:B------:R-:W-:Y:S01]  /*21160*/  LEA R134, P6, R203, R2, 0x2 ;  /* 0x00000002cb867211 */ /* 0x000fe200078c10ff */
[----:B------:R-:W-:Y:S01]  /*21170*/  VIADD R198, R3, 0x4a ;  /* 0x0000004a03c67836 */ /* 0x000fe20000000000 */
[----:B------:R1:W-:Y:S02]  /*21180*/  @P1 STG.E desc[UR28][R196.64], R137 ;  /* 0x00000089c4001986 */ /* 0x0003e4000c10191c */
[----:B-----5:R-:W-:Y:S01]  /*21190*/  LEA.HI.X.SX32 R135, R203, R0, 0x2, P6 ;  /* 0x00000000cb877211 */ /* 0x020fe200030f16ff */
[C---:B------:R-:W-:Y:S01]  /*211a0*/  VIADD R201, R199.reuse, UR5 ;  /* 0x00000005c7c97c36 */ /* 0x040fe20008000000 */
[----:B---3--:R-:W-:Y:S01]  /*211b0*/  LEA R132, P6, R199, R2, 0x2 ;  /* 0x00000002c7847211 */ /* 0x008fe200078c10ff */
[----:B------:R-:W-:Y:S01]  /*211c0*/  VIADD R136, R3, 0x4b ;  /* 0x0000004b03887836 */ /* 0x000fe20000000000 */
[----:B----4-:R-:W-:Y:S01]  /*211d0*/  ISETP.LT.AND P1, PT, R198, UR6, !P0 ;  /* 0x00000006c6007c0c */ /* 0x010fe2000c721270 */
[----:B------:R-:W3:Y:S01]  /*211e0*/  LDCU UR6, c[0x0][0x39c] ;  /* 0x00007380ff0677ac */ /* 0x000ee20008000800 */
[----:B------:R4:W-:Y:S01]  /*211f0*/  @P5 STG.E desc[UR28][R134.64], R138 ;  /* 0x0000008a86005986 */ /* 0x0009e2000c10191c */
[----:B------:R-:W-:Y:S01]  /*21200*/  LEA.HI.X.SX32 R133, R199, R0, 0x2, P6 ;  /* 0x00000000c7857211 */ /* 0x000fe200030f16ff */
[----:B------:R-:W-:Y:S01]  /*21210*/  VIADD R199, R201, UR5 ;  /* 0x00000005c9c77c36 */ /* 0x000fe20008000000 */
[----:B-1----:R-:W-:Y:S01]  /*21220*/  ISETP.LT.AND P5, PT, R136, UR4, !P0 ;  /* 0x0000000488007c0c */ /* 0x002fe2000c7a1270 */
[----:B------:R-:W-:Y:S01]  /*21230*/  VIADD R197, R3, 0x4c ;  /* 0x0000004c03c57836 */ /* 0x000fe20000000000 */
[C---:B------:R-:W-:Y:S01]  /*21240*/  LEA R136, P6, R201.reuse, R2, 0x2 ;  /* 0x00000002c9887211 */ /* 0x040fe200078c10ff */
[----:B------:R-:W1:Y:S03]  /*21250*/  LDCU UR4, c[0x0][0x39c] ;  /* 0x00007380ff0477ac */ /* 0x000e660008000800 */
[----:B------:R-:W-:-:S02]  /*21260*/  LEA.HI.X.SX32 R137, R201, R0, 0x2, P6 ;  /* 0x00000000c9897211 */ /* 0x000fc400030f16ff */
[----:B------:R-:W-:Y:S01]  /*21270*/  LEA R196, P6, R199, R2, 0x2 ;  /* 0x00000002c7c47211 */ /* 0x000fe200078c10ff */
[----:B------:R5:W-:Y:S01]  /*21280*/  @P4 STG.E desc[UR28][R132.64], R139 ;  /* 0x0000008b84004986 */ /* 0x000be2000c10191c */
[----:B--2---:R-:W-:Y:S01]  /*21290*/  ISETP.LT.AND P4, PT, R197, UR7, !P0 ;  /* 0x00000007c5007c0c */ /* 0x004fe2000c781270 */
[----:B------:R-:W-:Y:S01]  /*212a0*/  VIADD R198, R3, 0x4d ;  /* 0x0000004d03c67836 */ /* 0x000fe20000000000 */
[C---:B------:R-:W-:Y:S01]  /*212b0*/  LEA.HI.X.SX32 R197, R199.reuse, R0, 0x2, P6 ;  /* 0x00000000c7c57211 */ /* 0x040fe200030f16ff */
[----:B------:R-:W2:Y:S01]  /*212c0*/  LDCU UR7, c[0x0][0x39c] ;  /* 0x00007380ff0777ac */ /* 0x000ea20008000800 */
[----:B------:R-:W-:Y:S01]  /*212d0*/  VIADD R199, R199, UR5 ;  /* 0x00000005c7c77c36 */ /* 0x000fe20008000000 */
[----:B------:R1:W-:Y:S01]  /*212e0*/  @P3 STG.E desc[UR28][R136.64], R140 ;  /* 0x0000008c88003986 */ /* 0x0003e2000c10191c */
[----:B---3--:R-:W-:Y:S01]  /*212f0*/  ISETP.LT.AND P3, PT, R198, UR6, !P0 ;  /* 0x00000006c6007c0c */ /* 0x008fe2000c761270 */
[----:B------:R-:W3:Y:S01]  /*21300*/  LDCU UR6, c[0x0][0x39c] ;  /* 0x00007380ff0677ac */ /* 0x000ee20008000800 */
[----:B----4-:R-:W-:Y:S01]  /*21310*/  VIADD R135, R3, 0x4e ;  /* 0x0000004e03877836 */ /* 0x010fe20000000000 */
[----:B------:R4:W-:Y:S01]  /*21320*/  @P2 STG.E desc[UR28][R196.64], R141 ;  /* 0x0000008dc4002986 */ /* 0x0009e2000c10191c */
[C---:B-----5:R-:W-:Y:S01]  /*21330*/  VIADD R139, R199.reuse, UR5 ;  /* 0x00000005c78b7c36 */ /* 0x060fe20008000000 */
[----:B------:R-:W-:-:S04]  /*21340*/  LEA R132, P2, R199, R2, 0x2 ;  /* 0x00000002c7847211 */ /* 0x000fc800078410ff */
[----:B------:R-:W-:Y:S02]  /*21350*/  LEA R134, P6, R139, R2, 0x2 ;  /* 0x000000028b867211 */ /* 0x000fe400078c10ff */
[-C--:B------:R-:W-:Y:S01]  /*21360*/  LEA.HI.X.SX32 R133, R199, R0.reuse, 0x2, P2 ;  /* 0x00000000c7857211 */ /* 0x080fe200010f16ff */
[----:B-1----:R-:W-:Y:S01]  /*21370*/  VIADD R136, R3, 0x4f ;  /* 0x0000004f03887836 */ /* 0x002fe20000000000 */
[----:B------:R-:W-:Y:S01]  /*21380*/  ISETP.LT.AND P2, PT, R135, UR4, !P0 ;  /* 0x0000000487007c0c */ /* 0x000fe2000c741270 */
[----:B------:R-:W1:Y:S01]  /*21390*/  LDCU UR4, c[0x0][0x39c] ;  /* 0x00007380ff0477ac */ /* 0x000e620008000800 */
[C---:B------:R-:W-:Y:S01]  /*213a0*/  LEA.HI.X.SX32 R135, R139.reuse, R0, 0x2, P6 ;  /* 0x000000008b877211 */ /* 0x040fe200030f16ff */
[----:B------:R-:W-:Y:S01]  /*213b0*/  VIADD R139, R139, UR5 ;  /* 0x000000058b8b7c36 */ /* 0x000fe20008000000 */
[----:B------:R5:W-:Y:S01]  /*213c0*/  @P1 STG.E desc[UR28][R132.64], R142 ;  /* 0x0000008e84001986 */ /* 0x000be2000c10191c */
[----:B--2---:R-:W-:Y:S01]  /*213d0*/  ISETP.LT.AND P1, PT, R136, UR7, !P0 ;  /* 0x0000000788007c0c */ /* 0x004fe2000c721270 */
[----:B------:R-:W-:Y:S01]  /*213e0*/  VIADD R138, R3, 0x50 ;  /* 0x00000050038a7836 */ /* 0x000fe20000000000 */
[----:B------:R-:W2:Y:S01]  /*213f0*/  LDCU UR7, c[0x0][0x39c] ;  /* 0x00007380ff0777ac */ /* 0x000ea20008000800 */
[----:B------:R1:W-:Y:S01]  /*21400*/  @P5 STG.E desc[UR28][R134.64], R143 ;  /* 0x0000008f86005986 */ /* 0x0003e2000c10191c */
[C---:B------:R-:W-:Y:S01]  /*21410*/  LEA R136, P5, R139.reuse, R2, 0x2 ;  /* 0x000000028b887211 */ /* 0x040fe200078a10ff */
[----:B----4-:R-:W-:-:S03]  /*21420*/  VIADD R141, R139, UR5 ;  /* 0x000000058b8d7c36 */ /* 0x010fc60008000000 */
[----:B------:R-:W-:Y:S02]  /*21430*/  LEA.HI.X.SX32 R137, R139, R0, 0x2, P5 ;  /* 0x000000008b897211 */ /* 0x000fe400028f16ff */
[----:B---3--:R-:W-:Y:S01]  /*21440*/  ISETP.LT.AND P5, PT, R138, UR6, !P0 ;  /* 0x000000068a007c0c */ /* 0x008fe2000c7a1270 */
[----:B------:R-:W3:Y:S01]  /*21450*/  LDCU UR6, c[0x0][0x39c] ;  /* 0x00007380ff0677ac */ /* 0x000ee20008000800 */
[----:B-----5:R-:W-:Y:S01]  /*21460*/  VIADD R133, R3, 0x51 ;  /* 0x0000005103857836 */ /* 0x020fe20000000000 */
[C---:B------:R-:W-:Y:S01]  /*21470*/  LEA R132, P6, R141.reuse, R2, 0x2 ;  /* 0x000000028d847211 */ /* 0x040fe200078c10ff */
[----:B-1----:R-:W-:Y:S01]  /*21480*/  VIADD R135, R141, UR5 ;  /* 0x000000058d877c36 */ /* 0x002fe20008000000 */
[----:B------:R1:W-:Y:S02]  /*21490*/  @P4 STG.E desc[UR28][R136.64], R144 ;  /* 0x0000009088004986 */ /* 0x0003e4000c10191c */
[----:B------:R-:W-:Y:S01]  /*214a0*/  ISETP.LT.AND P4, PT, R133, UR4, !P0 ;  /* 0x0000000485007c0c */ /* 0x000fe2000c781270 */
[----:B------:R-:W-:Y:S01]  /*214b0*/  VIADD R139, R3, 0x52 ;  /* 0x00000052038b7836 */ /* 0x000fe20000000000 */
[----:B------:R-:W-:Y:S01]  /*214c0*/  LEA.HI.X.SX32 R133, R141, R0, 0x2, P6 ;  /* 0x000000008d857211 */ /* 0x000fe200030f16ff */
[C---:B------:R-:W-:Y:S01]  /*214d0*/  VIADD R141, R135.reuse, UR5 ;  /* 0x00000005878d7c36 */ /* 0x040fe20008000000 */
[C---:B------:R-:W-:Y:S01]  /*214e0*/  LEA R134, P6, R135.reuse, R2, 0x2 ;  /* 0x0000000287867211 */ /* 0x040fe200078c10ff */
[----:B------:R-:W4:Y:S03]  /*214f0*/  LDCU UR4, c[0x0][0x39c] ;  /* 0x00007380ff0477ac */ /* 0x000f260008000800 */
[----:B------:R-:W-:-:S02]  /*21500*/  LEA.HI.X.SX32 R135, R135, R0, 0x2, P6 ;  /* 0x0000000087877211 */ /* 0x000fc400030f16ff */
[----:B------:R-:W-:Y:S01]  /*21510*/  LEA R138, P6, R141, R2, 0x2 ;  /* 0x000000028d8a7211 */ /* 0x000fe200078c10ff */
[----:B-1----:R-:W-:Y:S01]  /*21520*/  VIADD R136, R3, 0x53 ;  /* 0x0000005303887836 */ /* 0x002fe20000000000 */
[----:B------:R1:W-:Y:S01]  /*21530*/  @P3 STG.E desc[UR28][R132.64], R145 ;  /* 0x0000009184003986 */ /* 0x0003e2000c10191c */
[----:B--2---:R-:W-:Y:S01]  /*21540*/  ISETP.LT.AND P3, PT, R139, UR7, !P0 ;  /* 0x000000078b007c0c */ /* 0x004fe2000c761270 */
[----:B------:R-:W2:Y:S01]  /*21550*/  LDCU UR7, c[0x0][0x39c] ;  /* 0x00007380ff0777ac */ /* 0x000ea20008000800 */
[C---:B------:R-:W-:Y:S01]  /*21560*/  LEA.HI.X.SX32 R139, R141.reuse, R0, 0x2, P6 ;  /* 0x000000008d8b7211 */ /* 0x040fe200030f16ff */
[----:B------:R5:W-:Y:S01]  /*21570*/  @P2 STG.E desc[UR28][R134.64], R146 ;  /* 0x0000009286002986 */ /* 0x000be2000c10191c */
[----:B---3--:R-:W-:Y:S01]  /*21580*/  ISETP.LT.AND P2, PT, R136, UR6, !P0 ;  /* 0x0000000688007c0c */ /* 0x008fe2000c741270 */
[----:B------:R-:W-:Y:S01]  /*21590*/  VIADD R141, R141, UR5 ;  /* 0x000000058d8d7c36 */ /* 0x000fe20008000000 */
[----:B------:R-:W3:Y:S01]  /*215a0*/  LDCU UR6, c[0x0][0x39c] ;  /* 0x00007380ff0677ac */ /* 0x000ee20008000800 */
[----:B------:R-:W-:-:S02]  /*215b0*/  VIADD R136, R3, 0x54 ;  /* 0x0000005403887836 */ /* 0x000fc40000000000 */
[C---:B------:R-:W-:Y:S01]  /*215c0*/  VIADD R137, R141.reuse, UR5 ;  /* 0x000000058d897c36 */ /* 0x040fe20008000000 */
[C---:B-1----:R-:W-:Y:S01]  /*215d0*/  LEA R132, P6, R141.reuse, R2, 0x2 ;  /* 0x000000028d847211 */ /* 0x042fe200078c10ff */
[----:B------:R1:W-:Y:S03]  /*215e0*/  @P1 STG.E desc[UR28][R138.64], R147 ;  /* 0x000000938a001986 */ /* 0x0003e6000c10191c */
[----:B------:R-:W-:Y:S01]  /*215f0*/  LEA.HI.X.SX32 R133, R141, R0, 0x2, P6 ;  /* 0x000000008d857211 */ /* 0x000fe200030f16ff */
[C---:B------:R-:W-:Y:S01]  /*21600*/  VIADD R141, R137.reuse, UR5 ;  /* 0x00000005898d7c36 */ /* 0x040fe20008000000 */
[----:B-----5:R-:W-:Y:S02]  /*21610*/  LEA R134, P6, R137, R2, 0x2 ;  /* 0x0000000289867211 */ /* 0x020fe400078c10ff */
[----:B----4-:R-:W-:Y:S01]  /*21620*/  ISETP.LT.AND P1, PT, R136, UR4, !P0 ;  /* 0x0000000488007c0c */ /* 0x010fe2000c721270 */
[----:B------:R-:W4:Y:S01]  /*21630*/  LDCU UR4, c[0x0][0x39c] ;  /* 0x00007380ff0477ac */ /* 0x000f220008000800 */
[----:B------:R-:W-:Y:S01]  /*21640*/  VIADD R140, R3, 0x55 ;  /* 0x00000055038c7836 */ /* 0x000fe20000000000 */
[----:B------:R-:W-:-:S02]  /*21650*/  LEA.HI.X.SX32 R135, R137, R0, 0x2, P6 ;  /* 0x0000000089877211 */ /* 0x000fc400030f16ff */
[----:B------:R-:W-:Y:S01]  /*21660*/  LEA R136, P6, R141, R2, 0x2 ;  /* 0x000000028d887211 */ /* 0x000fe200078c10ff */
[----:B------:R5:W-:Y:S01]  /*21670*/  @P5 STG.E desc[UR28][R132.64], R148 ;  /* 0x0000009484005986 */ /* 0x000be2000c10191c */
[----:B---3--:R-:W-:Y:S01]  /*21680*/  ISETP.LT.AND P5, PT, R140, UR6, !P0 ;  /* 0x000000068c007c0c */ /* 0x008fe2000c7a1270 */
[----:B-1----:R-:W-:Y:S01]  /*21690*/  VIADD R138, R3, 0x56 ;  /* 0x00000056038a7836 */ /* 0x002fe20000000000 */
[C---:B------:R-:W-:Y:S01]  /*216a0*/  LEA.HI.X.SX32 R137, R141.reuse, R0, 0x2, P6 ;  /* 0x000000008d897211 */ /* 0x040fe200030f16ff */
[----:B------:R-:W1:Y:S01]  /*216b0*/  LDCU UR6, c[0x0][0x39c] ;  /* 0x00007380ff0677ac */ /* 0x000e620008000800 */
[----:B------:R-:W-:Y:S01]  /*216c0*/  VIADD R141, R141, UR5 ;  /* 0x000000058d8d7c36 */ /* 0x000fe20008000000 */
[----:B------:R3:W-:Y:S01]  /*216d0*/  @P4 STG.E desc[UR28][R134.64], R149 ;  /* 0x0000009586004986 */ /* 0x0007e2000c10191c */
[----:B--2---:R-:W-:Y:S01]  /*216e0*/  ISETP.LT.AND P4, PT, R138, UR7, !P0 ;  /* 0x000000078a007c0c */ /* 0x004fe2000c781270 */
[----:B------:R-:W2:Y:S01]  /*216f0*/  LDCU UR7, c[0x0][0x39c] ;  /* 0x00007380ff0777ac */ /* 0x000ea20008000800 */
[----:B------:R-:W-:-:S02]  /*21700*/  VIADD R139, R141, UR5 ;  /* 0x000000058d8b7c36 */ /* 0x000fc40008000000 */
[----:B------:R-:W-:Y:S01]  /*21710*/  VIADD R138, R3, 0x57 ;  /* 0x00000057038a7836 */ /* 0x000fe20000000000 */
[C---:B-----5:R-:W-:Y:S01]  /*21720*/  LEA R132, P6, R141.reuse, R2, 0x2 ;  /* 0x000000028d847211 */ /* 0x060fe200078c10ff */
[----:B------:R5:W-:Y:S03]  /*21730*/  @P3 STG.E desc[UR28][R136.64], R150 ;  /* 0x0000009688003986 */ /* 0x000be6000c10191c */
[----:B------:R-:W-:Y:S01]  /*21740*/  LEA.HI.X.SX32 R133, R141, R0, 0x2, P6 ;  /* 0x000000008d857211 */ /* 0x000fe200030f16ff */
[C---:B------:R-:W-:Y:S01]  /*21750*/  VIADD R141, R139.reuse, UR5 ;  /* 0x000000058b8d7c36 */ /* 0x040fe20008000000 */
[----:B---3--:R-:W-:Y:S02]  /*21760*/  LEA R134, P6, R139, R2, 0x2 ;  /* 0x000000028b867211 */ /* 0x008fe400078c10ff */
[----:B----4-:R-:W-:Y:S01]  /*21770*/  ISETP.LT.AND P3, PT, R138, UR4, !P0 ;  /* 0x000000048a007c0c */ /* 0x010fe2000c761270 */
[----:B------:R-:W3:Y:S01]  /*21780*/  LDCU UR4, c[0x0][0x39c] ;  /* 0x00007380ff0477ac */ /* 0x000ee20008000800 */
[----:B------:R-:W-:Y:S01]  /*21790*/  VIADD R138, R3, 0x58 ;  /* 0x00000058038a7836 */ /* 0x000fe20000000000 */
[----:B------:R-:W-:Y:S01]  /*217a0*/  LEA.HI.X.SX32 R135, R139, R0, 0x2, P6 ;  /* 0x000000008b877211 */ /* 0x000fe200030f16ff */
[C---:B------:R-:W-:Y:S01]  /*217b0*/  VIADD R143, R141.reuse, UR5 ;  /* 0x000000058d8f7c36 */ /* 0x040fe20008000000 */
[----:B-----5:R-:W-:Y:S01]  /*217c0*/  LEA R136, P6, R141, R2, 0x2 ;  /* 0x000000028d887211 */ /* 0x020fe200078c10ff */
[----:B------:R4:W-:Y:S01]  /*217d0*/  @P2 STG.E desc[UR28][R132.64], R151 ;  /* 0x0000009784002986 */ /* 0x0009e2000c10191c */
[----:B-1----:R-:W-:Y:S01]  /*217e0*/  ISETP.LT.AND P2, PT, R138, UR6, !P0 ;  /* 0x000000068a007c0c */ /* 0x002fe2000c741270 */
[----:B------:R-:W-:Y:S01]  /*217f0*/  VIADD R139, R3, 0x59 ;  /* 0x00000059038b7836 */ /* 0x000fe20000000000 */
[----:B------:R-:W-:Y:S01]  /*21800*/  LEA.HI.X.SX32 R137, R141, R0, 0x2, P6 ;  /* 0x000000008d897211 */ /* 0x000fe200030f16ff */
[----:B------:R-:W1:Y:S01]  /*21810*/  LDCU UR6, c[0x0][0x39c] ;  /* 0x00007380ff0677ac */ /* 0x000e620008000800 */
        /* <DEDUP_REMOVED lines=10> */
[C---:B------:R-:W-:Y:S01]  /*218c0*/  VIADD R141, R143.reuse, UR5 ;  /* 0x000000058f8d7c36 */ /* 0x040fe20008000000 */
[----:B------:R2:W-:Y:S01]  /*218d0*/  @P4 STG.E desc[UR28][R138.64], R154 ;  /* 0x0000009a8a004986 */ /* 0x0005e2000c10191c */
[----:B----4-:R-:W-:Y:S01]  /*218e0*/  LEA R132, P4, R143, R2, 0x2 ;  /* 0x000000028f847211 */ /* 0x010fe200078810ff */
[----:B-----5:R-:W-:-:S02]  /*218f0*/  VIADD R135, R3, 0x5b ;  /* 0x0000005b03877836 */ /* 0x020fc40000000000 */
[----:B------:R-:W-:Y:S02]  /*21900*/  LEA R134, P6, R141, R2, 0x2 ;  /* 0x000000028d867211 */ /* 0x000fe400078c10ff */
[-C--:B------:R-:W-:Y:S02]  /*21910*/  LEA.HI.X.SX32 R133, R143, R0.reuse, 0x2, P4 ;  /* 0x000000008f857211 */ /* 0x080fe400020f16ff */
[----:B-1----:R-:W-:Y:S01]  /*21920*/  ISETP.LT.AND P4, PT, R135, UR6, !P0 ;  /* 0x0000000687007c0c */ /* 0x002fe2000c781270 */
[----:B------:R-:W1:Y:S01]  /*21930*/  LDCU UR6, c[0x0][0x39c] ;  /* 0x00007380ff0677ac */ /* 0x000e620008000800 */
[----:B------:R-:W-:Y:S01]  /*21940*/  VIADD R136, R3, 0x5c ;  /* 0x0000005c03887836 */ /* 0x000fe20000000000 */
[C---:B------:R-:W-:Y:S01]  /*21950*/  LEA.HI.X.SX32 R135, R141.reuse, R0, 0x2, P6 ;  /* 0x000000008d877211 */ /* 0x040fe200030f16ff */
[----:B------:R-:W-:Y:S01]  /*21960*/  VIADD R141, R141, UR5 ;  /* 0x000000058d8d7c36 */ /* 0x000fe20008000000 */
[----:B------:R4:W-:Y:S01]  /*21970*/  @P3 STG.E desc[UR28][R132.64], R155 ;  /* 0x0000009b84003986 */ /* 0x0009e2000c10191c */
[----:B--2---:R-:W-:Y:S01]  /*21980*/  VIADD R138, R3, 0x5d ;  /* 0x0000005d038a7836 */ /* 0x004fe20000000000 */
[----:B------:R-:W-:Y:S01]  /*21990*/  ISETP.LT.AND P3, PT, R136, UR7, !P0 ;  /* 0x0000000788007c0c */ /* 0x000fe2000c761270 */
[----:B------:R-:W2:Y:S01]  /*219a0*/  LDCU UR7, c[0x0][0x39c] ;  /* 0x00007380ff0777ac */ /* 0x000ea20008000800 */
[----:B------:R5:W-:Y:S01]  /*219b0*/  @P2 STG.E desc[UR28][R134.64], R156 ;  /* 0x0000009c86002986 */ /* 0x000be2000c10191c */
[C---:B------:R-:W-:Y:S01]  /*219c0*/  LEA R136, P2, R141.reuse, R2, 0x2 ;  /* 0x000000028d887211 */ /* 0x040fe200078410ff */
[----:B------:R-:W-:-:S03]  /*219d0*/  VIADD R139, R141, UR5 ;  /* 0x000000058d8b7c36 */ /* 0x000fc60008000000 */
[----:B------:R-:W-:Y:S02]  /*219e0*/  LEA.HI.X.SX32 R137, R141, R0, 0x2, P2 ;  /* 0x000000008d897211 */ /* 0x000fe400010f16ff */
[----:B---3--:R-:W-:Y:S01]  /*219f0*/  ISETP.LT.AND P2, PT, R138, UR4, !P0 ;  /* 0x000000048a007c0c */ /* 0x008fe2000c741270 */
[----:B------:R-:W3:Y:S01]  /*21a00*/  LDCU UR4, c[0x0][0x39c] ;  /* 0x00007380ff0477ac */ /* 0x000ee20008000800 */
[----:B----4-:R-:W-:Y:S01]  /*21a10*/  VIADD R133, R3, 0x5e ;  /* 0x0000005e03857836 */ /* 0x010fe20000000000 */
[C---:B------:R-:W-:Y:S01]  /*21a20*/  LEA R132, P6, R139.reuse, R2, 0x2 ;  /* 0x000000028b847211 */ /* 0x040fe200078c10ff */
[----:B-----5:R-:W-:Y:S01]  /*21a30*/  VIADD R135, R139, UR5 ;  /* 0x000000058b877c36 */ /* 0x020fe20008000000 */
[----:B------:R4:W-:Y:S02]  /*21a40*/  @P1 STG.E desc[UR28][R136.64], R157 ;  /* 0x0000009d88001986 */ /* 0x0009e4000c10191c */
[----:B-1----:R-:W-:Y:S01]  /*21a50*/  ISETP.LT.AND P1, PT, R133, UR6, !P0 ;  /* 0x0000000685007c0c */ /* 0x002fe2000c721270 */
[----:B------:R-:W1:Y:S01]  /*21a60*/  LDCU UR6, c[0x0][0x39c] ;  /* 0x00007380ff0677ac */ /* 0x000e620008000800 */
[----:B------:R-:W-:Y:S01]  /*21a70*/  LEA.HI.X.SX32 R133, R139, R0, 0x2, P6 ;  /* 0x000000008b857211 */ /* 0x000fe200030f16ff */
[C---:B------:R-:W-:Y:S01]  /*21a80*/  VIADD R141, R135.reuse, UR5 ;  /* 0x00000005878d7c36 */ /* 0x040fe20008000000 */
[----:B------:R-:W-:Y:S01]  /*21a90*/  LEA R134, P6, R135, R2, 0x2 ;  /* 0x0000000287867211 */ /* 0x000fe200078c10ff */
[----:B------:R-:W-:-:S03]  /*21aa0*/  VIADD R139, R3, 0x5f ;  /* 0x0000005f038b7836 */ /* 0x000fc60000000000 */
[----:B------:R-:W-:Y:S02]  /*21ab0*/  LEA.HI.X.SX32 R135, R135, R0, 0x2, P6 ;  /* 0x0000000087877211 */ /* 0x000fe400030f16ff */
[----:B------:R-:W-:Y:S01]  /*21ac0*/  LEA R138, P6, R141, R2, 0x2 ;  /* 0x000000028d8a7211 */ /* 0x000fe200078c10ff */
[----:B----4-:R-:W-:Y:S01]  /*21ad0*/  VIADD R136, R3, 0x60 ;  /* 0x0000006003887836 */ /* 0x010fe20000000000 */
        /* <DEDUP_REMOVED lines=10> */
[C---:B----4-:R-:W-:Y:S01]  /*21b80*/  LEA R132, P6, R141.reuse, R2, 0x2 ;  /* 0x000000028d847211 */ /* 0x050fe200078c10ff */
[----:B------:R4:W-:Y:S03]  /*21b90*/  @P3 STG.E desc[UR28][R138.64], R160 ;  /* 0x000000a08a003986 */ /* 0x0009e6000c10191c */
[----:B------:R-:W-:Y:S01]  /*21ba0*/  LEA.HI.X.SX32 R133, R141, R0, 0x2, P6 ;  /* 0x000000008d857211 */ /* 0x000fe200030f16ff */
[C---:B------:R-:W-:Y:S01]  /*21bb0*/  VIADD R141, R137.reuse, UR5 ;  /* 0x00000005898d7c36 */ /* 0x040fe20008000000 */
[----:B-----5:R-:W-:Y:S02]  /*21bc0*/  LEA R134, P6, R137, R2, 0x2 ;  /* 0x0000000289867211 */ /* 0x020fe400078c10ff */
[----:B-1----:R-:W-:Y:S01]  /*21bd0*/  ISETP.LT.AND P3, PT, R136, UR6, !P0 ;  /* 0x0000000688007c0c */ /* 0x002fe2000c761270 */
[----:B------:R-:W1:Y:S01]  /*21be0*/  LDCU UR6, c[0x0][0x39c] ;  /* 0x00007380ff0677ac */ /* 0x000e620008000800 */
[----:B------:R-:W-:Y:S01]  /*21bf0*/  VIADD R140, R3, 0x62 ;  /* 0x00000062038c7836 */ /* 0x000fe20000000000 */
[----:B------:R-:W-:-:S02]  /*21c00*/  LEA.HI.X.SX32 R135, R137, R0, 0x2, P6 ;  /* 0x0000000089877211 */ /* 0x000fc400030f16ff */
[----:B------:R-:W-:Y:S01]  /*21c10*/  LEA R136, P6, R141, R2, 0x2 ;  /* 0x000000028d887211 */ /* 0x000fe200078c10ff */
[----:B------:R5:W-:Y:S01]  /*21c20*/  @P2 STG.E desc[UR28][R132.64], R161 ;  /* 0x000000a184002986 */ /* 0x000be2000c10191c */
[----:B---3--:R-:W-:Y:S01]  /*21c30*/  ISETP.LT.AND P2, PT, R140, UR4, !P0 ;  /* 0x000000048c007c0c */ /* 0x008fe2000c741270 */
[----:B----4-:R-:W-:Y:S01]  /*21c40*/  VIADD R138, R3, 0x63 ;  /* 0x00000063038a7836 */ /* 0x010fe20000000000 */
[C---:B------:R-:W-:Y:S01]  /*21c50*/  LEA.HI.X.SX32 R137, R141.reuse, R0, 0x2, P6 ;  /* 0x000000008d897211 */ /* 0x040fe200030f16ff */
[----:B------:R-:W3:Y:S01]  /*21c60*/  LDCU UR4, c[0x0][0x39c] ;  /* 0x00007380ff0477ac */ /* 0x000ee20008000800 */
        /* <DEDUP_REMOVED lines=10> */
[----:B----4-:R-:W-:Y:S02]  /*21d10*/  LEA R134, P6, R139, R2, 0x2 ;  /* 0x000000028b867211 */ /* 0x010fe400078c10ff */
[----:B-1----:R-:W-:Y:S01]  /*21d20*/  ISETP.LT.AND P5, PT, R138, UR6, !P0 ;  /* 0x000000068a007c0c */ /* 0x002fe2000c7a1270 */
[----:B------:R-:W1:Y:S01]  /*21d30*/  LDCU UR6, c[0x0][0x39c] ;  /* 0x00007380ff0677ac */ /* 0x000e620008000800 */
[----:B------:R-:W-:Y:S01]  /*21d40*/  VIADD R138, R3, 0x65 ;  /* 0x00000065038a7836 */ /* 0x000fe20000000000 */
[----:B------:R-:W-:Y:S01]  /*21d50*/  LEA.HI.X.SX32 R135, R139, R0, 0x2, P6 ;  /* 0x000000008b877211 */ /* 0x000fe200030f16ff */
[C---:B------:R-:W-:Y:S01]  /*21d60*/  VIADD R143, R141.reuse, UR5 ;  /* 0x000000058d8f7c36 */ /* 0x040fe20008000000 */
[----:B-----5:R-:W-:Y:S01]  /*21d70*/  LEA R136, P6, R141, R2, 0x2 ;  /* 0x000000028d887211 */ /* 0x020fe200078c10ff */
[----:B------:R4:W-:Y:S01]  /*21d80*/  @P4 STG.E desc[UR28][R132.64], R164 ;  /* 0x000000a484004986 */ /* 0x0009e2000c10191c */
[----:B---3--:R-:W-:Y:S01]  /*21d90*/  ISETP.LT.AND P4, PT, R138, UR4, !P0 ;  /* 0x000000048a007c0c */ /* 0x008fe2000c781270 */
[----:B------:R-:W-:Y:S01]  /*21da0*/  VIADD R139, R3, 0x66 ;  /* 0x00000066038b7836 */ /* 0x000fe20000000000 */
[----:B------:R-:W-:Y:S01]  /*21db0*/  LEA.HI.X.SX32 R137, R141, R0, 0x2, P6 ;  /* 0x000000008d897211 */ /* 0x000fe200030f16ff */
[----:B------:R-:W3:Y:S01]  /*21dc0*/  LDCU UR4, c[0x0][0x39c] ;  /* 0x00007380ff0477ac */ /* 0x000ee20008000800 */
        /* <DEDUP_REMOVED lines=8> */
[----:B-1----:R-:W-:Y:S01]  /*21e50*/  ISETP.LT.AND P2, PT, R140, UR6, !P0 ;  /* 0x000000068c007c0c */ /* 0x002fe2000c741270 */
[----:B------:R-:W1:Y:S01]  /*21e60*/  LDCU UR6, c[0x0][0x39c] ;  /* 0x00007380ff0677ac */ /* 0x000e620008000800 */
[C---:B------:R-:W-:Y:S01]  /*21e70*/  VIADD R141, R143.reuse, UR5 ;  /* 0x000000058f8d7c36 */ /* 0x040fe20008000000 */
[----:B------:R2:W-:Y:S01]  /*21e80*/  @P1 STG.E desc[UR28][R138.64], R167 ;  /* 0x000000a78a001986 */ /* 0x0005e2000c10191c */
[----:B----4-:R-:W-:Y:S01]  /*21e90*/  LEA R132, P1, R143, R2, 0x2 ;  /* 0x000000028f847211 */ /* 0x010fe200078210ff */
[----:B-----5:R-:W-:-:S02]  /*21ea0*/  VIADD R135, R3, 0x68 ;  /* 0x0000006803877836 */ /* 0x020fc40000000000 */
[----:B------:R-:W-:Y:S02]  /*21eb0*/  LEA R134, P6, R141, R2, 0x2 ;  /* 0x000000028d867211 */ /* 0x000fe400078c10ff */
[-C--:B------:R-:W-:Y:S02]  /*21ec0*/  LEA.HI.X.SX32 R133, R143, R0.reuse, 0x2, P1 ;  /* 0x000000008f857211 */ /* 0x080fe400008f16ff */
[----:B---3--:R-:W-:Y:S01]  /*21ed0*/  ISETP.LT.AND P1, PT, R135, UR4, !P0 ;  /* 0x0000000487007c0c */ /* 0x008fe2000c721270 */
[----:B------:R-:W3:Y:S01]  /*21ee0*/  LDCU UR4, c[0x0][0x39c] ;  /* 0x00007380ff0477ac */ /* 0x000ee20008000800 */
        /* <DEDUP_REMOVED lines=11> */
[----:B-1----:R-:W-:Y:S01]  /*21fa0*/  ISETP.LT.AND P4, PT, R138, UR6, !P0 ;  /* 0x000000068a007c0c */ /* 0x002fe2000c781270 */
[----:B------:R-:W1:Y:S01]  /*21fb0*/  LDCU UR6, c[0x0][0x39c] ;  /* 0x00007380ff0677ac */ /* 0x000e620008000800 */
[----:B----4-:R-:W-:Y:S01]  /*21fc0*/  VIADD R133, R3, 0x6b ;  /* 0x0000006b03857836 */ /* 0x010fe20000000000 */
[C---:B------:R-:W-:Y:S01]  /*21fd0*/  LEA R132, P6, R139.reuse, R2, 0x2 ;  /* 0x000000028b847211 */ /* 0x040fe200078c10ff */
[----:B-----5:R-:W-:Y:S01]  /*21fe0*/  VIADD R135, R139, UR5 ;  /* 0x000000058b877c36 */ /* 0x020fe20008000000 */
[----:B------:R4:W-:Y:S02]  /*21ff0*/  @P3 STG.E desc[UR28][R136.64], R170 ;  /* 0x000000aa88003986 */ /* 0x0009e4000c10191c */
[----:B---3--:R-:W-:Y:S01]  /*22000*/  ISETP.LT.AND P3, PT, R133, UR4, !P0 ;  /* 0x0000000485007c0c */ /* 0x008fe2000c761270 */
[----:B------:R-:W3:Y:S01]  /*22010*/  LDCU UR4, c[0x0][0x39c] ;  /* 0x00007380ff0477ac */ /* 0x000ee20008000800 */
        /* <DEDUP_REMOVED lines=12> */
[----:B-1----:R-:W-:Y:S01]  /*220e0*/  ISETP.LT.AND P1, PT, R136, UR6, !P0 ;  /* 0x0000000688007c0c */ /* 0x002fe2000c721270 */
[----:B------:R-:W-:Y:S01]  /*220f0*/  VIADD R141, R141, UR5 ;  /* 0x000000058d8d7c36 */ /* 0x000fe20008000000 */
[----:B------:R-:W1:Y:S01]  /*22100*/  LDCU UR6, c[0x0][0x39c] ;  /* 0x00007380ff0677ac */ /* 0x000e620008000800 */
[----:B------:R-:W-:-:S02]  /*22110*/  VIADD R136, R3, 0x6e ;  /* 0x0000006e03887836 */ /* 0x000fc40000000000 */
[C---:B------:R-:W-:Y:S01]  /*22120*/  VIADD R137, R141.reuse, UR5 ;  /* 0x000000058d897c36 */ /* 0x040fe20008000000 */
[C---:B----4-:R-:W-:Y:S01]  /*22130*/  LEA R132, P6, R141.reuse, R2, 0x2 ;  /* 0x000000028d847211 */ /* 0x050fe200078c10ff */
[----:B------:R4:W-:Y:S03]  /*22140*/  @P5 STG.E desc[UR28][R138.64], R173 ;  /* 0x000000ad8a005986 */ /* 0x0009e6000c10191c */
[----:B------:R-:W-:Y:S01]  /*22150*/  LEA.HI.X.SX32 R133, R141, R0, 0x2, P6 ;  /* 0x000000008d857211 */ /* 0x000fe200030f16ff */
[C---:B------:R-:W-:Y:S01]  /*22160*/  VIADD R141, R137.reuse, UR5 ;  /* 0x00000005898d7c36 */ /* 0x040fe20008000000 */
[----:B-----5:R-:W-:Y:S02]  /*22170*/  LEA R134, P6, R137, R2, 0x2 ;  /* 0x0000000289867211 */ /* 0x020fe400078c10ff */
[----:B---3--:R-:W-:Y:S01]  /*22180*/  ISETP.LT.AND P5, PT, R136, UR4, !P0 ;  /* 0x0000000488007c0c */ /* 0x008fe2000c7a1270 */
[----:B------:R-:W3:Y:S01]  /*22190*/  LDCU UR4, c[0x0][0x39c] ;  /* 0x00007380ff0477ac */ /* 0x000ee20008000800 */
[----:B------:R-:W-:Y:S01]  /*221a0*/  VIADD R140, R3, 0x6f ;  /* 0x0000006f038c7836 */ /* 0x000fe20000000000 */
[----:B------:R-:W-:-:S02]  /*221b0*/  LEA.HI.X.SX32 R135, R137, R0, 0x2, P6 ;  /* 0x0000000089877211 */ /* 0x000fc400030f16ff */
[----:B------:R-:W-:Y:S01]  /*221c0*/  LEA R136, P6, R141, R2, 0x2 ;  /* 0x000000028d887211 */ /* 0x000fe200078c10ff */
[----:B------:R5:W-:Y:S01]  /*221d0*/  @P4 STG.E desc[UR28][R132.64], R174 ;  /* 0x000000ae84004986 */ /* 0x000be2000c10191c */
[----:B-1----:R-:W-:Y:S01]  /*221e0*/  ISETP.LT.AND P4, PT, R140, UR6, !P0 ;  /* 0x000000068c007c0c */ /* 0x002fe2000c781270 */
[----:B----4-:R-:W-:Y:S01]  /*221f0*/  VIADD R138, R3, 0x70 ;  /* 0x00000070038a7836 */ /* 0x010fe20000000000 */
        /* <DEDUP_REMOVED lines=13> */
[----:B---3--:R-:W-:Y:S01]  /*222d0*/  ISETP.LT.AND P2, PT, R138, UR4, !P0 ;  /* 0x000000048a007c0c */ /* 0x008fe2000c741270 */
        /* <DEDUP_REMOVED lines=147> */
[----:B------:R-:W-:Y:S01]  /*22c10*/  VIADD R136, R3, 0x88 ;  /* 0x0000008803887836 */ /* 0x000fe20000000000 */
[C---:B------:R-:W-:Y:S01]  /*22c20*/  LEA.HI.X.SX32 R139, R141.reuse, R0, 0x2, P6 ;  /* 0x000000008d8b7211 */ /* 0x040fe200030f16ff */
[----:B------:R2:W-:Y:S01]  /*22c30*/  @P5 STG.E desc[UR28][R134.64], R70 ;  /* 0x0000004686005986 */ /* 0x0005e2000c10191c */
[----:B-1----:R-:W-:Y:S01]  /*22c40*/  ISETP.LT.AND P5, PT, R68, UR6, !P0 ;  /* 0x0000000644007c0c */ /* 0x002fe2000c7a1270 */
[----:B------:R-:W-:Y:S01]  /*22c50*/  VIADD R141, R141, UR5 ;  /* 0x000000058d8d7c36 */ /* 0x000fe20008000000 */
[----:B------:R-:W1:Y:S04]  /*22c60*/  LDCU UR6, c[0x0][0x39c] ;  /* 0x00007380ff0677ac */ /* 0x000e680008000800 */
[C---:B------:R-:W-:Y:S01]  /*22c70*/  LEA R68, P6, R141.reuse, R2, 0x2 ;  /* 0x000000028d447211 */ /* 0x040fe200078c10ff */
[C---:B----4-:R-:W-:Y:S01]  /*22c80*/  VIADD R133, R141.reuse, UR5 ;  /* 0x000000058d857c36 */ /* 0x050fe20008000000 */
[----:B------:R-:W4:Y:S02]  /*22c90*/  LDCU UR7, c[0x0][0x39c] ;  /* 0x00007380ff0777ac */ /* 0x000f240008000800 */
[----:B------:R-:W-:Y:S01]  /*22ca0*/  LEA.HI.X.SX32 R69, R141, R0, 0x2, P6 ;  /* 0x000000008d457211 */ /* 0x000fe200030f16ff */
[C---:B--2---:R-:W-:Y:S01]  /*22cb0*/  VIADD R135, R133.reuse, UR5 ;  /* 0x0000000585877c36 */ /* 0x044fe20008000000 */
[----:B------:R-:W-:Y:S01]  /*22cc0*/  LEA R132, P6, R133, R2, 0x2 ;  /* 0x0000000285847211 */ /* 0x000fe200078c10ff */
[----:B------:R2:W-:Y:S01]  /*22cd0*/  @P4 STG.E desc[UR28][R138.64], R71 ;  /* 0x000000478a004986 */ /* 0x0005e2000c10191c */
[----:B---3--:R-:W-:Y:S01]  /*22ce0*/  ISETP.LT.AND P4, PT, R136, UR4, !P0 ;  /* 0x0000000488007c0c */ /* 0x008fe2000c781270 */
[----:B------:R-:W3:Y:S01]  /*22cf0*/  LDCU UR4, c[0x0][0x39c] ;  /* 0x00007380ff0477ac */ /* 0x000ee20008000800 */
[----:B------:R-:W-:Y:S01]  /*22d00*/  VIADD R134, R3, 0x89 ;  /* 0x0000008903867836 */ /* 0x000fe20000000000 */
[----:B------:R-:W-:-:S02]  /*22d10*/  LEA.HI.X.SX32 R133, R133, R0, 0x2, P6 ;  /* 0x0000000085857211 */ /* 0x000fc400030f16ff */
[----:B------:R-:W-:Y:S01]  /*22d20*/  LEA R70, P6, R135, R2, 0x2 ;  /* 0x0000000287467211 */ /* 0x000fe200078c10ff */
[----:B------:R5:W-:Y:S01]  /*22d30*/  @P3 STG.E desc[UR28][R68.64], R72 ;  /* 0x0000004844003986 */ /* 0x000be2000c10191c */
[----:B-1----:R-:W-:Y:S01]  /*22d40*/  ISETP.LT.AND P3, PT, R134, UR6, !P0 ;  /* 0x0000000686007c0c */ /* 0x002fe2000c761270 */
[----:B------:R-:W-:Y:S01]  /*22d50*/  VIADD R134, R3, 0x8a ;  /* 0x0000008a03867836 */ /* 0x000fe20000000000 */
[----:B------:R-:W1:Y:S01]  /*22d60*/  LDCU UR6, c[0x0][0x39c] ;  /* 0x00007380ff0677ac */ /* 0x000e620008000800 */
[C---:B--2---:R-:W-:Y:S01]  /*22d70*/  LEA.HI.X.SX32 R71, R135.reuse, R0, 0x2, P6 ;  /* 0x0000000087477211 */ /* 0x044fe200030f16ff */
[----:B------:R-:W-:Y:S01]  /*22d80*/  VIADD R135, R135, UR5 ;  /* 0x0000000587877c36 */ /* 0x000fe20008000000 */
[----:B------:R2:W-:Y:S01]  /*22d90*/  @P2 STG.E desc[UR28][R132.64], R73 ;  /* 0x0000004984002986 */ /* 0x0005e2000c10191c */
[----:B----4-:R-:W-:Y:S01]  /*22da0*/  ISETP.LT.AND P2, PT, R134, UR7, !P0 ;  /* 0x0000000786007c0c */ /* 0x010fe2000c741270 */
[----:B------:R-:W-:Y:S01]  /*22db0*/  VIADD R134, R3, 0x8b ;  /* 0x0000008b03867836 */ /* 0x000fe20000000000 */
[----:B------:R-:W4:Y:S01]  /*22dc0*/  LDCU UR7, c[0x0][0x39c] ;  /* 0x00007380ff0777ac */ /* 0x000f220008000800 */
[C---:B------:R-:W-:Y:S01]  /*22dd0*/  VIADD R137, R135.reuse, UR5 ;  /* 0x0000000587897c36 */ /* 0x040fe20008000000 */
[C---:B-----5:R-:W-:Y:S01]  /*22de0*/  LEA R68, P6, R135.reuse, R2, 0x2 ;  /* 0x0000000287447211 */ /* 0x060fe200078c10ff */
[----:B------:R5:W-:Y:S01]  /*22df0*/  @P1 STG.E desc[UR28][R70.64], R74 ;  /* 0x0000004a46001986 */ /* 0x000be2000c10191c */
[----:B---3--:R-:W-:Y:S01]  /*22e00*/  ISETP.LT.AND P1, PT, R134, UR4, !P0 ;  /* 0x0000000486007c0c */ /* 0x008fe2000c721270 */
[----:B------:R-:W3:Y:S01]  /*22e10*/  LDCU UR4, c[0x0][0x39c] ;  /* 0x00007380ff0477ac */ /* 0x000ee20008000800 */
[----:B------:R-:W-:-:S02]  /*22e20*/  LEA.HI.X.SX32 R69, R135, R0, 0x2, P6 ;  /* 0x0000000087457211 */ /* 0x000fc400030f16ff */
[C---:B------:R-:W-:Y:S01]  /*22e30*/  LEA R72, P6, R137.reuse, R2, 0x2 ;  /* 0x0000000289487211 */ /* 0x040fe200078c10ff */
[----:B--2---:R-:W-:Y:S02]  /*22e40*/  VIADD R133, R137, UR5 ;  /* 0x0000000589857c36 */ /* 0x004fe40008000000 */
        /* <DEDUP_REMOVED lines=11> */
[----:B----4-:R-:W-:Y:S01]  /*22f00*/  ISETP.LT.AND P4, PT, R74, UR7, !P0 ;  /* 0x000000074a007c0c */ /* 0x010fe2000c781270 */
[----:B------:R-:W-:Y:S01]  /*22f10*/  VIADD R74, R3, 0x8e ;  /* 0x0000008e034a7836 */ /* 0x000fe20000000000 */
[C---:B------:R-:W-:Y:S01]  /*22f20*/  LEA.HI.X.SX32 R133, R135.reuse, R0, 0x2, P6 ;  /* 0x0000000087857211 */ /* 0x040fe200030f16ff */
[----:B------:R-:W4:Y:S01]  /*22f30*/  LDCU UR7, c[0x0][0x39c] ;  /* 0x00007380ff0777ac */ /* 0x000f220008000800 */
[----:B------:R-:W-:Y:S01]  /*22f40*/  VIADD R135, R135, UR5 ;  /* 0x0000000587877c36 */ /* 0x000fe20008000000 */
[----:B------:R1:W-:Y:S01]  /*22f50*/  @P3 STG.E desc[UR28][R70.64], R77 ;  /* 0x0000004d46003986 */ /* 0x0003e2000c10191c */
[----:B---3--:R-:W-:Y:S01]  /*22f60*/  ISETP.LT.AND P3, PT, R74, UR4, !P0 ;  /* 0x000000044a007c0c */ /* 0x008fe2000c761270 */
[----:B------:R-:W3:Y:S01]  /*22f70*/  LDCU UR4, c[0x0][0x39c] ;  /* 0x00007380ff0477ac */ /* 0x000ee20008000800 */
[C---:B--2---:R-:W-:Y:S01]  /*22f80*/  VIADD R75, R135.reuse, UR5 ;  /* 0x00000005874b7c36 */ /* 0x044fe20008000000 */
[----:B------:R-:W-:Y:S01]  /*22f90*/  @P2 STG.E desc[UR28][R132.64], R78 ;  /* 0x0000004e84002986 */ /* 0x000fe2000c10191c */
[----:B------:R-:W-:Y:S01]  /*22fa0*/  LEA R68, P2, R135, R2, 0x2 ;  /* 0x0000000287447211 */ /* 0x000fe200078410ff */
        /* <DEDUP_REMOVED lines=9> */
[----:B------:R-:W-:Y:S01]  /*23040*/  VIADD R74, R3, 0x91 ;  /* 0x00000091034a7836 */ /* 0x000fe20000000000 */
[----:B----4-:R-:W-:Y:S01]  /*23050*/  ISETP.LT.AND P1, PT, R70, UR7, !P0 ;  /* 0x0000000746007c0c */ /* 0x010fe2000c721270 */
[C---:B------:R-:W-:Y:S01]  /*23060*/  VIADD R77, R75.reuse, UR5 ;  /* 0x000000054b4d7c36 */ /* 0x040fe20008000000 */
[----:B------:R4:W-:Y:S01]  /*23070*/  @P5 STG.E desc[UR28][R72.64], R80 ;  /* 0x0000005048005986 */ /* 0x0009e2000c10191c */
[C---:B------:R-:W-:Y:S01]  /*23080*/  LEA R70, P5, R75.reuse, R2, 0x2 ;  /* 0x000000024b467211 */ /* 0x040fe200078a10ff */
[----:B------:R-:W5:Y:S03]  /*23090*/  LDCU UR7, c[0x0][0x39c] ;  /* 0x00007380ff0777ac */ /* 0x000f660008000800 */
[----:B------:R-:W-:-:S02]  /*230a0*/  LEA.HI.X.SX32 R71, R75, R0, 0x2, P5 ;  /* 0x000000004b477211 */ /* 0x000fc400028f16ff */
[----:B---3--:R-:W-:Y:S01]  /*230b0*/  ISETP.LT.AND P5, PT, R74, UR4, !P0 ;  /* 0x000000044a007c0c */ /* 0x008fe2000c7a1270 */
[----:B------:R-:W3:Y:S01]  /*230c0*/  LDCU UR4, c[0x0][0x39c] ;  /* 0x00007380ff0477ac */ /* 0x000ee20008000800 */
[----:B--2---:R-:W-:Y:S01]  /*230d0*/  VIADD R69, R3, 0x92 ;  /* 0x0000009203457836 */ /* 0x004fe20000000000 */
[C---:B------:R-:W-:Y:S01]  /*230e0*/  LEA R68, P6, R77.reuse, R2, 0x2 ;  /* 0x000000024d447211 */ /* 0x040fe200078c10ff */
[----:B----4-:R-:W-:Y:S01]  /*230f0*/  VIADD R73, R77, UR5 ;  /* 0x000000054d497c36 */ /* 0x010fe20008000000 */
        /* <DEDUP_REMOVED lines=9> */
[----:B--2---:R-:W-:Y:S01]  /*23190*/  VIADD R70, R3, 0x94 ;  /* 0x0000009403467836 */ /* 0x004fe20000000000 */
[----:B------:R2:W-:Y:S01]  /*231a0*/  @P3 STG.E desc[UR28][R68.64], R82 ;  /* 0x0000005244003986 */ /* 0x0005e2000c10191c */
[----:B-----5:R-:W-:Y:S01]  /*231b0*/  ISETP.LT.AND P3, PT, R75, UR7, !P0 ;  /* 0x000000074b007c0c */ /* 0x020fe2000c761270 */
[----:B------:R-:W4:Y:S01]  /*231c0*/  LDCU UR7, c[0x0][0x39c] ;  /* 0x00007380ff0777ac */ /* 0x000f220008000800 */
[C---:B------:R-:W-:Y:S01]  /*231d0*/  LEA.HI.X.SX32 R75, R77.reuse, R0, 0x2, P6 ;  /* 0x000000004d4b7211 */ /* 0x040fe200030f16ff */
[----:B------:R5:W-:Y:S01]  /*231e0*/  @P2 STG.E desc[UR28][R72.64], R83 ;  /* 0x0000005348002986 */ /* 0x000be2000c10191c */
[----:B---3--:R-:W-:Y:S01]  /*231f0*/  ISETP.LT.AND P2, PT, R70, UR4, !P0 ;  /* 0x0000000446007c0c */ /* 0x008fe2000c741270 */
[----:B------:R-:W3:Y:S01]  /*23200*/  LDCU UR4, c[0x0][0x39c] ;  /* 0x00007380ff0477ac */ /* 0x000ee20008000800 */
[----:B------:R-:W-:-:S02]  /*23210*/  VIADD R77, R77, UR5 ;  /* 0x000000054d4d7c36 */ /* 0x000fc40008000000 */
[----:B------:R-:W-:Y:S02]  /*23220*/  VIADD R70, R3, 0x95 ;  /* 0x0000009503467836 */ /* 0x000fe40000000000 */
[C---:B------:R-:W-:Y:S01]  /*23230*/  VIADD R71, R77.reuse, UR5 ;  /* 0x000000054d477c36 */ /* 0x040fe20008000000 */
[C---:B--2---:R-:W-:Y:S01]  /*23240*/  LEA R68, P6, R77.reuse, R2, 0x2 ;  /* 0x000000024d447211 */ /* 0x044fe200078c10ff */
[----:B------:R2:W-:Y:S01]  /*23250*/  @P1 STG.E desc[UR28][R74.64], R84 ;  /* 0x000000544a001986 */ /* 0x0005e2000c10191c */
[----:B-1----:R-:W-:Y:S01]  /*23260*/  ISETP.LT.AND P1, PT, R70, UR6, !P0 ;  /* 0x0000000646007c0c */ /* 0x002fe2000c721270 */
[----:B------:R-:W1:Y:S01]  /*23270*/  LDCU UR6, c[0x0][0x39c] ;  /* 0x00007380ff0677ac */ /* 0x000e620008000800 */
[----:B------:R-:W-:Y:S01]  /*23280*/  LEA.HI.X.SX32 R69, R77, R0, 0x2, P6 ;  /* 0x000000004d457211 */ /* 0x000fe200030f16ff */
[C---:B------:R-:W-:Y:S01]  /*23290*/  VIADD R77, R71.reuse, UR5 ;  /* 0x00000005474d7c36 */ /* 0x040fe20008000000 */
[----:B------:R-:W-:Y:S01]  /*232a0*/  LEA R70, P6, R71, R2, 0x2 ;  /* 0x0000000247467211 */ /* 0x000fe200078c10ff */
[----:B-----5:R-:W-:-:S03]  /*232b0*/  VIADD R73, R3, 0x96 ;  /* 0x0000009603497836 */ /* 0x020fc60000000000 */
[----:B------:R-:W-:Y:S02]  /*232c0*/  LEA.HI.X.SX32 R71, R71, R0, 0x2, P6 ;  /* 0x0000000047477211 */ /* 0x000fe400030f16ff */
[----:B------:R-:W-:Y:S01]  /*232d0*/  LEA R72, P6, R77, R2, 0x2 ;  /* 0x000000024d487211 */ /* 0x000fe200078c10ff */
[----:B------:R5:W-:Y:S01]  /*232e0*/  @P5 STG.E desc[UR28][R68.64], R85 ;  /* 0x0000005544005986 */ /* 0x000be2000c10191c */
[----:B---3--:R-:W-:Y:S01]  /*232f0*/  ISETP.LT.AND P5, PT, R73, UR4, !P0 ;  /* 0x0000000449007c0c */ /* 0x008fe2000c7a1270 */
[----:B--2---:R-:W-:Y:S01]  /*23300*/  VIADD R74, R3, 0x97 ;  /* 0x00000097034a7836 */ /* 0x004fe20000000000 */
[C---:B------:R-:W-:Y:S01]  /*23310*/  LEA.HI.X.SX32 R73, R77.reuse, R0, 0x2, P6 ;  /* 0x000000004d497211 */ /* 0x040fe200030f16ff */
[----:B------:R-:W2:Y:S01]  /*23320*/  LDCU UR4, c[0x0][0x39c] ;  /* 0x00007380ff0477ac */ /* 0x000ea20008000800 */
[----:B------:R-:W-:Y:S01]  /*23330*/  VIADD R77, R77, UR5 ;  /* 0x000000054d4d7c36 */ /* 0x000fe20008000000 */
[----:B------:R3:W-:Y:S01]  /*23340*/  @P4 STG.E desc[UR28][R70.64], R86 ;  /* 0x0000005646004986 */ /* 0x0007e2000c10191c */
[----:B----4-:R-:W-:Y:S01]  /*23350*/  ISETP.LT.AND P4, PT, R74, UR7, !P0 ;  /* 0x000000074a007c0c */ /* 0x010fe2000c781270 */
[----:B------:R-:W4:Y:S01]  /*23360*/  LDCU UR7, c[0x0][0x39c] ;  /* 0x00007380ff0777ac */ /* 0x000f220008000800 */
[----:B------:R-:W-:-:S02]  /*23370*/  VIADD R75, R77, UR5 ;  /* 0x000000054d4b7c36 */ /* 0x000fc40008000000 */
[----:B------:R-:W-:Y:S01]  /*23380*/  VIADD R74, R3, 0x98 ;  /* 0x00000098034a7836 */ /* 0x000fe20000000000 */
[C---:B-----5:R-:W-:Y:S01]  /*23390*/  LEA R68, P6, R77.reuse, R2, 0x2 ;  /* 0x000000024d447211 */ /* 0x060fe200078c10ff */
[----:B------:R5:W-:Y:S03]  /*233a0*/  @P3 STG.E desc[UR28][R72.64], R87 ;  /* 0x0000005748003986 */ /* 0x000be6000c10191c */
[----:B------:R-:W-:Y:S01]  /*233b0*/  LEA.HI.X.SX32 R69, R77, R0, 0x2, P6 ;  /* 0x000000004d457211 */ /* 0x000fe200030f16ff */
[C---:B------:R-:W-:Y:S01]  /*233c0*/  VIADD R77, R75.reuse, UR5 ;  /* 0x000000054b4d7c36 */ /* 0x040fe20008000000 */
[----:B---3--:R-:W-:Y:S02]  /*233d0*/  LEA R70, P6, R75, R2, 0x2 ;  /* 0x000000024b467211 */ /* 0x008fe400078c10ff */
[----:B-1----:R-:W-:Y:S01]  /*233e0*/  ISETP.LT.AND P3, PT, R74, UR6, !P0 ;  /* 0x000000064a007c0c */ /* 0x002fe2000c761270 */
[----:B------:R-:W1:Y:S01]  /*233f0*/  LDCU UR6, c[0x0][0x39c] ;  /* 0x00007380ff0677ac */ /* 0x000e620008000800 */
[----:B------:R-:W-:Y:S01]  /*23400*/  VIADD R74, R3, 0x99 ;  /* 0x00000099034a7836 */ /* 0x000fe20000000000 */
[----:B------:R-:W-:Y:S01]  /*23410*/  LEA.HI.X.SX32 R71, R75, R0, 0x2, P6 ;  /* 0x000000004b477211 */ /* 0x000fe200030f16ff */
[C---:B------:R-:W-:Y:S01]  /*23420*/  VIADD R79, R77.reuse, UR5 ;  /* 0x000000054d4f7c36 */ /* 0x040fe20008000000 */
[----:B-----5:R-:W-:Y:S01]  /*23430*/  LEA R72, P6, R77, R2, 0x2 ;  /* 0x000000024d487211 */ /* 0x020fe200078c10ff */
[----:B------:R3:W-:Y:S01]  /*23440*/  @P2 STG.E desc[UR28][R68.64], R88 ;  /* 0x0000005844002986 */ /* 0x0007e2000c10191c */
[----:B--2---:R-:W-:Y:S01]  /*23450*/  ISETP.LT.AND P2, PT, R74, UR4, !P0 ;  /* 0x000000044a007c0c */ /* 0x004fe2000c741270 */
[----:B------:R-:W-:Y:S01]  /*23460*/  VIADD R75, R3, 0x9a ;  /* 0x0000009a034b7836 */ /* 0x000fe20000000000 */
[----:B------:R-:W-:Y:S01]  /*23470*/  LEA.HI.X.SX32 R73, R77, R0, 0x2, P6 ;  /* 0x000000004d497211 */ /* 0x000fe200030f16ff */
[----:B------:R-:W2:Y:S01]  /*23480*/  LDCU UR4, c[0x0][0x39c] ;  /* 0x00007380ff0477ac */ /* 0x000ea20008000800 */
        /* <DEDUP_REMOVED lines=8> */
[----:B-1----:R-:W-:Y:S01]  /*23510*/  ISETP.LT.AND P5, PT, R76, UR6, !P0 ;  /* 0x000000064c007c0c */ /* 0x002fe2000c7a1270 */
[----:B------:R-:W1:Y:S01]  /*23520*/  LDCU UR6, c[0x0][0x39c] ;  /* 0x00007380ff0677ac */ /* 0x000e620008000800 */
[C---:B------:R-:W-:Y:S01]  /*23530*/  VIADD R77, R79.reuse, UR5 ;  /* 0x000000054f4d7c36 */ /* 0x040fe20008000000 */
[----:B------:R4:W-:Y:S01]  /*23540*/  @P4 STG.E desc[UR28][R74.64], R91 ;  /* 0x0000005b4a004986 */ /* 0x0009e2000c10191c */
[----:B---3--:R-:W-:Y:S01]  /*23550*/  LEA R68, P4, R79, R2, 0x2 ;  /* 0x000000024f447211 */ /* 0x008fe200078810ff */
[----:B-----5:R-:W-:-:S02]  /*23560*/  VIADD R71, R3, 0x9c ;  /* 0x0000009c03477836 */ /* 0x020fc40000000000 */
[----:B------:R-:W-:Y:S02]  /*23570*/  LEA R70, P6, R77, R2, 0x2 ;  /* 0x000000024d467211 */ /* 0x000fe400078c10ff */
[-C--:B------:R-:W-:Y:S02]  /*23580*/  LEA.HI.X.SX32 R69, R79, R0.reuse, 0x2, P4 ;  /* 0x000000004f457211 */ /* 0x080fe400020f16ff */
[----:B--2---:R-:W-:Y:S01]  /*23590*/  ISETP.LT.AND P4, PT, R71, UR4, !P0 ;  /* 0x0000000447007c0c */ /* 0x004fe2000c781270 */
[----:B------:R-:W2:Y:S01]  /*235a0*/  LDCU UR4, c[0x0][0x39c] ;  /* 0x00007380ff0477ac */ /* 0x000ea20008000800 */
[----:B------:R-:W-:Y:S01]  /*235b0*/  VIADD R72, R3, 0x9d ;  /* 0x0000009d03487836 */ /* 0x000fe20000000000 */
[C---:B------:R-:W-:Y:S01]  /*235c0*/  LEA.HI.X.SX32 R71, R77.reuse, R0, 0x2, P6 ;  /* 0x000000004d477211 */ /* 0x040fe200030f16ff */
[----:B------:R-:W-:Y:S01]  /*235d0*/  VIADD R77, R77, UR5 ;  /* 0x000000054d4d7c36 */ /* 0x000fe20008000000 */
[----:B------:R3:W-:Y:S01]  /*235e0*/  @P3 STG.E desc[UR28][R68.64], R92 ;  /* 0x0000005c44003986 */ /* 0x0007e2000c10191c */
[----:B----4-:R-:W-:Y:S01]  /*235f0*/  VIADD R74, R3, 0x9e ;  /* 0x0000009e034a7836 */ /* 0x010fe20000000000 */
[----:B------:R-:W-:Y:S01]  /*23600*/  ISETP.LT.AND P3, PT, R72, UR7, !P0 ;  /* 0x0000000748007c0c */ /* 0x000fe2000c761270 */
[----:B------:R-:W4:Y:S01]  /*23610*/  LDCU UR7, c[0x0][0x39c] ;  /* 0x00007380ff0777ac */ /* 0x000f220008000800 */
[----:B------:R5:W-:Y:S01]  /*23620*/  @P2 STG.E desc[UR28][R70.64], R93 ;  /* 0x0000005d46002986 */ /* 0x000be2000c10191c */
[C---:B------:R-:W-:Y:S01]  /*23630*/  LEA R72, P2, R77.reuse, R2, 0x2 ;  /* 0x000000024d487211 */ /* 0x040fe200078410ff */
[----:B------:R-:W-:-:S03]  /*23640*/  VIADD R75, R77, UR5 ;  /* 0x000000054d4b7c36 */ /* 0x000fc60008000000 */
[----:B------:R-:W-:Y:S02]  /*23650*/  LEA.HI.X.SX32 R73, R77, R0, 0x2, P2 ;  /* 0x000000004d497211 */ /* 0x000fe400010f16ff */
[----:B-1----:R-:W-:Y:S01]  /*23660*/  ISETP.LT.AND P2, PT, R74, UR6, !P0 ;  /* 0x000000064a007c0c */ /* 0x002fe2000c741270 */
[----:B------:R-:W1:Y:S01]  /*23670*/  LDCU UR6, c[0x0][0x39c] ;  /* 0x00007380ff0677ac */ /* 0x000e620008000800 */
[----:B---3--:R-:W-:Y:S01]  /*23680*/  VIADD R69, R3, 0x9f ;  /* 0x0000009f03457836 */ /* 0x008fe20000000000 */
[C---:B------:R-:W-:Y:S01]  /*23690*/  LEA R68, P6, R75.reuse, R2, 0x2 ;  /* 0x000000024b447211 */ /* 0x040fe200078c10ff */
[----:B-----5:R-:W-:Y:S01]  /*236a0*/  VIADD R71, R75, UR5 ;  /* 0x000000054b477c36 */ /* 0x020fe20008000000 */
[----:B------:R3:W-:Y:S02]  /*236b0*/  @P1 STG.E desc[UR28][R72.64], R94 ;  /* 0x0000005e48001986 */ /* 0x0007e4000c10191c */
[----:B--2---:R-:W-:Y:S01]  /*236c0*/  ISETP.LT.AND P1, PT, R69, UR4, !P0 ;  /* 0x0000000445007c0c */ /* 0x004fe2000c721270 */
[----:B------:R-:W2:Y:S01]  /*236d0*/  LDCU UR4, c[0x0][0x39c] ;  /* 0x00007380ff0477ac */ /* 0x000ea20008000800 */
[----:B------:R-:W-:Y:S01]  /*236e0*/  LEA.HI.X.SX32 R69, R75, R0, 0x2, P6 ;  /* 0x000000004b457211 */ /* 0x000fe200030f16ff */
[C---:B------:R-:W-:Y:S01]  /*236f0*/  VIADD R77, R71.reuse, UR5 ;  /* 0x00000005474d7c36 */ /* 0x040fe20008000000 */
[----:B------:R-:W-:Y:S01]  /*23700*/  LEA R70, P6, R71, R2, 0x2 ;  /* 0x0000000247467211 */ /* 0x000fe200078c10ff */
[----:B------:R-:W-:-:S03]  /*23710*/  VIADD R75, R3, 0xa0 ;  /* 0x000000a0034b7836 */ /* 0x000fc60000000000 */
[----:B------:R-:W-:Y:S02]  /*23720*/  LEA.HI.X.SX32 R71, R71, R0, 0x2, P6 ;  /* 0x0000000047477211 */ /* 0x000fe400030f16ff */
[----:B------:R-:W-:Y:S01]  /*23730*/  LEA R74, P6, R77, R2, 0x2 ;  /* 0x000000024d4a7211 */ /* 0x000fe200078c10ff */
[----:B---3--:R-:W-:Y:S01]  /*23740*/  VIADD R72, R3, 0xa1 ;  /* 0x000000a103487836 */ /* 0x008fe20000000000 */
[----:B------:R3:W-:Y:S01]  /*23750*/  @P5 STG.E desc[UR28][R68.64], R95 ;  /* 0x0000005f44005986 */ /* 0x0007e2000c10191c */
[----:B----4-:R-:W-:Y:S01]  /*23760*/  ISETP.LT.AND P5, PT, R75, UR7, !P0 ;  /* 0x000000074b007c0c */ /* 0x010fe2000c7a1270 */
[----:B------:R-:W4:Y:S01]  /*23770*/  LDCU UR7, c[0x0][0x39c] ;  /* 0x00007380ff0777ac */ /* 0x000f220008000800 */
[C---:B------:R-:W-:Y:S01]  /*23780*/  LEA.HI.X.SX32 R75, R77.reuse, R0, 0x2, P6 ;  /* 0x000000004d4b7211 */ /* 0x040fe200030f16ff */
[----:B------:R5:W-:Y:S01]  /*23790*/  @P4 STG.E desc[UR28][R70.64], R96 ;  /* 0x0000006046004986 */ /* 0x000be2000c10191c */
[----:B-1----:R-:W-:Y:S01]  /*237a0*/  ISETP.LT.AND P4, PT, R72, UR6, !P0 ;  /* 0x0000000648007c0c */ /* 0x002fe2000c781270 */
[----:B------:R-:W-:Y:S01]  /*237b0*/  VIADD R77, R77, UR5 ;  /* 0x000000054d4d7c36 */ /* 0x000fe20008000000 */
[----:B------:R-:W1:Y:S01]  /*237c0*/  LDCU UR6, c[0x0][0x39c] ;  /* 0x00007380ff0677ac */ /* 0x000e620008000800 */
[----:B------:R-:W-:-:S02]  /*237d0*/  VIADD R72, R3, 0xa2 ;  /* 0x000000a203487836 */ /* 0x000fc40000000000 */
[C---:B------:R-:W-:Y:S01]  /*237e0*/  VIADD R73, R77.reuse, UR5 ;  /* 0x000000054d497c36 */ /* 0x040fe20008000000 */
[C---:B---3--:R-:W-:Y:S01]  /*237f0*/  LEA R68, P6, R77.reuse, R2, 0x2 ;  /* 0x000000024d447211 */ /* 0x048fe200078c10ff */
[----:B------:R3:W-:Y:S03]  /*23800*/  @P3 STG.E desc[UR28][R74.64], R97 ;  /* 0x000000614a003986 */ /* 0x0007e6000c10191c */
[----:B------:R-:W-:Y:S01]  /*23810*/  LEA.HI.X.SX32 R69, R77, R0, 0x2, P6 ;  /* 0x000000004d457211 */ /* 0x000fe200030f16ff */
[C---:B------:R-:W-:Y:S01]  /*23820*/  VIADD R77, R73.reuse, UR5 ;  /* 0x00000005494d7c36 */ /* 0x040fe20008000000 */
[----:B-----5:R-:W-:Y:S02]  /*23830*/  LEA R70, P6, R73, R2, 0x2 ;  /* 0x0000000249467211 */ /* 0x020fe400078c10ff */
[----:B--2---:R-:W-:Y:S01]  /*23840*/  ISETP.LT.AND P3, PT, R72, UR4, !P0 ;  /* 0x0000000448007c0c */ /* 0x004fe2000c761270 */
[----:B------:R-:W2:Y:S01]  /*23850*/  LDCU UR4, c[0x0][0x39c] ;  /* 0x00007380ff0477ac */ /* 0x000ea20008000800 */
[----:B------:R-:W-:Y:S01]  /*23860*/  VIADD R76, R3, 0xa3 ;  /* 0x000000a3034c7836 */ /* 0x000fe20000000000 */
[----:B------:R-:W-:-:S02]  /*23870*/  LEA.HI.X.SX32 R71, R73, R0, 0x2, P6 ;  /* 0x0000000049477211 */ /* 0x000fc400030f16ff */
[----:B------:R-:W-:Y:S01]  /*23880*/  LEA R72, P6, R77, R2, 0x2 ;  /* 0x000000024d487211 */ /* 0x000fe200078c10ff */
[----:B------:R5:W-:Y:S01]  /*23890*/  @P2 STG.E desc[UR28][R68.64], R98 ;  /* 0x0000006244002986 */ /* 0x000be2000c10191c */
[----:B-1----:R-:W-:Y:S01]  /*238a0*/  ISETP.LT.AND P2, PT, R76, UR6, !P0 ;  /* 0x000000064c007c0c */ /* 0x002fe2000c741270 */
[----:B---3--:R-:W-:Y:S01]  /*238b0*/  VIADD R74, R3, 0xa4 ;  /* 0x000000a4034a7836 */ /* 0x008fe20000000000 */
[C---:B------:R-:W-:Y:S01]  /*238c0*/  LEA.HI.X.SX32 R73, R77.reuse, R0, 0x2, P6 ;  /* 0x000000004d497211 */ /* 0x040fe200030f16ff */
[----:B------:R-:W1:Y:S01]  /*238d0*/  LDCU UR6, c[0x0][0x39c] ;  /* 0x00007380ff0677ac */ /* 0x000e620008000800 */
        /* <DEDUP_REMOVED lines=11> */
[----:B--2---:R-:W-:Y:S01]  /*23990*/  ISETP.LT.AND P5, PT, R74, UR4, !P0 ;  /* 0x000000044a007c0c */ /* 0x004fe2000c7a1270 */
[----:B------:R-:W2:Y:S01]  /*239a0*/  LDCU UR4, c[0x0][0x39c] ;  /* 0x00007380ff0477ac */ /* 0x000ea20008000800 */
        /* <DEDUP_REMOVED lines=17> */
[----:B--2---:R-:W-:Y:S01]  /*23ac0*/  ISETP.LT.AND P2, PT, R76, UR4, !P0 ;  /* 0x000000044c007c0c */ /* 0x004fe2000c741270 */
[----:B------:R-:W2:Y:S01]  /*23ad0*/  LDCU UR4, c[0x0][0x39c] ;  /* 0x00007380ff0477ac */ /* 0x000ea20008000800 */
[C---:B------:R-:W-:Y:S01]  /*23ae0*/  VIADD R77, R79.reuse, UR5 ;  /* 0x000000054f4d7c36 */ /* 0x040fe20008000000 */
[----:B------:R4:W-:Y:S01]  /*23af0*/  @P1 STG.E desc[UR28][R74.64], R104 ;  /* 0x000000684a001986 */ /* 0x0009e2000c10191c */
[----:B---3--:R-:W-:Y:S01]  /*23b00*/  LEA R68, P1, R79, R2, 0x2 ;  /* 0x000000024f447211 */ /* 0x008fe200078210ff */
        /* <DEDUP_REMOVED lines=16> */
[----:B--2---:R-:W-:Y:S01]  /*23c10*/  ISETP.LT.AND P4, PT, R74, UR4, !P0 ;  /* 0x000000044a007c0c */ /* 0x004fe2000c781270 */
[----:B------:R-:W2:Y:S01]  /*23c20*/  LDCU UR4, c[0x0][0x39c] ;  /* 0x00007380ff0477ac */ /* 0x000ea20008000800 */
[----:B---3--:R-:W-:Y:S01]  /*23c30*/  VIADD R69, R3, 0xac ;  /* 0x000000ac03457836 */ /* 0x008fe20000000000 */
        /* <DEDUP_REMOVED lines=17> */
[----:B--2---:R-:W-:Y:S01]  /*23d50*/  ISETP.LT.AND P1, PT, R72, UR4, !P0 ;  /* 0x0000000448007c0c */ /* 0x004fe2000c721270 */
[----:B------:R-:W-:Y:S01]  /*23d60*/  VIADD R77, R77, UR5 ;  /* 0x000000054d4d7c36 */ /* 0x000fe20008000000 */
[----:B------:R-:W2:Y:S01]  /*23d70*/  LDCU UR4, c[0x0][0x39c] ;  /* 0x00007380ff0477ac */ /* 0x000ea20008000800 */
[----:B------:R-:W-:-:S02]  /*23d80*/  VIADD R72, R3, 0xaf ;  /* 0x000000af03487836 */ /* 0x000fc40000000000 */
[C---:B------:R-:W-:Y:S01]  /*23d90*/  VIADD R73, R77.reuse, UR5 ;  /* 0x000000054d497c36 */ /* 0x040fe20008000000 */
[C---:B---3--:R-:W-:Y:S01]  /*23da0*/  LEA R68, P6, R77.reuse, R2, 0x2 ;  /* 0x000000024d447211 */ /* 0x048fe200078c10ff */
        /* <DEDUP_REMOVED lines=10> */
[----:B--2---:R-:W-:Y:S01]  /*23e50*/  ISETP.LT.AND P4, PT, R76, UR4, !P0 ;  /* 0x000000044c007c0c */ /* 0x004fe2000c781270 */
[----:B---3--:R-:W-:Y:S01]  /*23e60*/  VIADD R74, R3, 0xb1 ;  /* 0x000000b1034a7836 */ /* 0x008fe20000000000 */
        /* <DEDUP_REMOVED lines=48> */
[C---:B------:R-:W-:Y:S01]  /*24170*/  VIADD R75, R77.reuse, UR5 ;  /* 0x000000054d4b7c36 */ /* 0x040fe20008000000 */
[----:B------:R4:W-:Y:S01]  /*24180*/  @P1 STG.E desc[UR28][R70.64], R119 ;  /* 0x0000007746001986 */ /* 0x0009e2000c10191c */
[C---:B------:R-:W-:Y:S01]  /*24190*/  LEA R72, P1, R77.reuse, R2, 0x2 ;  /* 0x000000024d487211 */ /* 0x040fe200078210ff */
[----:B------:R-:W5:Y:S03]  /*241a0*/  LDCU UR7, c[0x0][0x39c] ;  /* 0x00007380ff0777ac */ /* 0x000f660008000800 */
[----:B------:R-:W-:-:S02]  /*241b0*/  LEA.HI.X.SX32 R73, R77, R0, 0x2, P1 ;  /* 0x000000004d497211 */ /* 0x000fc400008f16ff */
[----:B-1----:R-:W-:Y:S01]  /*241c0*/  ISETP.LT.AND P1, PT, R74, UR6, !P0 ;  /* 0x000000064a007c0c */ /* 0x002fe2000c721270 */
[----:B------:R-:W1:Y:S01]  /*241d0*/  LDCU UR6, c[0x0][0x39c] ;  /* 0x00007380ff0677ac */ /* 0x000e620008000800 */
[----:B---3--:R-:W-:Y:S01]  /*241e0*/  VIADD R69, R3, 0xb9 ;  /* 0x000000b903457836 */ /* 0x008fe20000000000 */
[C---:B------:R-:W-:Y:S01]  /*241f0*/  LEA R68, P6, R75.reuse, R2, 0x2 ;  /* 0x000000024b447211 */ /* 0x040fe200078c10ff */
[----:B----4-:R-:W-:Y:S01]  /*24200*/  VIADD R71, R75, UR5 ;  /* 0x000000054b477c36 */ /* 0x010fe20008000000 */
        /* <DEDUP_REMOVED lines=11> */
[----:B-----5:R-:W-:Y:S01]  /*242c0*/  ISETP.LT.AND P4, PT, R75, UR7, !P0 ;  /* 0x000000074b007c0c */ /* 0x020fe2000c781270 */
[----:B------:R-:W4:Y:S01]  /*242d0*/  LDCU UR7, c[0x0][0x39c] ;  /* 0x00007380ff0777ac */ /* 0x000f220008000800 */
[C---:B------:R-:W-:Y:S01]  /*242e0*/  LEA.HI.X.SX32 R75, R77.reuse, R0, 0x2, P6 ;  /* 0x000000004d4b7211 */ /* 0x040fe200030f16ff */
[----:B------:R5:W-:Y:S01]  /*242f0*/  @P3 STG.E desc[UR28][R70.64], R122 ;  /* 0x0000007a46003986 */ /* 0x000be2000c10191c */
[----:B-1----:R-:W-:Y:S01]  /*24300*/  ISETP.LT.AND P3, PT, R72, UR6, !P0 ;  /* 0x0000000648007c0c */ /* 0x002fe2000c761270 */
[----:B------:R-:W1:Y:S01]  /*24310*/  LDCU UR6, c[0x0][0x39c] ;  /* 0x00007380ff0677ac */ /* 0x000e620008000800 */
[----:B------:R-:W-:-:S02]  /*24320*/  VIADD R77, R77, UR5 ;  /* 0x000000054d4d7c36 */ /* 0x000fc40008000000 */
[----:B------:R-:W-:Y:S02]  /*24330*/  VIADD R72, R3, 0xbc ;  /* 0x000000bc03487836 */ /* 0x000fe40000000000 */
[C---:B------:R-:W-:Y:S01]  /*24340*/  VIADD R73, R77.reuse, UR5 ;  /* 0x000000054d497c36 */ /* 0x040fe20008000000 */
[C---:B---3--:R-:W-:Y:S01]  /*24350*/  LEA R68, P6, R77.reuse, R2, 0x2 ;  /* 0x000000024d447211 */ /* 0x048fe200078c10ff */
[----:B------:R3:W-:Y:S03]  /*24360*/  @P2 STG.E desc[UR28][R74.64], R123 ;  /* 0x0000007b4a002986 */ /* 0x0007e6000c10191c */
[----:B------:R-:W-:Y:S01]  /*24370*/  LEA.HI.X.SX32 R69, R77, R0, 0x2, P6 ;  /* 0x000000004d457211 */ /* 0x000fe200030f16ff */
[C---:B------:R-:W-:Y:S01]  /*24380*/  VIADD R77, R73.reuse, UR5 ;  /* 0x00000005494d7c36 */ /* 0x040fe20008000000 */
[----:B-----5:R-:W-:Y:S01]  /*24390*/  LEA R70, P6, R73, R2, 0x2 ;  /* 0x0000000249467211 */ /* 0x020fe200078c10ff */
[----:B------:R-:W-:Y:S01]  /*243a0*/  VIADD R76, R3, 0xbd ;  /* 0x000000bd034c7836 */ /* 0x000fe20000000000 */
[----:B--2---:R-:W-:Y:S01]  /*243b0*/  ISETP.LT.AND P2, PT, R72, UR4, !P0 ;  /* 0x0000000448007c0c */ /* 0x004fe2000c741270 */
[----:B------:R-:W2:Y:S01]  /*243c0*/  LDCU UR4, c[0x0][0x39c] ;  /* 0x00007380ff0477ac */ /* 0x000ea20008000800 */
        /* <DEDUP_REMOVED lines=27> */
[----:B------:R-:W1:Y:S01]  /*24580*/  LDCU UR6, c[0x0][0x39c] ;  /* 0x00007380ff0677ac */ /* 0x000e620008000800 */
[----:B------:R-:W-:-:S02]  /*24590*/  LEA.HI.X.SX32 R73, R77, R0, 0x2, P6 ;  /* 0x000000004d497211 */ /* 0x000fc400030f16ff */
        /* <DEDUP_REMOVED lines=33> */
[----:B------:R3:W-:Y:S01]  /*247b0*/  @P2 STG.E desc[UR28][R72.64], R5 ;  /* 0x0000000548002986 */ /* 0x0007e2000c10191c */
[----:B-----5:R-:W-:Y:S02]  /*247c0*/  VIADD R71, R75, UR5 ;  /* 0x000000054b477c36 */ /* 0x020fe40008000000 */
[----:B-1----:R-:W-:Y:S01]  /*247d0*/  ISETP.LT.AND P2, PT, R69, UR6, !P0 ;  /* 0x0000000645007c0c */ /* 0x002fe2000c741270 */
[----:B------:R-:W-:Y:S01]  /*247e0*/  VIADD R4, R3, 0xc7 ;  /* 0x000000c703047836 */ /* 0x000fe20000000000 */
[----:B------:R-:W-:Y:S01]  /*247f0*/  LEA.HI.X.SX32 R69, R75, R0, 0x2, P6 ;  /* 0x000000004b457211 */ /* 0x000fe200030f16ff */
[----:B------:R-:W1:Y:S01]  /*24800*/  LDCU UR6, c[0x0][0x39c] ;  /* 0x00007380ff0677ac */ /* 0x000e620008000800 */
[C---:B------:R-:W-:Y:S01]  /*24810*/  LEA R70, P6, R71.reuse, R2, 0x2 ;  /* 0x0000000247467211 */ /* 0x040fe200078c10ff */
[----:B------:R-:W-:-:S02]  /*24820*/  VIADD R77, R71, UR5 ;  /* 0x00000005474d7c36 */ /* 0x000fc40008000000 */
[----:B------:R5:W-:Y:S01]  /*24830*/  @P1 STG.E desc[UR28][R68.64], R6 ;  /* 0x0000000644001986 */ /* 0x000be2000c10191c */
[----:B------:R-:W-:Y:S02]  /*24840*/  LEA.HI.X.SX32 R71, R71, R0, 0x2, P6 ;  /* 0x0000000047477211 */ /* 0x000fe400030f16ff */
[----:B----4-:R-:W-:Y:S01]  /*24850*/  ISETP.LT.AND P1, PT, R4, UR7, !P0 ;  /* 0x0000000704007c0c */ /* 0x010fe2000c721270 */
[----:B------:R-:W-:Y:S01]  /*24860*/  VIADD R4, R3, 0xc8 ;  /* 0x000000c803047836 */ /* 0x000fe20000000000 */
[----:B------:R-:W-:Y:S01]  /*24870*/  LEA R74, P6, R77, R2, 0x2 ;  /* 0x000000024d4a7211 */ /* 0x000fe200078c10ff */
[----:B------:R4:W-:Y:S01]  /*24880*/  @P5 STG.E desc[UR28][R70.64], R7 ;  /* 0x0000000746005986 */ /* 0x0009e2000c10191c */
[----:B---3--:R-:W-:Y:S01]  /*24890*/  VIADD R5, R3, 0xc9 ;  /* 0x000000c903057836 */ /* 0x008fe20000000000 */
[----:B------:R-:W3:Y:S01]  /*248a0*/  LDCU UR7, c[0x0][0x39c] ;  /* 0x00007380ff0777ac */ /* 0x000ee20008000800 */
[----:B--2---:R-:W-:Y:S02]  /*248b0*/  ISETP.LT.AND P5, PT, R4, UR4, !P0 ;  /* 0x0000000404007c0c */ /* 0x004fe4000c7a1270 */
[C---:B------:R-:W-:Y:S01]  /*248c0*/  LEA.HI.X.SX32 R75, R77.reuse, R0, 0x2, P6 ;  /* 0x000000004d4b7211 */ /* 0x040fe200030f16ff */
[----:B------:R-:W2:Y:S01]  /*248d0*/  LDCU UR4, c[0x0][0x39c] ;  /* 0x00007380ff0477ac */ /* 0x000ea20008000800 */
[----:B------:R-:W-:-:S04]  /*248e0*/  VIADD R77, R77, UR5 ;  /* 0x000000054d4d7c36 */ /* 0x000fc80008000000 */
[C---:B-----5:R-:W-:Y:S01]  /*248f0*/  VIADD R69, R77.reuse, UR5 ;  /* 0x000000054d457c36 */ /* 0x060fe20008000000 */
[----:B------:R-:W-:Y:S01]  /*24900*/  LEA R4, P6, R77, R2, 0x2 ;  /* 0x000000024d047211 */ /* 0x000fe200078c10ff */
[----:B------:R5:W-:Y:S01]  /*24910*/  @P4 STG.E desc[UR28][R74.64], R8 ;  /* 0x000000084a004986 */ /* 0x000be2000c10191c */
[----:B-1----:R-:W-:Y:S01]  /*24920*/  ISETP.LT.AND P4, PT, R5, UR6, !P0 ;  /* 0x0000000605007c0c */ /* 0x002fe2000c781270 */
[----:B----4-:R-:W-:Y:S01]  /*24930*/  VIADD R71, R69, UR5 ;  /* 0x0000000545477c36 */ /* 0x010fe20008000000 */
[----:B------:R-:W-:Y:S01]  /*24940*/  LEA.HI.X.SX32 R5, R77, R0, 0x2, P6 ;  /* 0x000000004d057211 */ /* 0x000fe200030f16ff */
[----:B------:R-:W1:Y:S01]  /*24950*/  LDCU UR6, c[0x0][0x39c] ;  /* 0x00007380ff0677ac */ /* 0x000e620008000800 */
[----:B------:R-:W-:Y:S01]  /*24960*/  LEA R6, P6, R69, R2, 0x2 ;  /* 0x0000000245067211 */ /* 0x000fe200078c10ff */
[----:B------:R-:W-:Y:S02]  /*24970*/  VIADD R70, R3, 0xca ;  /* 0x000000ca03467836 */ /* 0x000fe40000000000 */
[----:B------:R4:W-:Y:S01]  /*24980*/  @P3 STG.E desc[UR28][R4.64], R9 ;  /* 0x0000000904003986 */ /* 0x0009e2000c10191c */
[----:B------:R-:W-:-:S02]  /*24990*/  LEA.HI.X.SX32 R7, R69, R0, 0x2, P6 ;  /* 0x0000000045077211 */ /* 0x000fc400030f16ff */
[----:B------:R-:W-:Y:S02]  /*249a0*/  LEA R68, P6, R71, R2, 0x2 ;  /* 0x0000000247447211 */ /* 0x000fe400078c10ff */
[----:B--2---:R-:W-:Y:S01]  /*249b0*/  ISETP.LT.AND P3, PT, R70, UR4, !P0 ;  /* 0x0000000446007c0c */ /* 0x004fe2000c761270 */
[----:B------:R-:W2:Y:S01]  /*249c0*/  LDCU UR4, c[0x0][0x39c] ;  /* 0x00007380ff0477ac */ /* 0x000ea20008000800 */
[----:B-----5:R-:W-:Y:S01]  /*249d0*/  VIADD R8, R3, 0xcb ;  /* 0x000000cb03087836 */ /* 0x020fe20000000000 */
[C---:B------:R-:W-:Y:S01]  /*249e0*/  LEA.HI.X.SX32 R69, R71.reuse, R0, 0x2, P6 ;  /* 0x0000000047457211 */ /* 0x040fe200030f16ff */
[----:B------:R-:W-:Y:S01]  /*249f0*/  VIADD R71, R71, UR5 ;  /* 0x0000000547477c36 */ /* 0x000fe20008000000 */
[----:B------:R5:W-:Y:S02]  /*24a00*/  @P2 STG.E desc[UR28][R6.64], R10 ;  /* 0x0000000a06002986 */ /* 0x000be4000c10191c */
[----:B---3--:R-:W-:Y:S01]  /*24a10*/  ISETP.LT.AND P2, PT, R8, UR7, !P0 ;  /* 0x0000000708007c0c */ /* 0x008fe2000c741270 */
[----:B------:R-:W-:Y:S01]  /*24a20*/  VIADD R8, R3, 0xcc ;  /* 0x000000cc03087836 */ /* 0x000fe20000000000 */
[C---:B----4-:R-:W-:Y:S01]  /*24a30*/  LEA R4, P6, R71.reuse, R2, 0x2 ;  /* 0x0000000247047211 */ /* 0x050fe200078c10ff */
[----:B------:R-:W-:Y:S01]  /*24a40*/  VIADD R9, R71, UR5 ;  /* 0x0000000547097c36 */ /* 0x000fe20008000000 */
[----:B------:R-:W3:Y:S01]  /*24a50*/  LDCU UR7, c[0x0][0x39c] ;  /* 0x00007380ff0777ac */ /* 0x000ee20008000800 */
[----:B------:R4:W-:Y:S01]  /*24a60*/  @P1 STG.E desc[UR28][R68.64], R11 ;  /* 0x0000000b44001986 */ /* 0x0009e2000c10191c */
[----:B-1----:R-:W-:Y:S01]  /*24a70*/  ISETP.LT.AND P1, PT, R8, UR6, !P0 ;  /* 0x0000000608007c0c */ /* 0x002fe2000c721270 */
[----:B------:R-:W-:Y:S01]  /*24a80*/  VIADD R8, R3, 0xcd ;  /* 0x000000cd03087836 */ /* 0x000fe20000000000 */
[----:B------:R-:W-:Y:S01]  /*24a90*/  LEA.HI.X.SX32 R5, R71, R0, 0x2, P6 ;  /* 0x0000000047057211 */ /* 0x000fe200030f16ff */
[C---:B------:R-:W-:Y:S01]  /*24aa0*/  VIADD R71, R9.reuse, UR5 ;  /* 0x0000000509477c36 */ /* 0x040fe20008000000 */
[C---:B-----5:R-:W-:Y:S01]  /*24ab0*/  LEA R6, P6, R9.reuse, R2, 0x2 ;  /* 0x0000000209067211 */ /* 0x060fe200078c10ff */
[----:B------:R-:W1:Y:S02]  /*24ac0*/  LDCU UR6, c[0x0][0x39c] ;  /* 0x00007380ff0677ac */ /* 0x000e640008000800 */
[----:B------:R-:W-:Y:S01]  /*24ad0*/  @P5 STG.E desc[UR28][R4.64], R12 ;  /* 0x0000000c04005986 */ /* 0x000fe2000c10191c */
[----:B------:R-:W-:-:S02]  /*24ae0*/  LEA.HI.X.SX32 R7, R9, R0, 0x2, P6 ;  /* 0x0000000009077211 */ /* 0x000fc400030f16ff */
[----:B--2---:R-:W-:Y:S01]  /*24af0*/  ISETP.LT.AND P5, PT, R8, UR4, !P0 ;  /* 0x0000000408007c0c */ /* 0x004fe2000c7a1270 */
[C---:B----4-:R-:W-:Y:S01]  /*24b00*/  VIADD R69, R71.reuse, UR5 ;  /* 0x0000000547457c36 */ /* 0x050fe20008000000 */
[----:B------:R-:W-:Y:S01]  /*24b10*/  LEA R8, P6, R71, R2, 0x2 ;  /* 0x0000000247087211 */ /* 0x000fe200078c10ff */
[----:B------:R-:W-:Y:S01]  /*24b20*/  VIADD R11, R3, 0xce ;  /* 0x000000ce030b7836 */ /* 0x000fe20000000000 */
[----:B------:R-:W2:Y:S02]  /*24b30*/  LDCU UR4, c[0x0][0x39c] ;  /* 0x00007380ff0477ac */ /* 0x000ea40008000800 */
[----:B------:R-:W-:Y:S02]  /*24b40*/  LEA.HI.X.SX32 R9, R71, R0, 0x2, P6 ;  /* 0x0000000047097211 */ /* 0x000fe400030f16ff */
[----:B------:R-:W-:Y:S01]  /*24b50*/  LEA R10, P6, R69, R2, 0x2 ;  /* 0x00000002450a7211 */ /* 0x000fe200078c10ff */
[----:B------:R4:W-:Y:S01]  /*24b60*/  @P4 STG.E desc[UR28][R6.64], R13 ;  /* 0x0000000d06004986 */ /* 0x0009e2000c10191c */
[----:B---3--:R-:W-:Y:S01]  /*24b70*/  ISETP.LT.AND P4, PT, R11, UR7, !P0 ;  /* 0x000000070b007c0c */ /* 0x008fe2000c781270 */
[----:B------:R-:W-:Y:S01]  /*24b80*/  VIADD R68, R3, 0xcf ;  /* 0x000000cf03447836 */ /* 0x000fe20000000000 */
[C---:B------:R-:W-:Y:S01]  /*24b90*/  LEA.HI.X.SX32 R11, R69.reuse, R0, 0x2, P6 ;  /* 0x00000000450b7211 */ /* 0x040fe200030f16ff */
[----:B------:R-:W3:Y:S01]  /*24ba0*/  LDCU UR7, c[0x0][0x39c] ;  /* 0x00007380ff0777ac */ /* 0x000ee20008000800 */
[----:B------:R-:W-:Y:S01]  /*24bb0*/  VIADD R69, R69, UR5 ;  /* 0x0000000545457c36 */ /* 0x000fe20008000000 */
[----:B------:R5:W-:Y:S01]  /*24bc0*/  @P3 STG.E desc[UR28][R8.64], R14 ;  /* 0x0000000e08003986 */ /* 0x000be2000c10191c */
[----:B-1----:R-:W-:Y:S01]  /*24bd0*/  ISETP.LT.AND P3, PT, R68, UR6, !P0 ;  /* 0x0000000644007c0c */ /* 0x002fe2000c761270 */
[----:B------:R-:W1:Y:S02]  /*24be0*/  LDCU UR6, c[0x0][0x39c] ;  /* 0x00007380ff0677ac */ /* 0x000e640008000800 */
[----:B------:R1:W-:Y:S01]  /*24bf0*/  @P2 STG.E desc[UR28][R10.64], R15 ;  /* 0x0000000f0a002986 */ /* 0x0003e2000c10191c */
[C---:B----4-:R-:W-:Y:S01]  /*24c00*/  VIADD R13, R69.reuse, UR5 ;  /* 0x00000005450d7c36 */ /* 0x050fe20008000000 */
[----:B------:R-:W-:Y:S01]  /*24c10*/  LEA R4, P2, R69, R2, 0x2 ;  /* 0x0000000245047211 */ /* 0x000fe200078410ff */
[----:B------:R-:W-:-:S03]  /*24c20*/  VIADD R7, R3, 0xd0 ;  /* 0x000000d003077836 */ /* 0x000fc60000000000 */
[----:B------:R-:W-:Y:S02]  /*24c30*/  LEA R6, P6, R13, R2, 0x2 ;  /* 0x000000020d067211 */ /* 0x000fe400078c10ff */
[-C--:B------:R-:W-:Y:S01]  /*24c40*/  LEA.HI.X.SX32 R5, R69, R0.reuse, 0x2, P2 ;  /* 0x0000000045057211 */ /* 0x080fe200010f16ff */
[----:B-----5:R-:W-:Y:S01]  /*24c50*/  VIADD R8, R3, 0xd1 ;  /* 0x000000d103087836 */ /* 0x020fe20000000000 */
[----:B--2---:R-:W-:Y:S01]  /*24c60*/  ISETP.LT.AND P2, PT, R7, UR4, !P0 ;  /* 0x0000000407007c0c */ /* 0x004fe2000c741270 */
[----:B------:R-:W2:Y:S01]  /*24c70*/  LDCU UR4, c[0x0][0x39c] ;  /* 0x00007380ff0477ac */ /* 0x000ea20008000800 */
[C---:B------:R-:W-:Y:S01]  /*24c80*/  LEA.HI.X.SX32 R7, R13.reuse, R0, 0x2, P6 ;  /* 0x000000000d077211 */ /* 0x040fe200030f16ff */
[----:B------:R-:W-:Y:S01]  /*24c90*/  VIADD R13, R13, UR5 ;  /* 0x000000050d0d7c36 */ /* 0x000fe20008000000 */
[----:B------:R4:W-:Y:S01]  /*24ca0*/  @P1 STG.E desc[UR28][R4.64], R16 ;  /* 0x0000001004001986 */ /* 0x0009e2000c10191c */
[----:B---3--:R-:W-:Y:S01]  /*24cb0*/  ISETP.LT.AND P1, PT, R8, UR7, !P0 ;  /* 0x0000000708007c0c */ /* 0x008fe2000c721270 */
[----:B-1----:R-:W-:Y:S01]  /*24cc0*/  VIADD R10, R3, 0xd2 ;  /* 0x000000d2030a7836 */ /* 0x002fe20000000000 */
[----:B------:R-:W1:Y:S01]  /*24cd0*/  LDCU UR7, c[0x0][0x39c] ;  /* 0x00007380ff0777ac */ /* 0x000e620008000800 */
[----:B------:R3:W-:Y:S01]  /*24ce0*/  @P5 STG.E desc[UR28][R6.64], R17 ;  /* 0x0000001106005986 */ /* 0x0007e2000c10191c */
[C---:B------:R-:W-:Y:S01]  /*24cf0*/  LEA R8, P5, R13.reuse, R2, 0x2 ;  /* 0x000000020d087211 */ /* 0x040fe200078a10ff */
[----:B------:R-:W-:-:S03]  /*24d00*/  VIADD R11, R13, UR5 ;  /* 0x000000050d0b7c36 */ /* 0x000fc60008000000 */
[----:B------:R-:W-:Y:S02]  /*24d10*/  LEA.HI.X.SX32 R9, R13, R0, 0x2, P5 ;  /* 0x000000000d097211 */ /* 0x000fe400028f16ff */
[----:B------:R-:W-:Y:S01]  /*24d20*/  ISETP.LT.AND P5, PT, R10, UR6, !P0 ;  /* 0x000000060a007c0c */ /* 0x000fe2000c7a1270 */
[----:B------:R-:W5:Y:S01]  /*24d30*/  LDCU UR6, c[0x0][0x39c] ;  /* 0x00007380ff0677ac */ /* 0x000f620008000800 */
[----:B----4-:R-:W-:Y:S01]  /*24d40*/  VIADD R5, R3, 0xd3 ;  /* 0x000000d303057836 */ /* 0x010fe20000000000 */
[C---:B------:R-:W-:Y:S01]  /*24d50*/  LEA R4, P6, R11.reuse, R2, 0x2 ;  /* 0x000000020b047211 */ /* 0x040fe200078c10ff */
[----:B---3--:R-:W-:Y:S01]  /*24d60*/  VIADD R7, R11, UR5 ;  /* 0x000000050b077c36 */ /* 0x008fe20008000000 */
        /* <DEDUP_REMOVED lines=11> */
[----:B-1----:R-:W-:Y:S01]  /*24e20*/  ISETP.LT.AND P3, PT, R11, UR7, !P0 ;  /* 0x000000070b007c0c */ /* 0x002fe2000c761270 */
[----:B------:R-:W1:Y:S01]  /*24e30*/  LDCU UR7, c[0x0][0x39c] ;  /* 0x00007380ff0777ac */ /* 0x000e620008000800 */
[C---:B------:R-:W-:Y:S01]  /*24e40*/  LEA.HI.X.SX32 R11, R13.reuse, R0, 0x2, P6 ;  /* 0x000000000d0b7211 */ /* 0x040fe200030f16ff */
[----:B------:R4:W-:Y:S01]  /*24e50*/  @P2 STG.E desc[UR28][R6.64], R20 ;  /* 0x0000001406002986 */ /* 0x0009e2000c10191c */
[----:B-----5:R-:W-:Y:S01]  /*24e60*/  ISETP.LT.AND P2, PT, R8, UR6, !P0 ;  /* 0x0000000608007c0c */ /* 0x020fe2000c741270 */
[----:B------:R-:W-:Y:S01]  /*24e70*/  VIADD R13, R13, UR5 ;  /* 0x000000050d0d7c36 */ /* 0x000fe20008000000 */
[----:B------:R-:W5:Y:S01]  /*24e80*/  LDCU UR6, c[0x0][0x39c] ;  /* 0x00007380ff0677ac */ /* 0x000f620008000800 */
[----:B------:R-:W-:-:S02]  /*24e90*/  VIADD R8, R3, 0xd6 ;  /* 0x000000d603087836 */ /* 0x000fc40000000000 */
[C---:B------:R-:W-:Y:S01]  /*24ea0*/  VIADD R9, R13.reuse, UR5 ;  /* 0x000000050d097c36 */ /* 0x040fe20008000000 */
[C---:B---3--:R-:W-:Y:S01]  /*24eb0*/  LEA R4, P6, R13.reuse, R2, 0x2 ;  /* 0x000000020d047211 */ /* 0x048fe200078c10ff */
[----:B------:R3:W-:Y:S03]  /*24ec0*/  @P1 STG.E desc[UR28][R10.64], R21 ;  /* 0x000000150a001986 */ /* 0x0007e6000c10191c */
[----:B------:R-:W-:Y:S01]  /*24ed0*/  LEA.HI.X.SX32 R5, R13, R0, 0x2, P6 ;  /* 0x000000000d057211 */ /* 0x000fe200030f16ff */
[C---:B------:R-:W-:Y:S01]  /*24ee0*/  VIADD R13, R9.reuse, UR5 ;  /* 0x00000005090d7c36 */ /* 0x040fe20008000000 */
[----:B----4-:R-:W-:Y:S02]  /*24ef0*/  LEA R6, P6, R9, R2, 0x2 ;  /* 0x0000000209067211 */ /* 0x010fe400078c10ff */
[----:B--2---:R-:W-:Y:S01]  /*24f00*/  ISETP.LT.AND P1, PT, R8, UR4, !P0 ;  /* 0x0000000408007c0c */ /* 0x004fe2000c721270 */
[----:B------:R-:W2:Y:S01]  /*24f10*/  LDCU UR4, c[0x0][0x39c] ;  /* 0x00007380ff0477ac */ /* 0x000ea20008000800 */
[----:B------:R-:W-:Y:S01]  /*24f20*/  VIADD R12, R3, 0xd7 ;  /* 0x000000d7030c7836 */ /* 0x000fe20000000000 */
[----:B------:R-:W-:-:S02]  /*24f30*/  LEA.HI.X.SX32 R7, R9, R0, 0x2, P6 ;  /* 0x0000000009077211 */ /* 0x000fc400030f16ff */
[----:B------:R-:W-:Y:S01]  /*24f40*/  LEA R8, P6, R13, R2, 0x2 ;  /* 0x000000020d087211 */ /* 0x000fe200078c10ff */
[----:B------:R4:W-:Y:S01]  /*24f50*/  @P5 STG.E desc[UR28][R4.64], R22 ;  /* 0x0000001604005986 */ /* 0x0009e2000c10191c */
[----:B-----5:R-:W-:Y:S01]  /*24f60*/  ISETP.LT.AND P5, PT, R12, UR6, !P0 ;  /* 0x000000060c007c0c */ /* 0x020fe2000c7a1270 */
[----:B---3--:R-:W-:Y:S01]  /*24f70*/  VIADD R10, R3, 0xd8 ;  /* 0x000000d8030a7836 */ /* 0x008fe20000000000 */
[C---:B------:R-:W-:Y:S01]  /*24f80*/  LEA.HI.X.SX32 R9, R13.reuse, R0, 0x2, P6 ;  /* 0x000000000d097211 */ /* 0x040fe200030f16ff */
[----:B------:R-:W3:Y:S01]  /*24f90*/  LDCU UR6, c[0x0][0x39c] ;  /* 0x00007380ff0677ac */ /* 0x000ee20008000800 */
[----:B------:R-:W-:Y:S01]  /*24fa0*/  VIADD R13, R13, UR5 ;  /* 0x000000050d0d7c36 */ /* 0x000fe20008000000 */
[----:B------:R5:W-:Y:S01]  /*24fb0*/  @P4 STG.E desc[UR28][R6.64], R23 ;  /* 0x0000001706004986 */ /* 0x000be2000c10191c */
[----:B-1----:R-:W-:Y:S01]  /*24fc0*/  ISETP.LT.AND P4, PT, R10, UR7, !P0 ;  /* 0x000000070a007c0c */ /* 0x002fe2000c781270 */
[----:B------:R-:W1:Y:S01]  /*24fd0*/  LDCU UR7, c[0x0][0x39c] ;  /* 0x00007380ff0777ac */ /* 0x000e620008000800 */
[----:B------:R-:W-:-:S02]  /*24fe0*/  VIADD R11, R13, UR5 ;  /* 0x000000050d0b7c36 */ /* 0x000fc40008000000 */
[----:B------:R-:W-:Y:S01]  /*24ff0*/  VIADD R10, R3, 0xd9 ;  /* 0x000000d9030a7836 */ /* 0x000fe20000000000 */
[C---:B----4-:R-:W-:Y:S01]  /*25000*/  LEA R4, P6, R13.reuse, R2, 0x2 ;  /* 0x000000020d047211 */ /* 0x050fe200078c10ff */
[----:B------:R4:W-:Y:S03]  /*25010*/  @P3 STG.E desc[UR28][R8.64], R24 ;  /* 0x0000001808003986 */ /* 0x0009e6000c10191c */
[----:B------:R-:W-:Y:S01]  /*25020*/  LEA.HI.X.SX32 R5, R13, R0, 0x2, P6 ;  /* 0x000000000d057211 */ /* 0x000fe200030f16ff */
[C---:B------:R-:W-:Y:S01]  /*25030*/  VIADD R13, R11.reuse, UR5 ;  /* 0x000000050b0d7c36 */ /* 0x040fe20008000000 */
[----:B-----5:R-:W-:Y:S02]  /*25040*/  LEA R6, P6, R11, R2, 0x2 ;  /* 0x000000020b067211 */ /* 0x020fe400078c10ff */
[----:B--2---:R-:W-:Y:S01]  /*25050*/  ISETP.LT.AND P3, PT, R10, UR4, !P0 ;  /* 0x000000040a007c0c */ /* 0x004fe2000c761270 */
[----:B------:R-:W2:Y:S01]  /*25060*/  LDCU UR4, c[0x0][0x39c] ;  /* 0x00007380ff0477ac */ /* 0x000ea20008000800 */
[----:B------:R-:W-:Y:S01]  /*25070*/  VIADD R10, R3, 0xda ;  /* 0x000000da030a7836 */ /* 0x000fe20000000000 */
[----:B------:R-:W-:Y:S01]  /*25080*/  LEA.HI.X.SX32 R7, R11, R0, 0x2, P6 ;  /* 0x000000000b077211 */ /* 0x000fe200030f16ff */
[C---:B------:R-:W-:Y:S01]  /*25090*/  VIADD R15, R13.reuse, UR5 ;  /* 0x000000050d0f7c36 */ /* 0x040fe20008000000 */
[----:B----4-:R-:W-:Y:S01]  /*250a0*/  LEA R8, P6, R13, R2, 0x2 ;  /* 0x000000020d087211 */ /* 0x010fe200078c10ff */
[----:B------:R4:W-:Y:S01]  /*250b0*/  @P2 STG.E desc[UR28][R4.64], R25 ;  /* 0x0000001904002986 */ /* 0x0009e2000c10191c */
[----:B---3--:R-:W-:Y:S01]  /*250c0*/  ISETP.LT.AND P2, PT, R10, UR6, !P0 ;  /* 0x000000060a007c0c */ /* 0x008fe2000c741270 */
[----:B------:R-:W-:Y:S01]  /*250d0*/  VIADD R11, R3, 0xdb ;  /* 0x000000db030b7836 */ /* 0x000fe20000000000 */
[----:B------:R-:W-:Y:S01]  /*250e0*/  LEA.HI.X.SX32 R9, R13, R0, 0x2, P6 ;  /* 0x000000000d097211 */ /* 0x000fe200030f16ff */
[----:B------:R-:W3:Y:S01]  /*250f0*/  LDCU UR6, c[0x0][0x39c] ;  /* 0x00007380ff0677ac */ /* 0x000ee20008000800 */
[----:B------:R-:W-:Y:S01]  /*25100*/  LEA R10, P6, R15, R2, 0x2 ;  /* 0x000000020f0a7211 */ /* 0x000fe200078c10ff */
[----:B------:R5:W-:Y:S01]  /*25110*/  @P1 STG.E desc[UR28][R6.64], R26 ;  /* 0x0000001a06001986 */ /* 0x000be2000c10191c */
[----:B-1----:R-:W-:Y:S01]  /*25120*/  ISETP.LT.AND P1, PT, R11, UR7, !P0 ;  /* 0x000000070b007c0c */ /* 0x002fe2000c721270 */
[----:B------:R-:W-:Y:S01]  /*25130*/  VIADD R12, R3, 0xdc ;  /* 0x000000dc030c7836 */ /* 0x000fe20000000000 */
[C---:B------:R-:W-:Y:S01]  /*25140*/  LEA.HI.X.SX32 R11, R15.reuse, R0, 0x2, P6 ;  /* 0x000000000f0b7211 */ /* 0x040fe200030f16ff */
[----:B------:R-:W1:Y:S01]  /*25150*/  LDCU UR7, c[0x0][0x39c] ;  /* 0x00007380ff0777ac */ /* 0x000e620008000800 */
[----:B------:R-:W-:Y:S01]  /*25160*/  VIADD R15, R15, UR5 ;  /* 0x000000050f0f7c36 */ /* 0x000fe20008000000 */
[----:B------:R3:W-:Y:S01]  /*25170*/  @P5 STG.E desc[UR28][R8.64], R27 ;  /* 0x0000001b08005986 */ /* 0x0007e2000c10191c */
[----:B--2---:R-:W-:Y:S01]  /*25180*/  ISETP.LT.AND P5, PT, R12, UR4, !P0 ;  /* 0x000000040c007c0c */ /* 0x004fe2000c7a1270 */
[----:B------:R-:W2:Y:S01]  /*25190*/  LDCU UR4, c[0x0][0x39c] ;  /* 0x00007380ff0477ac */ /* 0x000ea20008000800 */
        /* <DEDUP_REMOVED lines=12> */
[----:B-1----:R-:W-:Y:S01]  /*25260*/  VIADD R10, R3, 0xdf ;  /* 0x000000df030a7836 */ /* 0x002fe20000000000 */
[----:B------:R-:W-:Y:S01]  /*25270*/  ISETP.LT.AND P3, PT, R8, UR7, !P0 ;  /* 0x0000000708007c0c */ /* 0x000fe2000c761270 */
[----:B------:R-:W1:Y:S01]  /*25280*/  LDCU UR7, c[0x0][0x39c] ;  /* 0x00007380ff0777ac */ /* 0x000e620008000800 */
[----:B------:R5:W-:Y:S01]  /*25290*/  @P2 STG.E desc[UR28][R6.64], R30 ;  /* 0x0000001e06002986 */ /* 0x000be2000c10191c */
[C---:B------:R-:W-:Y:S01]  /*252a0*/  LEA R8, P2, R13.reuse, R2, 0x2 ;  /* 0x000000020d087211 */ /* 0x040fe200078410ff */
[----:B------:R-:W-:-:S03]  /*252b0*/  VIADD R11, R13, UR5 ;  /* 0x000000050d0b7c36 */ /* 0x000fc60008000000 */
[----:B------:R-:W-:Y:S02]  /*252c0*/  LEA.HI.X.SX32 R9, R13, R0, 0x2, P2 ;  /* 0x000000000d097211 */ /* 0x000fe400010f16ff */
[----:B--2---:R-:W-:Y:S01]  /*252d0*/  ISETP.LT.AND P2, PT, R10, UR4, !P0 ;  /* 0x000000040a007c0c */ /* 0x004fe2000c741270 */
[----:B------:R-:W2:Y:S01]  /*252e0*/  LDCU UR4, c[0x0][0x39c] ;  /* 0x00007380ff0477ac */ /* 0x000ea20008000800 */
        /* <DEDUP_REMOVED lines=14> */
[----:B-1----:R-:W-:Y:S01]  /*253d0*/  ISETP.LT.AND P5, PT, R11, UR7, !P0 ;  /* 0x000000070b007c0c */ /* 0x002fe2000c7a1270 */
[----:B------:R-:W1:Y:S01]  /*253e0*/  LDCU UR7, c[0x0][0x39c] ;  /* 0x00007380ff0777ac */ /* 0x000e620008000800 */
[C---:B------:R-:W-:Y:S01]  /*253f0*/  LEA.HI.X.SX32 R11, R13.reuse, R0, 0x2, P6 ;  /* 0x000000000d0b7211 */ /* 0x040fe200030f16ff */
[----:B------:R5:W-:Y:S01]  /*25400*/  @P4 STG.E desc[UR28][R6.64], R33 ;  /* 0x0000002106004986 */ /* 0x000be2000c10191c */
[----:B--2---:R-:W-:Y:S01]  /*25410*/  ISETP.LT.AND P4, PT, R8, UR4, !P0 ;  /* 0x0000000408007c0c */ /* 0x004fe2000c781270 */
[----:B------:R-:W-:Y:S01]  /*25420*/  VIADD R13, R13, UR5 ;  /* 0x000000050d0d7c36 */ /* 0x000fe20008000000 */
[----:B------:R-:W2:Y:S01]  /*25430*/  LDCU UR4, c[0x0][0x39c] ;  /* 0x00007380ff0477ac */ /* 0x000ea20008000800 */
        /* <DEDUP_REMOVED lines=13> */
[----:B--2---:R-:W-:Y:S01]  /*25510*/  ISETP.LT.AND P2, PT, R12, UR4, !P0 ;  /* 0x000000040c007c0c */ /* 0x004fe2000c741270 */
[----:B----4-:R-:W-:Y:S01]  /*25520*/  VIADD R10, R3, 0xe5 ;  /* 0x000000e5030a7836 */ /* 0x010fe20000000000 */
[C---:B------:R-:W-:Y:S01]  /*25530*/  LEA.HI.X.SX32 R9, R13.reuse, R0, 0x2, P6 ;  /* 0x000000000d097211 */ /* 0x040fe200030f16ff */
[----:B------:R-:W2:Y:S01]  /*25540*/  LDCU UR4, c[0x0][0x39c] ;  /* 0x00007380ff0477ac */ /* 0x000ea20008000800 */
[----:B------:R-:W-:Y:S01]  /*25550*/  VIADD R13, R13, UR5 ;  /* 0x000000050d0d7c36 */ /* 0x000fe20008000000 */
[----:B------:R4:W-:Y:S01]  /*25560*/  @P1 STG.E desc[UR28][R6.64], R36 ;  /* 0x0000002406001986 */ /* 0x0009e2000c10191c */
[----:B-1----:R-:W-:Y:S01]  /*25570*/  ISETP.LT.AND P1, PT, R10, UR7, !P0 ;  /* 0x000000070a007c0c */ /* 0x002fe2000c721270 */
[----:B------:R-:W1:Y:S01]  /*25580*/  LDCU UR7, c[0x0][0x39c] ;  /* 0x00007380ff0777ac */ /* 0x000e620008000800 */
        /* <DEDUP_REMOVED lines=98> */
[----:B--2---:R-:W-:Y:S01]  /*25bb0*/  ISETP.LT.AND P2, PT, R10, UR4, !P0 ;  /* 0x000000040a007c0c */ /* 0x004fe2000c741270 */
[----:B------:R-:W2:Y:S01]  /*25bc0*/  LDCU UR4, c[0x0][0x39c] ;  /* 0x00007380ff0477ac */ /* 0x000ea20008000800 */
        /* <DEDUP_REMOVED lines=33> */
[C---:B------:R-:W-:Y:S01]  /*25de0*/  VIADD R11, R13.reuse, UR5 ;  /* 0x000000050d0b7c36 */ /* 0x040fe20008000000 */
[----:B------:R1:W-:Y:S01]  /*25df0*/  @P1 STG.E desc[UR28][R6.64], R56 ;  /* 0x0000003806001986 */ /* 0x0003e2000c10191c */
[C---:B------:R-:W-:Y:S01]  /*25e00*/  LEA R8, P1, R13.reuse, R2, 0x2 ;  /* 0x000000020d087211 */ /* 0x040fe200078210ff */
[----:B------:R-:W5:Y:S03]  /*25e10*/  LDCU UR7, c[0x0][0x39c] ;  /* 0x00007380ff0777ac */ /* 0x000f660008000800 */
[----:B------:R-:W-:-:S02]  /*25e20*/  LEA.HI.X.SX32 R9, R13, R0, 0x2, P1 ;  /* 0x000000000d097211 */ /* 0x000fc400008f16ff */
[----:B--2---:R-:W-:Y:S01]  /*25e30*/  ISETP.LT.AND P1, PT, R10, UR4, !P0 ;  /* 0x000000040a007c0c */ /* 0x004fe2000c721270 */
[----:B------:R-:W2:Y:S01]  /*25e40*/  LDCU UR4, c[0x0][0x39c] ;  /* 0x00007380ff0477ac */ /* 0x000ea20008000800 */
[----:B----4-:R-:W-:Y:S01]  /*25e50*/  VIADD R5, R3, 0xfa ;  /* 0x000000fa03057836 */ /* 0x010fe20000000000 */
[C---:B------:R-:W-:Y:S01]  /*25e60*/  LEA R4, P6, R11.reuse, R2, 0x2 ;  /* 0x000000020b047211 */ /* 0x040fe200078c10ff */
[----:B-1----:R-:W-:Y:S01]  /*25e70*/  VIADD R7, R11, UR5 ;  /* 0x000000050b077c36 */ /* 0x002fe20008000000 */
[----:B------:R1:W-:Y:S02]  /*25e80*/  @P5 STG.E desc[UR28][R8.64], R57 ;  /* 0x0000003908005986 */ /* 0x0003e4000c10191c */
[----:B---3--:R-:W-:Y:S01]  /*25e90*/  ISETP.LT.AND P5, PT, R5, UR6, !P0 ;  /* 0x0000000605007c0c */ /* 0x008fe2000c7a1270 */
[----:B------:R-:W3:Y:S01]  /*25ea0*/  LDCU UR6, c[0x0][0x39c] ;  /* 0x00007380ff0677ac */ /* 0x000ee20008000800 */
[----:B------:R-:W-:Y:S01]  /*25eb0*/  LEA.HI.X.SX32 R5, R11, R0, 0x2, P6 ;  /* 0x000000000b057211 */ /* 0x000fe200030f16ff */
[C---:B------:R-:W-:Y:S01]  /*25ec0*/  VIADD R11, R7.reuse, UR5 ;  /* 0x00000005070b7c36 */ /* 0x040fe20008000000 */
[----:B------:R-:W-:Y:S01]  /*25ed0*/  LEA R6, P6, R7, R2, 0x2 ;  /* 0x0000000207067211 */ /* 0x000fe200078c10ff */
[----:B------:R-:W-:-:S02]  /*25ee0*/  VIADD R10, R3, 0xfb ;  /* 0x000000fb030a7836 */ /* 0x000fc40000000000 */
[----:B------:R-:W-:Y:S01]  /*25ef0*/  VIADD R13, R11, UR5 ;  /* 0x000000050b0d7c36 */ /* 0x000fe20008000000 */
[----:B------:R-:W-:Y:S01]  /*25f00*/  LEA.HI.X.SX32 R7, R7, R0, 0x2, P6 ;  /* 0x0000000007077211 */ /* 0x000fe200030f16ff */
[----:B-1----:R-:W-:Y:S01]  /*25f10*/  VIADD R9, R3, 0xfc ;  /* 0x000000fc03097836 */ /* 0x002fe20000000000 */
[----:B------:R-:W-:Y:S01]  /*25f20*/  LEA R8, P6, R11, R2, 0x2 ;  /* 0x000000020b087211 */ /* 0x000fe200078c10ff */
[----:B------:R1:W-:Y:S01]  /*25f30*/  @P4 STG.E desc[UR28][R4.64], R58 ;  /* 0x0000003a04004986 */ /* 0x0003e2000c10191c */
[----:B------:R-:W-:Y:S01]  /*25f40*/  VIADD R15, R13, UR5 ;  /* 0x000000050d0f7c36 */ /* 0x000fe20008000000 */
[----:B-----5:R-:W-:Y:S02]  /*25f50*/  ISETP.LT.AND P4, PT, R10, UR7, !P0 ;  /* 0x000000070a007c0c */ /* 0x020fe4000c781270 */
[----:B------:R4:W-:Y:S01]  /*25f60*/  @P3 STG.E desc[UR28][R6.64], R59 ;  /* 0x0000003b06003986 */ /* 0x0009e2000c10191c */
[----:B--2---:R-:W-:Y:S01]  /*25f70*/  ISETP.LT.AND P3, PT, R9, UR4, !P0 ;  /* 0x0000000409007c0c */ /* 0x004fe2000c761270 */
[----:B------:R-:W-:Y:S01]  /*25f80*/  VIADD R17, R15, UR5 ;  /* 0x000000050f117c36 */ /* 0x000fe20008000000 */
[----:B------:R-:W-:Y:S01]  /*25f90*/  LEA.HI.X.SX32 R9, R11, R0, 0x2, P6 ;  /* 0x000000000b097211 */ /* 0x000fe200030f16ff */
[----:B------:R-:W2:Y:S01]  /*25fa0*/  LDCU UR4, c[0x0][0x39c] ;  /* 0x00007380ff0477ac */ /* 0x000ea20008000800 */
[----:B------:R-:W-:Y:S01]  /*25fb0*/  LEA R10, P6, R13, R2, 0x2 ;  /* 0x000000020d0a7211 */ /* 0x000fe200078c10ff */
[----:B-1----:R-:W-:-:S03]  /*25fc0*/  VIADD R4, R3, 0xfd ;  /* 0x000000fd03047836 */ /* 0x002fc60000000000 */
[----:B------:R-:W-:Y:S01]  /*25fd0*/  LEA.HI.X.SX32 R11, R13, R0, 0x2, P6 ;  /* 0x000000000d0b7211 */ /* 0x000fe200030f16ff */
[----:B------:R1:W-:Y:S01]  /*25fe0*/  @P2 STG.E desc[UR28][R8.64], R60 ;  /* 0x0000003c08002986 */ /* 0x0003e2000c10191c */
[----:B------:R-:W-:Y:S01]  /*25ff0*/  VIADD R13, R17, UR5 ;  /* 0x00000005110d7c36 */ /* 0x000fe20008000000 */
[----:B---3--:R-:W-:Y:S01]  /*26000*/  ISETP.LT.AND P2, PT, R4, UR6, !P0 ;  /* 0x0000000604007c0c */ /* 0x008fe2000c741270 */
[----:B------:R-:W3:Y:S02]  /*26010*/  LDCU UR6, c[0x0][0x39c] ;  /* 0x00007380ff0677ac */ /* 0x000ee40008000800 */
[----:B------:R-:W-:Y:S01]  /*26020*/  VIADD R19, R13, UR5 ;  /* 0x000000050d137c36 */ /* 0x000fe20008000000 */
[----:B------:R5:W-:Y:S01]  /*26030*/  @P1 STG.E desc[UR28][R10.64], R61 ;  /* 0x0000003d0a001986 */ /* 0x000be2000c10191c */
[-C--:B------:R-:W-:Y:S02]  /*26040*/  LEA R4, P1, R15, R2.reuse, 0x2 ;  /* 0x000000020f047211 */ /* 0x080fe400078210ff */
[----:B----4-:R-:W-:Y:S01]  /*26050*/  LEA R6, P6, R17, R2, 0x2 ;  /* 0x0000000211067211 */ /* 0x010fe200078c10ff */
[----:B------:R-:W-:Y:S01]  /*26060*/  VIADD R21, R19, UR5 ;  /* 0x0000000513157c36 */ /* 0x000fe20008000000 */
[----:B------:R-:W-:-:S02]  /*26070*/  LEA.HI.X.SX32 R5, R15, R0, 0x2, P1 ;  /* 0x000000000f057211 */ /* 0x000fc400008f16ff */
[----:B------:R-:W-:Y:S01]  /*26080*/  LEA.HI.X.SX32 R7, R17, R0, 0x2, P6 ;  /* 0x0000000011077211 */ /* 0x000fe200030f16ff */
[----:B------:R-:W-:Y:S01]  /*26090*/  VIADD R15, R21, UR5 ;  /* 0x00000005150f7c36 */ /* 0x000fe20008000000 */
[-C--:B-1----:R-:W-:Y:S01]  /*260a0*/  LEA R8, P6, R13, R2.reuse, 0x2 ;  /* 0x000000020d087211 */ /* 0x082fe200078c10ff */
[----:B------:R-:W-:Y:S01]  /*260b0*/  VIADD R14, R3, 0xfe ;  /* 0x000000fe030e7836 */ /* 0x000fe20000000000 */
[----:B------:R-:W-:Y:S01]  /*260c0*/  LEA R12, P1, R19, R2, 0x2 ;  /* 0x00000002130c7211 */ /* 0x000fe200078210ff */
[----:B------:R-:W-:Y:S01]  /*260d0*/  VIADD R3, R3, 0xff ;  /* 0x000000ff03037836 */ /* 0x000fe20000000000 */
[----:B------:R-:W-:Y:S02]  /*260e0*/  LEA.HI.X.SX32 R9, R13, R0, 0x2, P6 ;  /* 0x000000000d097211 */ /* 0x000fe400030f16ff */
[----:B-----5:R-:W-:Y:S02]  /*260f0*/  LEA R10, P6, R15, R2, 0x2 ;  /* 0x000000020f0a7211 */ /* 0x020fe400078c10ff */
[----:B------:R-:W-:-:S02]  /*26100*/  LEA.HI.X.SX32 R13, R19, R0, 0x2, P1 ;  /* 0x00000000130d7211 */ /* 0x000fc400008f16ff */
[----:B--2---:R-:W-:Y:S02]  /*26110*/  ISETP.LT.AND P1, PT, R14, UR4, !P0 ;  /* 0x000000040e007c0c */ /* 0x004fe4000c721270 */
[----:B---3--:R-:W-:Y:S02]  /*26120*/  ISETP.LT.AND P0, PT, R3, UR6, !P0 ;  /* 0x0000000603007c0c */ /* 0x008fe4000c701270 */
[----:B------:R-:W-:Y:S02]  /*26130*/  LEA.HI.X.SX32 R11, R15, R0, 0x2, P6 ;  /* 0x000000000f0b7211 */ /* 0x000fe400030f16ff */
[C---:B------:R-:W-:Y:S01]  /*26140*/  LEA R2, P6, R21.reuse, R2, 0x2 ;  /* 0x0000000215027211 */ /* 0x040fe200078c10ff */
[----:B------:R1:W-:Y:S03]  /*26150*/  @P5 STG.E desc[UR28][R4.64], R62 ;  /* 0x0000003e04005986 */ /* 0x0003e6000c10191c */
[----:B------:R-:W-:Y:S01]  /*26160*/  LEA.HI.X.SX32 R3, R21, R0, 0x2, P6 ;  /* 0x0000000015037211 */ /* 0x000fe200030f16ff */
[----:B------:R1:W-:Y:S04]  /*26170*/  @P4 STG.E desc[UR28][R6.64], R63 ;  /* 0x0000003f06004986 */ /* 0x0003e8000c10191c */
[----:B------:R1:W-:Y:S04]  /*26180*/  @P3 STG.E desc[UR28][R8.64], R64 ;  /* 0x0000004008003986 */ /* 0x0003e8000c10191c */
[----:B------:R1:W-:Y:S04]  /*26190*/  @P2 STG.E desc[UR28][R12.64], R65 ;  /* 0x000000410c002986 */ /* 0x0003e8000c10191c */
[----:B------:R1:W-:Y:S04]  /*261a0*/  @P1 STG.E desc[UR28][R2.64], R66 ;  /* 0x0000004202001986 */ /* 0x0003e8000c10191c */
[----:B------:R1:W-:Y:S01]  /*261b0*/  @P0 STG.E desc[UR28][R10.64], R67 ;  /* 0x000000430a000986 */ /* 0x0003e2000c10191c */
[----:B------:R-:W-:Y:S06]  /*261c0*/  BAR.SYNC.DEFER_BLOCKING 0x0 ;  /* 0x0000000000007b1d */ /* 0x000fec0000010000 */
[----:B------:R-:W-:Y:S05]  /*261d0*/  BRA.U UP0, `(.L_x_14) ;  /* 0x0000000100a07547 */ /* 0x000fea000b800000 */
[----:B------:R-:W2:Y:S01]  /*261e0*/  S2UR UR5, SR_CgaCtaId ;  /* 0x00000000000579c3 */ /* 0x000ea20000008800 */
[----:B------:R-:W-:Y:S01]  /*261f0*/  NOP ;  /* 0x0000000000007918 */ /* 0x000fe20000000000 */
[----:B------:R-:W-:Y:S01]  /*26200*/  UMOV UR4, 0x50 ;  /* 0x0000005000047882 */ /* 0x000fe20000000000 */
[----:B------:R-:W-:Y:S02]  /*26210*/  IMAD.U32 R0, RZ, RZ, UR11 ;  /* 0x0000000bff007e24 */ /* 0x000fe4000f8e00ff */
[----:B-1----:R-:W-:Y:S02]  /*26220*/  IMAD.MOV.U32 R3, RZ, RZ, 0xffff ;  /* 0x0000ffffff037424 */ /* 0x002fe400078e00ff */
[----:B------:R-:W-:Y:S01]  /*26230*/  IMAD.MOV.U32 R7, RZ, RZ, 0x1 ;  /* 0x00000001ff077424 */ /* 0x000fe200078e00ff */
[----:B------:R-:W-:-:S04]  /*26240*/  LOP3.LUT R0, R0, 0xffff, RZ, 0xc0, !PT ;  /* 0x0000ffff00007812 */ /* 0x000fc800078ec0ff */
[----:B------:R-:W-:-:S05]  /*26250*/  SHF.R.U32.HI R0, RZ, 0x5, R0 ;  /* 0x00000005ff007819 */ /* 0x000fca0000011600 */
[----:B------:R-:W-:Y:S01]  /*26260*/  VIADD R2, R0, 0x10 ;  /* 0x0000001000027836 */ /* 0x000fe20000000000 */
[----:B------:R-:W-:Y:S01]  /*26270*/  SHF.L.U32 R0, R3, R0, RZ ;  /* 0x0000000003007219 */ /* 0x000fe200000006ff */
[----:B--2---:R-:W-:-:S03]  /*26280*/  ULEA UR6, UR5, UR4, 0x18 ;  /* 0x0000000405067291 */ /* 0x004fc6000f8ec0ff */
[----:B------:R-:W-:-:S04]  /*26290*/  SHF.L.U32 R3, R7, R2, RZ ;  /* 0x0000000207037219 */ /* 0x000fc800000006ff */
[----:B------:R-:W-:Y:S02]  /*262a0*/  LOP3.LUT R0, R3, R0, RZ, 0xfc, !PT ;  /* 0x0000000003007212 */ /* 0x000fe400078efcff */
[----:B------:R-:W1:Y:S02]  /*262b0*/  LDS R5, [UR6] ;  /* 0x00000006ff057984 */ /* 0x000e640008000800 */
[C---:B------:R-:W-:Y:S02]  /*262c0*/  LOP3.LUT R2, R0.reuse, 0xffff, RZ, 0xc0, !PT ;  /* 0x0000ffff00027812 */ /* 0x040fe400078ec0ff */
[----:B-1----:R-:W-:-:S04]  /*262d0*/  LOP3.LUT R3, R0, 0xffff, R5, 0x80, !PT ;  /* 0x0000ffff00037812 */ /* 0x002fc800078e8005 */
[----:B------:R-:W-:-:S13]  /*262e0*/  ISETP.NE.AND P0, PT, R3, R2, PT ;  /* 0x000000020300720c */ /* 0x000fda0003f05270 */
[----:B------:R-:W-:Y:S05]  /*262f0*/  @P0 BRA `(.L_x_15) ;  /* 0x0000000000500947 */ /* 0x000fea0003800000 */
[----:B------:R-:W-:Y:S02]  /*26300*/  SHF.R.U32.HI R5, RZ, 0x10, R5 ;  /* 0x00000010ff057819 */ /* 0x000fe40000011605 */
[----:B------:R-:W-:-:S04]  /*26310*/  SHF.R.U32.HI R2, RZ, 0x10, R0 ;  /* 0x00000010ff027819 */ /* 0x000fc80000011600 */
[----:B------:R-:W-:-:S04]  /*26320*/  LOP3.LUT R5, R5, R2, RZ, 0xc0, !PT ;  /* 0x0000000205057212 */ /* 0x000fc800078ec0ff */
[----:B------:R-:W-:-:S13]  /*26330*/  ISETP.NE.AND P0, PT, R5, R2, PT ;  /* 0x000000020500720c */ /* 0x000fda0003f05270 */
[----:B------:R-:W-:Y:S05]  /*26340*/  @P0 BRA `(.L_x_16) ;  /* 0x0000000000300947 */ /* 0x000fea0003800000 */
[----:B------:R-:W-:Y:S01]  /*26350*/  R2UR UR4, R0 ;  /* 0x00000000000472ca */ /* 0x000fe200000e0000 */
[----:B------:R-:W-:Y:S01]  /*26360*/  VOTEU.ANY UR5, UPT, PT ;  /* 0x0000000000057886 */ /* 0x000fe200038e0100 */
[----:B------:R-:W1:Y:S01]  /*26370*/  S2R R0, SR_LANEID ;  /* 0x0000000000007919 */ /* 0x000e620000000000 */
[----:B------:R-:W-:-:S10]  /*26380*/  UFLO.U32 UR5, UR5 ;  /* 0x00000005000572bd */ /* 0x000fd400080e0000 */
[----:B------:R-:W-:-:S06]  /*26390*/  ULOP3.LUT UR4, URZ, UR4, URZ, 0x33, !UPT ;  /* 0x00000004ff047292 */ /* 0x000fcc000f8e33ff */
[----:B------:R-:W-:-:S04]  /*263a0*/  IMAD.U32 R2, RZ, RZ, UR4 ;  /* 0x00000004ff027e24 */ /* 0x000fc8000f8e00ff */
[----:B------:R-:W2:Y:S02]  /*263b0*/  REDUX UR7, R2 ;  /* 0x00000000020773c4 */ /* 0x000ea40000000000 */
[----:B------:R3:W-:Y:S01]  /*263c0*/  UTCATOMSWS.AND URZ, UR4 ;  /* 0x0000000400ff79e3 */ /* 0x0007e20008000000 */
[----:B-1----:R-:W-:Y:S01]  /*263d0*/  ISETP.EQ.U32.AND P0, PT, R0, UR5, PT ;  /* 0x0000000500007c0c */ /* 0x002fe2000bf02070 */
[----:B--2---:R-:W-:-:S12]  /*263e0*/  IMAD.U32 R0, RZ, RZ, UR7 ;  /* 0x00000007ff007e24 */ /* 0x004fd8000f8e00ff */
[----:B------:R3:W-:Y:S01]  /*263f0*/  @P0 ATOMS.AND RZ, [UR6], R0 ;  /* 0x00000000ffff098c */ /* 0x0007e2000a800006 */
[----:B------:R-:W-:Y:S05]  /*26400*/  BRA `(.L_x_14) ;  /* 0x0000000000147947 */ /* 0x000fea0003800000 */
.L_x_16:
[----:B------:R-:W-:-:S07]  /*26410*/  MOV R2, 0x26430 ;  /* 0x0002643000027802 */ /* 0x000fce0000000f00 */
[----:B------:R-:W-:Y:S05]  /*26420*/  CALL.REL.NOINC `($__internal_0_$__cuda_sm10x_tcgen05_guardrail_trap_col_being_dealloced_not_returned_by_alloc) ;  /* 0x00000000002c7944 */ /* 0x000fea0003c00000 */
[----:B------:R-:W-:Y:S05]  /*26430*/  BRA `(.L_x_14) ;  /* 0x0000000000087947 */ /* 0x000fea0003800000 */
.L_x_15:
[----:B------:R-:W-:-:S07]  /*26440*/  MOV R2, 0x26460 ;  /* 0x0002646000027802 */ /* 0x000fce0000000f00 */
[----:B------:R-:W-:Y:S05]  /*26450*/  CALL.REL.NOINC `($__internal_2_$__cuda_sm10x_tcgen05_guardrail_trap_unallocated_columns_being_dealloced) ;  /* 0x0000000000387944 */ /* 0x000fea0003c00000 */
.L_x_14:
[----:B------:R-:W-:Y:S01]  /*26460*/  NOP ;  /* 0x0000000000007918 */ /* 0x000fe20000000000 */
[----:B---3--:R-:W-:Y:S05]  /*26470*/  EXIT ;  /* 0x000000000000794d */ /* 0x008fea0003800000 */
.L_x_9:
[----:B------:R-:W2:Y:S02]  /*26480*/  SYNCS.PHASECHK.TRANS64.TRYWAIT P2, [UR8], R4 ;  /* 0x00000004ff0075a7 */ /* 0x000ea40008041108 */
[----:B--2---:R-:W-:Y:S05]  /*26490*/  @!P2 BRA `(.L_x_9) ;  /* 0xfffffffc00f8a947 */ /* 0x004fea000383ffff */
[----:B------:R-:W-:Y:S05]  /*264a0*/  BRA `(.L_x_17) ;  /* 0xffffff1000787947 */ /* 0x000fea000383ffff */
.L_x_13:
[----:B------:R-:W1:Y:S02]  /*264b0*/  SYNCS.PHASECHK.TRANS64.TRYWAIT P4, [UR8], R4 ;  /* 0x00000004ff0075a7 */ /* 0x000e640008081108 */
[----:B-1----:R-:W-:Y:S05]  /*264c0*/  @!P4 BRA `(.L_x_13) ;  /* 0xfffffffc00f8c947 */ /* 0x002fea000383ffff */
[----:B------:R-:W-:Y:S05]  /*264d0*/  BRA `(.L_x_12) ;  /* 0xffffff8000507947 */ /* 0x000fea000383ffff */
        .weak           $__internal_0_$__cuda_sm10x_tcgen05_guardrail_trap_col_being_dealloced_not_returned_by_alloc
        .type           $__internal_0_$__cuda_sm10x_tcgen05_guardrail_trap_col_being_dealloced_not_returned_by_alloc,@function
        .size           $__internal_0_$__cuda_sm10x_tcgen05_guardrail_trap_col_being_dealloced_not_returned_by_alloc,($__internal_1_$__cuda_sm10x_tcgen05_guardrail_trap_phase_invalid_during_alloc - $__internal_0_$__cuda_sm10x_tcgen05_guardrail_trap_col_being_dealloced_not_returned_by_alloc)
$__internal_0_$__cuda_sm10x_tcgen05_guardrail_trap_col_being_dealloced_not_returned_by_alloc:
[----:B------:R-:W-:Y:S05]  /*264e0*/  BPT.TRAP 0x1 ;  /* 0x000000040000795c */ /* 0x000fea0000300000 */
[----:B------:R-:W-:-:S04]  /*264f0*/  IMAD.MOV.U32 R3, RZ, RZ, 0x0 ;  /* 0x00000000ff037424 */ /* 0x000fc800078e00ff */
[----:B------:R-:W-:Y:S05]  /*26500*/  RET.REL.NODEC R2 `(matmul_kernel) ;  /* 0xfffffd9802bc7950 */ /* 0x000fea0003c3ffff */
        .weak           $__internal_1_$__cuda_sm10x_tcgen05_guardrail_trap_phase_invalid_during_alloc
        .type           $__internal_1_$__cuda_sm10x_tcgen05_guardrail_trap_phase_invalid_during_alloc,@function
        .size           $__internal_1_$__cuda_sm10x_tcgen05_guardrail_trap_phase_invalid_during_alloc,($__internal_2_$__cuda_sm10x_tcgen05_guardrail_trap_unallocated_columns_being_dealloced - $__internal_1_$__cuda_sm10x_tcgen05_guardrail_trap_phase_invalid_during_alloc)
$__internal_1_$__cuda_sm10x_tcgen05_guardrail_trap_phase_invalid_during_alloc:
[----:B------:R-:W-:Y:S05]  /*26510*/  BPT.TRAP 0x1 ;  /* 0x000000040000795c */ /* 0x000fea0000300000 */
[----:B------:R-:W-:-:S04]  /*26520*/  IMAD.MOV.U32 R3, RZ, RZ, 0x0 ;  /* 0x00000000ff037424 */ /* 0x000fc800078e00ff */
[----:B------:R-:W-:Y:S05]  /*26530*/  RET.REL.NODEC R2 `(matmul_kernel) ;  /* 0xfffffd9802b07950 */ /* 0x000fea0003c3ffff */
        .weak           $__internal_2_$__cuda_sm10x_tcgen05_guardrail_trap_unallocated_columns_being_dealloced
        .type           $__internal_2_$__cuda_sm10x_tcgen05_guardrail_trap_unallocated_columns_being_dealloced,@function
        .size           $__internal_2_$__cuda_sm10x_tcgen05_guardrail_trap_unallocated_columns_being_dealloced,(.L_x_21 - $__internal_2_$__cuda_sm10x_tcgen05_guardrail_trap_unallocated_columns_being_dealloced)
$__internal_2_$__cuda_sm10x_tcgen05_guardrail_trap_unallocated_columns_being_dealloced:
[----:B------:R-:W-:Y:S05]  /*26540*/  BPT.TRAP 0x1 ;  /* 0x000000040000795c */ /* 0x000fea0000300000 */
[----:B------:R-:W-:-:S04]  /*26550*/  IMAD.MOV.U32 R3, RZ, RZ, 0x0 ;  /* 0x00000000ff037424 */ /* 0x000fc800078e00ff */
[----:B------:R-:W-:Y:S05]  /*26560*/  RET.REL.NODEC R2 `(matmul_kernel) ;  /* 0xfffffd9802a47950 */ /* 0x000fea0003c3ffff */
.L_x_18:
[----:B------:R-:W-:-:S00]  /*26570*/  BRA `(.L_x_18) ;  /* 0xfffffffc00fc7947 */ /* 0x000fc0000383ffff */
[----:B------:R-:W-:-:S00]  /*26580*/  NOP ;  /* 0x0000000000007918 */ /* 0x000fc00000000000 */
[----:B------:R-:W-:-:S00]  /*26590*/  NOP ;  /* 0x0000000000007918 */ /* 0x000fc00000000000 */
[----:B------:R-:W-:-:S00]  /*265a0*/  NOP ;  /* 0x0000000000007918 */ /* 0x000fc00000000000 */
[----:B------:R-:W-:-:S00]  /*265b0*/  NOP ;  /* 0x0000000000007918 */ /* 0x000fc00000000000 */
[----:B------:R-:W-:-:S00]  /*265c0*/  NOP ;  /* 0x0000000000007918 */ /* 0x000fc00000000000 */
[----:B------:R-:W-:-:S00]  /*265d0*/  NOP ;  /* 0x0000000000007918 */ /* 0x000fc00000000000 */
[----:B------:R-:W-:-:S00]  /*265e0*/  NOP ;  /* 0x0000000000007918 */ /* 0x000fc00000000000 */
[----:B------:R-:W-:-:S00]  /*265f0*/  NOP ;  /* 0x0000000000007918 */ /* 0x000fc00000000000 */
.L_x_21:


//--------------------- .nv.shared.matmul_kernel  --------------------------
	.section	.nv.shared.matmul_kernel,"aw",@nobits
	.sectionflags	@""
	.align	16
	.zero		1024


//--------------------- .nv.shared.reserved.0     --------------------------
	.section	.nv.shared.reserved.0,"aw",@nobits
	.align	8
	.weak		__nv_reservedSMEM_offset_0_alias
	.size		__nv_reservedSMEM_offset_0_alias, 0, 64
	.other		__nv_reservedSMEM_offset_0_alias,@"STO_CUDA_RESERVED_SHARED STV_DEFAULT"
__nv_reservedSMEM_offset_0_alias:
	.zero		0
.nv.shared.reserved.0:
	.zero		64
	.weak		__nv_reservedSMEM_allocation_phase
	.type		__nv_reservedSMEM_allocation_phase,@object
	.size		__nv_reservedSMEM_allocation_phase,(.L_0 - __nv_reservedSMEM_allocation_phase)
__nv_reservedSMEM_allocation_phase:
	.zero		1
.L_0:
	.zero		7
	.weak		__nv_reservedSMEM_devtool_atexit_pc
	.type		__nv_reservedSMEM_devtool_atexit_pc,@object
	.size		__nv_reservedSMEM_devtool_atexit_pc,(__nv_reservedSMEM_allocation_mask - __nv_reservedSMEM_devtool_atexit_pc)
__nv_reservedSMEM_devtool_atexit_pc:
	.zero		8
	.weak		__nv_reservedSMEM_allocation_mask
	.type		__nv_reservedSMEM_allocation_mask,@object
	.size		__nv_reservedSMEM_allocation_mask,(.L_2 - __nv_reservedSMEM_allocation_mask)
__nv_reservedSMEM_allocation_mask:
	.zero		4
.L_2:


//--------------------- .nv.constant0.matmul_kernel --------------------------
	.section	.nv.constant0.matmul_kernel,"a",@progbits
	.sectionflags	@""
	.align	4
.nv.constant0.matmul_kernel:
	.zero		976


//--------------------- SYMBOLS --------------------------

	.type		.nv.reservedSmem.offset0,@object
	.size		.nv.reservedSmem.offset0,0x4
	.type		.nv.reservedSmem.cap,@object
	.size		.nv.reservedSmem.cap,0x4
